	.target	sm_90a

	.elftype	@"ET_EXEC"


//--------------------- .note.nv.tkinfo           --------------------------
	.section	.note.nv.tkinfo,"",@"SHT_NOTE"
	.sectionflags	@"SHF_NOTE_NV_TKINFO"
	.tkinfo
        /*0018*/ 	.word	0x00000002
        /*0030*/ 	.string	""
        /*0030*/ 	.string	"ptxas"
        /*0030*/ 	.string	"Cuda compilation tools, release 13.0, V13.0.88"
        /*0030*/ 	.string	"Build cuda_13.0.r13.0/compiler.36424714_0"
        /*0030*/ 	.string	"-v  -suppress-debug-info  -lineinfo  -arch sm_90a "



//--------------------- .note.nv.cuinfo           --------------------------
	.section	.note.nv.cuinfo,"",@"SHT_NOTE"
	.sectionflags	@"SHF_NOTE_NV_CUINFO"
        /*0018*/ 	.short	0x0002
        /*001a*/ 	.short	0x005a
        /*001c*/ 	.short	0x0082
	.zero		2


//--------------------- .nv.info                  --------------------------
	.section	.nv.info,"",@"SHT_CUDA_INFO"
	.align	4


	//----- nvinfo : EIATTR_REGCOUNT
	.align		4
        /*0000*/ 	.byte	0x04, 0x2f
        /*0002*/ 	.short	(.L_1 - .L_0)
	.align		4
.L_0:
        /*0004*/ 	.word	index@(matmul_kernel)
        /*0008*/ 	.word	0x000000ff


	//----- nvinfo : EIATTR_FRAME_SIZE
	.align		4
.L_1:
        /*000c*/ 	.byte	0x04, 0x11
        /*000e*/ 	.short	(.L_3 - .L_2)
	.align		4
.L_2:
        /*0010*/ 	.word	index@(matmul_kernel)
        /*0014*/ 	.word	0x00002090


	//----- nvinfo : EIATTR_MIN_STACK_SIZE
	.align		4
.L_3:
        /*0018*/ 	.byte	0x04, 0x12
        /*001a*/ 	.short	(.L_5 - .L_4)
	.align		4
.L_4:
        /*001c*/ 	.word	index@(matmul_kernel)
        /*0020*/ 	.word	0x00002090
.L_5:


//--------------------- .nv.compat                --------------------------
	.section	.nv.compat,"",@"SHT_CUDA_COMPAT_INFO"
	.align	4
        /*0000*/ 	.byte	0x02, 0x09, 0x01, 0x00, 0x02, 0x02, 0x04, 0x00, 0x02, 0x05, 0x05, 0x00, 0x03, 0x07, 0x01, 0x01
        /*0010*/ 	.byte	0x02, 0x03, 0x00, 0x00, 0x02, 0x06, 0x01, 0x00, 0x04, 0x0b, 0x08, 0x00, 0x00, 0x00, 0x00, 0x00
        /*0020*/ 	.byte	0x00, 0x00, 0x00, 0x00


//--------------------- .nv.info.matmul_kernel    --------------------------
	.section	.nv.info.matmul_kernel,"",@"SHT_CUDA_INFO"
	.sectionflags	@""
	.align	4


	//----- nvinfo : EIATTR_CUDA_API_VERSION
	.align		4
        /*0000*/ 	.byte	0x04, 0x37
        /*0002*/ 	.short	(.L_7 - .L_6)
.L_6:
        /*0004*/ 	.word	0x00000082


	//----- nvinfo : EIATTR_KPARAM_INFO
	.align		4
.L_7:
        /*0008*/ 	.byte	0x04, 0x17
        /*000a*/ 	.short	(.L_9 - .L_8)
.L_8:
        /*000c*/ 	.word	0x00000000
        /*0010*/ 	.short	0x000d
        /*0012*/ 	.short	0x0048
        /*0014*/ 	.byte	0x00, 0xf4, 0x21, 0x00


	//----- nvinfo : EIATTR_KPARAM_INFO
	.align		4
.L_9:
        /*0018*/ 	.byte	0x04, 0x17
        /*001a*/ 	.short	(.L_11 - .L_10)
.L_10:
        /*001c*/ 	.word	0x00000000
        /*0020*/ 	.short	0x000c
        /*0022*/ 	.short	0x0040
        /*0024*/ 	.byte	0x00, 0xf4, 0x21, 0x00


	//----- nvinfo : EIATTR_KPARAM_INFO
	.align		4
.L_11:
        /*0028*/ 	.byte	0x04, 0x17
        /*002a*/ 	.short	(.L_13 - .L_12)
.L_12:
        /*002c*/ 	.word	0x00000000
        /*0030*/ 	.short	0x000b
        /*0032*/ 	.short	0x0038
        /*0034*/ 	.byte	0x00, 0xf0, 0x11, 0x00


	//----- nvinfo : EIATTR_KPARAM_INFO
	.align		4
.L_13:
        /*0038*/ 	.byte	0x04, 0x17
        /*003a*/ 	.short	(.L_15 - .L_14)
.L_14:
        /*003c*/ 	.word	0x00000000
        /*0040*/ 	.short	0x000a
        /*0042*/ 	.short	0x0034
        /*0044*/ 	.byte	0x00, 0xf0, 0x11, 0x00


	//----- nvinfo : EIATTR_KPARAM_INFO
	.align		4
.L_15:
        /*0048*/ 	.byte	0x04, 0x17
        /*004a*/ 	.short	(.L_17 - .L_16)
.L_16:
        /*004c*/ 	.word	0x00000000
        /*0050*/ 	.short	0x0009
        /*0052*/ 	.short	0x0030
        /*0054*/ 	.byte	0x00, 0xf0, 0x11, 0x00


	//----- nvinfo : EIATTR_KPARAM_INFO
	.align		4
.L_17:
        /*0058*/ 	.byte	0x04, 0x17
        /*005a*/ 	.short	(.L_19 - .L_18)
.L_18:
        /*005c*/ 	.word	0x00000000
        /*0060*/ 	.short	0x0008
        /*0062*/ 	.short	0x002c
        /*0064*/ 	.byte	0x00, 0xf0, 0x11, 0x00


	//----- nvinfo : EIATTR_KPARAM_INFO
	.align		4
.L_19:
        /*0068*/ 	.byte	0x04, 0x17
        /*006a*/ 	.short	(.L_21 - .L_20)
.L_20:
        /*006c*/ 	.word	0x00000000
        /*0070*/ 	.short	0x0007
        /*0072*/ 	.short	0x0028
        /*0074*/ 	.byte	0x00, 0xf0, 0x11, 0x00


	//----- nvinfo : EIATTR_KPARAM_INFO
	.align		4
.L_21:
        /*0078*/ 	.byte	0x04, 0x17
        /*007a*/ 	.short	(.L_23 - .L_22)
.L_22:
        /*007c*/ 	.word	0x00000000
        /*0080*/ 	.short	0x0006
        /*0082*/ 	.short	0x0024
        /*0084*/ 	.byte	0x00, 0xf0, 0x11, 0x00


	//----- nvinfo : EIATTR_KPARAM_INFO
	.align		4
.L_23:
        /*0088*/ 	.byte	0x04, 0x17
        /*008a*/ 	.short	(.L_25 - .L_24)
.L_24:
        /*008c*/ 	.word	0x00000000
        /*0090*/ 	.short	0x0005
        /*0092*/ 	.short	0x0020
        /*0094*/ 	.byte	0x00, 0xf0, 0x11, 0x00


	//----- nvinfo : EIATTR_KPARAM_INFO
	.align		4
.L_25:
        /*0098*/ 	.byte	0x04, 0x17
        /*009a*/ 	.short	(.L_27 - .L_26)
.L_26:
        /*009c*/ 	.word	0x00000000
        /*00a0*/ 	.short	0x0004
        /*00a2*/ 	.short	0x001c
        /*00a4*/ 	.byte	0x00, 0xf0, 0x11, 0x00


	//----- nvinfo : EIATTR_KPARAM_INFO
	.align		4
.L_27:
        /*00a8*/ 	.byte	0x04, 0x17
        /*00aa*/ 	.short	(.L_29 - .L_28)
.L_28:
        /*00ac*/ 	.word	0x00000000
        /*00b0*/ 	.short	0x0003
        /*00b2*/ 	.short	0x0018
        /*00b4*/ 	.byte	0x00, 0xf0, 0x11, 0x00


	//----- nvinfo : EIATTR_KPARAM_INFO
	.align		4
.L_29:
        /*00b8*/ 	.byte	0x04, 0x17
        /*00ba*/ 	.short	(.L_31 - .L_30)
.L_30:
        /*00bc*/ 	.word	0x00000000
        /*00c0*/ 	.short	0x0002
        /*00c2*/ 	.short	0x0010
        /*00c4*/ 	.byte	0x00, 0xf4, 0x21, 0x00


	//----- nvinfo : EIATTR_KPARAM_INFO
	.align		4
.L_31:
        /*00c8*/ 	.byte	0x04, 0x17
        /*00ca*/ 	.short	(.L_33 - .L_32)
.L_32:
        /*00cc*/ 	.word	0x00000000
        /*00d0*/ 	.short	0x0001
        /*00d2*/ 	.short	0x0008
        /*00d4*/ 	.byte	0x00, 0xf4, 0x21, 0x00


	//----- nvinfo : EIATTR_KPARAM_INFO
	.align		4
.L_33:
        /*00d8*/ 	.byte	0x04, 0x17
        /*00da*/ 	.short	(.L_35 - .L_34)
.L_34:
        /*00dc*/ 	.word	0x00000000
        /*00e0*/ 	.short	0x0000
        /*00e2*/ 	.short	0x0000
        /*00e4*/ 	.byte	0x00, 0xf4, 0x21, 0x00


	//----- nvinfo : EIATTR_SPARSE_MMA_MASK
	.align		4
.L_35:
        /*00e8*/ 	.byte	0x03, 0x50
        /*00ea*/ 	.short	0x0000


	//----- nvinfo : EIATTR_MAXREG_COUNT
	.align		4
        /*00ec*/ 	.byte	0x03, 0x1b
        /*00ee*/ 	.short	0x00ff


	//----- nvinfo : EIATTR_NUM_BARRIERS
	.align		4
        /*00f0*/ 	.byte	0x02, 0x4c
        /*00f2*/ 	.byte	0x01
	.zero		1


	//----- nvinfo : EIATTR_ANNOTATIONS
	.align		4
        /*00f4*/ 	.byte	0x04, 0x55
        /*00f6*/ 	.short	(.L_37 - .L_36)


	//   ....[0]....
.L_36:
        /*00f8*/ 	.word	0x00000001
        /*00fc*/ 	.byte	0x00, 0x01, 0x00, 0x00, 0x01, 0x00, 0x00, 0x00, 0x00, 0x08, 0x00, 0x00, 0x01, 0x00, 0x00, 0x00
        /* <DEDUP_REMOVED lines=2515> */
        /*9e3c*/ 	.byte	0xc0, 0x67, 0x04, 0x00


	//----- nvinfo : EIATTR_MERCURY_ISA_VERSION
	.align		4
.L_37:
        /*9e40*/ 	.byte	0x03, 0x5f
        /*9e42*/ 	.short	0x0101


	//----- nvinfo : EIATTR_EXIT_INSTR_OFFSETS
	.align		4
        /*9e44*/ 	.byte	0x04, 0x1c
        /*9e46*/ 	.short	(.L_39 - .L_38)


	//   ....[0]....
.L_38:
        /*9e48*/ 	.word	0x000467b0


	//   ....[1]....
        /*9e4c*/ 	.word	0x000467e0


	//----- nvinfo : EIATTR_REQNTID
	.align		4
.L_39:
        /*9e50*/ 	.byte	0x04, 0x10
        /*9e52*/ 	.short	(.L_41 - .L_40)
.L_40:
        /*9e54*/ 	.word	0x00000080
        /*9e58*/ 	.word	0x00000001
        /*9e5c*/ 	.word	0x00000001


	//----- nvinfo : EIATTR_CBANK_PARAM_SIZE
	.align		4
.L_41:
        /*9e60*/ 	.byte	0x03, 0x19
        /*9e62*/ 	.short	0x0050


	//----- nvinfo : EIATTR_PARAM_CBANK
	.align		4
        /*9e64*/ 	.byte	0x04, 0x0a
        /*9e66*/ 	.short	(.L_43 - .L_42)
	.align		4
.L_42:
        /*9e68*/ 	.word	index@(.nv.constant0.matmul_kernel)
        /*9e6c*/ 	.short	0x0210
        /*9e6e*/ 	.short	0x0050


	//----- nvinfo : EIATTR_SW_WAR
	.align		4
.L_43:
        /*9e70*/ 	.byte	0x04, 0x36
        /*9e72*/ 	.short	(.L_45 - .L_44)
.L_44:
        /*9e74*/ 	.word	0x00000008
.L_45:


//--------------------- .nv.callgraph             --------------------------
	.section	.nv.callgraph,"",@"SHT_CUDA_CALLGRAPH"
	.align	4
	.sectionentsize	8
	.align		4
        /*0000*/ 	.word	0x00000000
	.align		4
        /*0004*/ 	.word	0xffffffff
	.align		4
        /*0008*/ 	.word	0x00000000
	.align		4
        /*000c*/ 	.word	0xfffffffe
	.align		4
        /*0010*/ 	.word	0x00000000
	.align		4
        /*0014*/ 	.word	0xfffffffd
	.align		4
        /*0018*/ 	.word	0x00000000
	.align		4
        /*001c*/ 	.word	0xfffffffc


//--------------------- .text.matmul_kernel       --------------------------
	.section	.text.matmul_kernel,"ax",@progbits
	.align	128
        .global         matmul_kernel
        .type           matmul_kernel,@function
        .size           matmul_kernel,(.L_x_3 - matmul_kernel)
        .other          matmul_kernel,@"STO_CUDA_ENTRY STV_DEFAULT"
matmul_kernel:
.text.matmul_kernel:
[----:B------:R-:W1:Y:S08]  /*0000*/  LDC R1, c[0x0][0x28] ;  /* 0x00000a00ff017b82 */ /* 0x000e700000000800 */
[----:B------:R-:W2:Y:S01]  /*0010*/  LDC.64 R2, c[0x0][0x228] ;  /* 0x00008a00ff027b82 */ /* 0x000ea20000000a00 */
[----:B-1----:R-:W-:Y:S01]  /*0020*/  VIADD R1, R1, 0xffffdf70 ;  /* 0xffffdf7001017836 */ /* 0x002fe20000000000 */
[----:B------:R-:W1:Y:S01]  /*0030*/  S2R R5, SR_CTAID.X ;  /* 0x0000000000057919 */ /* 0x000e620000002500 */
[----:B------:R-:W-:Y:S01]  /*0040*/  ULDC.64 UR4, c[0x0][0x230] ;  /* 0x00008c0000047ab9 */ /* 0x000fe20000000a00 */
[----:B------:R-:W-:Y:S01]  /*0050*/  ULDC UR7, c[0x0][0x230] ;  /* 0x00008c0000077ab9 */ /* 0x000fe20000000800 */
[----:B------:R-:W-:Y:S01]  /*0060*/  UIADD3 UR4, UR4, 0x1f, URZ ;  /* 0x0000001f04047890 */ /* 0x000fe2000fffe03f */
[----:B------:R-:W3:Y:S01]  /*0070*/  S2R R143, SR_TID.X ;  /* 0x00000000008f7919 */ /* 0x000ee20000002100 */
[----:B------:R-:W-:Y:S01]  /*0080*/  ULDC.64 UR12, c[0x0][0x218] ;  /* 0x00008600000c7ab9 */ /* 0x000fe20000000a00 */
[----:B------:R-:W4:Y:S01]  /*0090*/  LDC.64 R202, c[0x0][0x238] ;  /* 0x00008e00ffca7b82 */ /* 0x000f220000000a00 */
[----:B------:R-:W-:Y:S01]  /*00a0*/  UISETP.GT.AND UP0, UPT, UR4, 0x1f, UPT ;  /* 0x0000001f0400788c */ /* 0x000fe2000bf04270 */
[----:B------:R-:W-:Y:S01]  /*00b0*/  ULDC.64 UR8, c[0x0][0x210] ;  /* 0x0000840000087ab9 */ /* 0x000fe20000000a00 */
[----:B------:R-:W-:-:S02]  /*00c0*/  ULDC.64 UR10, c[0x0][0x208] ;  /* 0x00008200000a7ab9 */ /* 0x000fc40000000a00 */
[----:B------:R-:W-:-:S03]  /*00d0*/  USEL UR6, URZ, 0x4, !UP0 ;  /* 0x000000043f067887 */ /* 0x000fc6000c000000 */
[----:B------:R-:W3:Y:S01]  /*00e0*/  LDC R181, c[0x0][0x230] ;  /* 0x00008c00ffb57b82 */ /* 0x000ee20000000800 */
[----:B--2---:R-:W-:Y:S01]  /*00f0*/  IMAD.MOV.U32 R41, RZ, RZ, R3 ;  /* 0x000000ffff297224 */ /* 0x004fe200078e0003 */
[----:B------:R2:W-:Y:S01]  /*0100*/  STL.64 [R1+0x950], R2 ;  /* 0x0009500201007387 */ /* 0x0005e20000100a00 */
[----:B------:R-:W-:Y:S02]  /*0110*/  IMAD.MOV.U32 R123, RZ, RZ, R2 ;  /* 0x000000ffff7b7224 */ /* 0x000fe400078e0002 */
[----:B------:R-:W-:Y:S01]  /*0120*/  VIADD R0, R41, 0x1ff ;  /* 0x000001ff29007836 */ /* 0x000fe20000000000 */
[----:B------:R-:W-:Y:S02]  /*0130*/  LOP3.LUT R177, RZ, R41, RZ, 0x33, !PT ;  /* 0x00000029ffb17212 */ /* 0x000fe400078e33ff */
[----:B------:R-:W-:Y:S01]  /*0140*/  IABS R11, R123 ;  /* 0x0000007b000b7213 */ /* 0x000fe20000000000 */
[C---:B----4-:R-:W-:Y:S01]  /*0150*/  IMAD R127, R202.reuse, 0xc, RZ ;  /* 0x0000000cca7f7824 */ /* 0x050fe200078e02ff */
[----:B-1----:R-:W-:Y:S01]  /*0160*/  IABS R8, R5 ;  /* 0x0000000500087213 */ /* 0x002fe20000000000 */
[C---:B------:R-:W-:Y:S01]  /*0170*/  IMAD R155, R202.reuse, 0x5, RZ ;  /* 0x00000005ca9b7824 */ /* 0x040fe200078e02ff */
[----:B--2---:R-:W-:Y:S01]  /*0180*/  SHF.R.S32.HI R3, RZ, 0x1f, R0 ;  /* 0x0000001fff037819 */ /* 0x004fe20000011400 */
[C---:B------:R-:W-:Y:S01]  /*0190*/  IMAD.SHL.U32 R151, R202.reuse, 0x8, RZ ;  /* 0x00000008ca977824 */ /* 0x040fe200078e00ff */
[----:B---3--:R-:W-:Y:S01]  /*01a0*/  LOP3.LUT R139, R143, 0x7f, RZ, 0xc0, !PT ;  /* 0x0000007f8f8b7812 */ /* 0x008fe200078ec0ff */
[C---:B------:R-:W-:Y:S01]  /*01b0*/  IMAD R131, R202.reuse, 0x9, RZ ;  /* 0x00000009ca837824 */ /* 0x040fe200078e02ff */
[----:B------:R-:W-:Y:S01]  /*01c0*/  LEA.HI R3, R3, R0, RZ, 0x9 ;  /* 0x0000000003037211 */ /* 0x000fe200078f48ff */
[C---:B------:R-:W-:Y:S01]  /*01d0*/  IMAD R147, R202.reuse, 0x12, RZ ;  /* 0x00000012ca937824 */ /* 0x040fe200078e02ff */
[----:B------:R-:W-:Y:S01]  /*01e0*/  LOP3.LUT R135, R143, 0x1f, RZ, 0xc0, !PT ;  /* 0x0000001f8f877812 */ /* 0x000fe200078ec0ff */
[C---:B------:R-:W-:Y:S01]  /*01f0*/  IMAD R221, R202.reuse, 0x24, RZ ;  /* 0x00000024cadd7824 */ /* 0x040fe200078e02ff */
[----:B------:R-:W-:Y:S01]  /*0200*/  SHF.R.S32.HI R4, RZ, 0x9, R3 ;  /* 0x00000009ff047819 */ /* 0x000fe20000011403 */
[----:B------:R-:W-:-:S02]  /*0210*/  IMAD R219, R202, 0x2c, RZ ;  /* 0x0000002ccadb7824 */ /* 0x000fc400078e02ff */
[C---:B------:R-:W-:Y:S01]  /*0220*/  IMAD R229, R202.reuse, 0x34, RZ ;  /* 0x00000034cae57824 */ /* 0x040fe200078e02ff */
[-C--:B------:R-:W-:Y:S01]  /*0230*/  IABS R7, R4.reuse ;  /* 0x0000000400077213 */ /* 0x080fe20000000000 */
[C---:B------:R-:W-:Y:S01]  /*0240*/  IMAD R231, R202.reuse, 0x28, RZ ;  /* 0x00000028cae77824 */ /* 0x040fe200078e02ff */
[----:B------:R-:W-:Y:S01]  /*0250*/  IABS R10, R4 ;  /* 0x00000004000a7213 */ /* 0x000fe20000000000 */
[C---:B------:R-:W-:Y:S01]  /*0260*/  IMAD R207, R202.reuse, 0x38, RZ ;  /* 0x00000038cacf7824 */ /* 0x040fe200078e02ff */
[----:B------:R-:W1:Y:S01]  /*0270*/  I2F.RP R0, R7 ;  /* 0x0000000700007306 */ /* 0x000e620000209400 */
[C---:B------:R-:W-:Y:S02]  /*0280*/  IMAD R223, R202.reuse, 0x30, RZ ;  /* 0x00000030cadf7824 */ /* 0x040fe400078e02ff */
[C---:B------:R-:W-:Y:S02]  /*0290*/  IMAD R225, R202.reuse, 0x3c, RZ ;  /* 0x0000003ccae17824 */ /* 0x040fe400078e02ff */
[----:B------:R-:W-:-:S02]  /*02a0*/  IMAD R217, R202, 0x44, RZ ;  /* 0x00000044cad97824 */ /* 0x000fc400078e02ff */
[C---:B------:R-:W-:Y:S02]  /*02b0*/  IMAD R201, R202.reuse, 0x48, RZ ;  /* 0x00000048cac97824 */ /* 0x040fe400078e02ff */
[C---:B------:R-:W-:Y:S02]  /*02c0*/  IMAD R209, R202.reuse, 0x4c, RZ ;  /* 0x0000004ccad17824 */ /* 0x040fe400078e02ff */
[C---:B------:R-:W-:Y:S02]  /*02d0*/  IMAD R199, R202.reuse, 0x50, RZ ;  /* 0x00000050cac77824 */ /* 0x040fe400078e02ff */
[C---:B------:R-:W-:Y:S01]  /*02e0*/  IMAD R215, R202.reuse, 0x54, RZ ;  /* 0x00000054cad77824 */ /* 0x040fe200078e02ff */
[----:B-1----:R-:W1:Y:S01]  /*02f0*/  MUFU.RCP R0, R0 ;  /* 0x0000000000007308 */ /* 0x002e620000001000 */
[C---:B------:R-:W-:Y:S02]  /*0300*/  IMAD R205, R202.reuse, 0x58, RZ ;  /* 0x00000058cacd7824 */ /* 0x040fe400078e02ff */
[----:B------:R-:W-:-:S02]  /*0310*/  IMAD R211, R202, 0x5c, RZ ;  /* 0x0000005ccad37824 */ /* 0x000fc400078e02ff */
[C---:B------:R-:W-:Y:S02]  /*0320*/  IMAD R213, R202.reuse, 0x60, RZ ;  /* 0x00000060cad57824 */ /* 0x040fe400078e02ff */
[C---:B------:R-:W-:Y:S02]  /*0330*/  IMAD R193, R202.reuse, 0x64, RZ ;  /* 0x00000064cac17824 */ /* 0x040fe400078e02ff */
[C---:B------:R-:W-:Y:S02]  /*0340*/  IMAD R197, R202.reuse, 0x68, RZ ;  /* 0x00000068cac57824 */ /* 0x040fe400078e02ff */
[C---:B------:R-:W-:Y:S02]  /*0350*/  IMAD R195, R202.reuse, 0x6c, RZ ;  /* 0x0000006ccac37824 */ /* 0x040fe400078e02ff */
[C---:B------:R-:W-:Y:S02]  /*0360*/  IMAD R191, R202.reuse, 0x70, RZ ;  /* 0x00000070cabf7824 */ /* 0x040fe400078e02ff */
[----:B------:R-:W-:-:S02]  /*0370*/  IMAD R189, R202, 0x78, RZ ;  /* 0x00000078cabd7824 */ /* 0x000fc400078e02ff */
[----:B-1----:R-:W-:Y:S02]  /*0380*/  VIADD R2, R0, 0xffffffe ;  /* 0x0ffffffe00027836 */ /* 0x002fe40000000000 */
[----:B------:R-:W-:Y:S02]  /*0390*/  IMAD.MOV R0, RZ, RZ, -R10 ;  /* 0x000000ffff007224 */ /* 0x000fe400078e0a0a */
[----:B------:R1:W2:Y:S02]  /*03a0*/  F2I.FTZ.U32.TRUNC.NTZ R3, R2 ;  /* 0x0000000200037305 */ /* 0x0002a4000021f000 */
[----:B-1----:R-:W-:Y:S02]  /*03b0*/  IMAD.MOV.U32 R2, RZ, RZ, RZ ;  /* 0x000000ffff027224 */ /* 0x002fe400078e00ff */
[----:B--2---:R-:W-:-:S04]  /*03c0*/  IMAD.MOV R6, RZ, RZ, -R3 ;  /* 0x000000ffff067224 */ /* 0x004fc800078e0a03 */
[----:B------:R-:W-:Y:S02]  /*03d0*/  IMAD R9, R6, R7, RZ ;  /* 0x0000000706097224 */ /* 0x000fe400078e02ff */
[----:B------:R-:W-:Y:S02]  /*03e0*/  IMAD.MOV.U32 R6, RZ, RZ, R8 ;  /* 0x000000ffff067224 */ /* 0x000fe400078e0008 */
[----:B------:R-:W-:-:S06]  /*03f0*/  IMAD.HI.U32 R3, R3, R9, R2 ;  /* 0x0000000903037227 */ /* 0x000fcc00078e0002 */
[----:B------:R-:W-:-:S04]  /*0400*/  IMAD.HI.U32 R3, R3, R6, RZ ;  /* 0x0000000603037227 */ /* 0x000fc800078e00ff */
[----:B------:R-:W-:-:S05]  /*0410*/  IMAD R0, R3, R0, R6 ;  /* 0x0000000003007224 */ /* 0x000fca00078e0206 */
[----:B------:R-:W-:-:S13]  /*0420*/  ISETP.GT.U32.AND P1, PT, R7, R0, PT ;  /* 0x000000000700720c */ /* 0x000fda0003f24070 */
[----:B------:R-:W-:Y:S02]  /*0430*/  @!P1 IMAD.IADD R0, R0, 0x1, -R7 ;  /* 0x0000000100009824 */ /* 0x000fe400078e0a07 */
[----:B------:R-:W-:Y:S01]  /*0440*/  @!P1 VIADD R3, R3, 0x1 ;  /* 0x0000000103039836 */ /* 0x000fe20000000000 */
[----:B------:R-:W-:Y:S02]  /*0450*/  ISETP.NE.AND P1, PT, R4, RZ, PT ;  /* 0x000000ff0400720c */ /* 0x000fe40003f25270 */
[----:B------:R-:W-:Y:S02]  /*0460*/  ISETP.GE.U32.AND P0, PT, R0, R7, PT ;  /* 0x000000070000720c */ /* 0x000fe40003f06070 */
[----:B------:R-:W-:-:S04]  /*0470*/  LOP3.LUT R0, R5, R4, RZ, 0x3c, !PT ;  /* 0x0000000405007212 */ /* 0x000fc800078e3cff */
[----:B------:R-:W-:Y:S01]  /*0480*/  ISETP.GE.AND P2, PT, R0, RZ, PT ;  /* 0x000000ff0000720c */ /* 0x000fe20003f46270 */
[----:B------:R-:W-:-:S06]  /*0490*/  VIADD R0, R123, 0x7f ;  /* 0x0000007f7b007836 */ /* 0x000fcc0000000000 */
[----:B------:R-:W-:-:S04]  /*04a0*/  @P0 VIADD R3, R3, 0x1 ;  /* 0x0000000103030836 */ /* 0x000fc80000000000 */
[----:B------:R-:W-:Y:S01]  /*04b0*/  IMAD.MOV.U32 R10, RZ, RZ, R3 ;  /* 0x000000ffff0a7224 */ /* 0x000fe200078e0003 */
[----:B------:R-:W-:-:S03]  /*04c0*/  SHF.R.S32.HI R3, RZ, 0x1f, R0 ;  /* 0x0000001fff037819 */ /* 0x000fc60000011400 */
[----:B------:R-:W-:Y:S01]  /*04d0*/  @!P2 IMAD.MOV R10, RZ, RZ, -R10 ;  /* 0x000000ffff0aa224 */ /* 0x000fe200078e0a0a */
[----:B------:R-:W-:Y:S02]  /*04e0*/  LEA.HI R3, R3, R0, RZ, 0x7 ;  /* 0x0000000003037211 */ /* 0x000fe400078f38ff */
[----:B------:R-:W-:-:S04]  /*04f0*/  @!P1 LOP3.LUT R10, RZ, R4, RZ, 0x33, !PT ;  /* 0x00000004ff0a9212 */ /* 0x000fc800078e33ff */
[----:B------:R-:W-:Y:S01]  /*0500*/  LEA.HI.SX32 R3, R3, -R10, 0x19 ;  /* 0x8000000a03037211 */ /* 0x000fe200078fcaff */
[----:B------:R-:W-:-:S03]  /*0510*/  IMAD.MOV R6, RZ, RZ, -R10 ;  /* 0x000000ffff067224 */ /* 0x000fc600078e0a0a */
[----:B------:R-:W-:Y:S01]  /*0520*/  VIMNMX R13, R3, 0x1, PT ;  /* 0x00000001030d7848 */ /* 0x000fe20003fe0100 */
[----:B------:R-:W-:-:S03]  /*0530*/  IMAD R12, R4, R6, R5 ;  /* 0x00000006040c7224 */ /* 0x000fc600078e0205 */
[----:B------:R-:W-:Y:S02]  /*0540*/  IABS R7, R13 ;  /* 0x0000000d00077213 */ /* 0x000fe40000000000 */
[----:B------:R-:W-:Y:S02]  /*0550*/  IABS R6, R12 ;  /* 0x0000000c00067213 */ /* 0x000fe40000000000 */
[----:B------:R-:W1:Y:S08]  /*0560*/  I2F.RP R0, R7 ;  /* 0x0000000700007306 */ /* 0x000e700000209400 */
[----:B-1----:R-:W1:Y:S02]  /*0570*/  MUFU.RCP R0, R0 ;  /* 0x0000000000007308 */ /* 0x002e640000001000 */
[----:B-1----:R-:W-:Y:S01]  /*0580*/  VIADD R2, R0, 0xffffffe ;  /* 0x0ffffffe00027836 */ /* 0x002fe20000000000 */
[----:B------:R-:W-:-:S05]  /*0590*/  IABS R0, R41 ;  /* 0x0000002900007213 */ /* 0x000fca0000000000 */
[----:B------:R1:W2:Y:S02]  /*05a0*/  F2I.FTZ.U32.TRUNC.NTZ R3, R2 ;  /* 0x0000000200037305 */ /* 0x0002a4000021f000 */
[----:B-1----:R-:W-:Y:S02]  /*05b0*/  IMAD.MOV.U32 R2, RZ, RZ, RZ ;  /* 0x000000ffff027224 */ /* 0x002fe400078e00ff */
[----:B--2---:R-:W-:-:S04]  /*05c0*/  IMAD.MOV R8, RZ, RZ, -R3 ;  /* 0x000000ffff087224 */ /* 0x004fc800078e0a03 */
[----:B------:R-:W-:Y:S01]  /*05d0*/  IMAD.MOV.U32 R4, RZ, RZ, R8 ;  /* 0x000000ffff047224 */ /* 0x000fe200078e0008 */
[----:B------:R-:W-:-:S03]  /*05e0*/  IABS R8, R13 ;  /* 0x0000000d00087213 */ /* 0x000fc60000000000 */
[----:B------:R-:W-:Y:S02]  /*05f0*/  IMAD R5, R4, R7, RZ ;  /* 0x0000000704057224 */ /* 0x000fe400078e02ff */
[----:B------:R-:W-:Y:S02]  /*0600*/  IMAD.MOV.U32 R4, RZ, RZ, R6 ;  /* 0x000000ffff047224 */ /* 0x000fe400078e0006 */
[----:B------:R-:W-:Y:S01]  /*0610*/  IMAD.HI.U32 R3, R3, R5, R2 ;  /* 0x0000000503037227 */ /* 0x000fe200078e0002 */
[----:B------:R-:W1:Y:S03]  /*0620*/  I2F.RP R6, R11 ;  /* 0x0000000b00067306 */ /* 0x000e660000209400 */
[----:B------:R-:W-:Y:S02]  /*0630*/  IMAD.MOV R2, RZ, RZ, -R8 ;  /* 0x000000ffff027224 */ /* 0x000fe400078e0a08 */
[----:B------:R-:W-:-:S04]  /*0640*/  IMAD.HI.U32 R3, R3, R4, RZ ;  /* 0x0000000403037227 */ /* 0x000fc800078e00ff */
[----:B------:R-:W-:Y:S02]  /*0650*/  IMAD R2, R3, R2, R4 ;  /* 0x0000000203027224 */ /* 0x000fe400078e0204 */
[----:B------:R-:W2:Y:S03]  /*0660*/  I2F.RP R4, R0 ;  /* 0x0000000000047306 */ /* 0x000ea60000209400 */
[----:B------:R-:W-:-:S05]  /*0670*/  ISETP.GT.U32.AND P1, PT, R7, R2, PT ;  /* 0x000000020700720c */ /* 0x000fca0003f24070 */
[----:B-1----:R-:W1:Y:S08]  /*0680*/  MUFU.RCP R6, R6 ;  /* 0x0000000600067308 */ /* 0x002e700000001000 */
[----:B--2---:R-:W2:Y:S01]  /*0690*/  MUFU.RCP R4, R4 ;  /* 0x0000000400047308 */ /* 0x004ea20000001000 */
[----:B------:R-:W-:Y:S02]  /*06a0*/  @!P1 IMAD.IADD R2, R2, 0x1, -R7 ;  /* 0x0000000102029824 */ /* 0x000fe400078e0a07 */
[----:B------:R-:W-:Y:S01]  /*06b0*/  @!P1 VIADD R3, R3, 0x1 ;  /* 0x0000000103039836 */ /* 0x000fe20000000000 */
[----:B------:R-:W-:-:S02]  /*06c0*/  ISETP.NE.AND P1, PT, R13, RZ, PT ;  /* 0x000000ff0d00720c */ /* 0x000fc40003f25270 */
[----:B------:R-:W-:Y:S02]  /*06d0*/  ISETP.GE.U32.AND P0, PT, R2, R7, PT ;  /* 0x000000070200720c */ /* 0x000fe40003f06070 */
[----:B------:R-:W-:Y:S01]  /*06e0*/  LOP3.LUT R2, R12, R13, RZ, 0x3c, !PT ;  /* 0x0000000d0c027212 */ /* 0x000fe200078e3cff */
[----:B-1----:R-:W-:-:S03]  /*06f0*/  VIADD R8, R6, 0xffffffe ;  /* 0x0ffffffe06087836 */ /* 0x002fc60000000000 */
[----:B------:R-:W-:Y:S01]  /*0700*/  ISETP.GE.AND P2, PT, R2, RZ, PT ;  /* 0x000000ff0200720c */ /* 0x000fe20003f46270 */
[----:B------:R-:W1:Y:S01]  /*0710*/  F2I.FTZ.U32.TRUNC.NTZ R9, R8 ;  /* 0x0000000800097305 */ /* 0x000e62000021f000 */
[----:B--2---:R-:W-:-:S05]  /*0720*/  VIADD R5, R4, 0xffffffe ;  /* 0x0ffffffe04057836 */ /* 0x004fca0000000000 */
[----:B------:R-:W-:Y:S02]  /*0730*/  @P0 VIADD R3, R3, 0x1 ;  /* 0x0000000103030836 */ /* 0x000fe40000000000 */
[----:B------:R-:W2:Y:S02]  /*0740*/  F2I.FTZ.U32.TRUNC.NTZ R5, R5 ;  /* 0x0000000500057305 */ /* 0x000ea4000021f000 */
[----:B------:R-:W-:Y:S01]  /*0750*/  IMAD.MOV.U32 R7, RZ, RZ, R3 ;  /* 0x000000ffff077224 */ /* 0x000fe200078e0003 */
[----:B------:R-:W-:-:S03]  /*0760*/  SHF.R.U32.HI R3, RZ, 0x5, R143 ;  /* 0x00000005ff037819 */ /* 0x000fc6000001168f */
[----:B------:R-:W-:Y:S01]  /*0770*/  @!P2 IMAD.MOV R7, RZ, RZ, -R7 ;  /* 0x000000ffff07a224 */ /* 0x000fe200078e0a07 */
[----:B------:R-:W-:Y:S01]  /*0780*/  @!P1 LOP3.LUT R7, RZ, R13, RZ, 0x33, !PT ;  /* 0x0000000dff079212 */ /* 0x000fe200078e33ff */
[----:B-1----:R-:W-:Y:S01]  /*0790*/  IMAD.MOV R8, RZ, RZ, -R9 ;  /* 0x000000ffff087224 */ /* 0x002fe200078e0a09 */
[----:B------:R-:W-:-:S03]  /*07a0*/  SGXT.U32 R3, R3, 0x2 ;  /* 0x000000020303781a */ /* 0x000fc60000000000 */
[----:B------:R-:W-:Y:S02]  /*07b0*/  IMAD.SHL.U32 R6, R7, 0x200, RZ ;  /* 0x0000020007067824 */ /* 0x000fe400078e00ff */
[----:B------:R-:W-:Y:S02]  /*07c0*/  IMAD.MOV R2, RZ, RZ, -R7 ;  /* 0x000000ffff027224 */ /* 0x000fe400078e0a07 */
[--C-:B--2---:R-:W-:Y:S01]  /*07d0*/  IMAD.MOV R4, RZ, RZ, -R5.reuse ;  /* 0x000000ffff047224 */ /* 0x104fe200078e0a05 */
[----:B------:R-:W-:Y:S01]  /*07e0*/  LOP3.LUT R3, R6, R3, RZ, 0xfc, !PT ;  /* 0x0000000306037212 */ /* 0x000fe200078efcff */
[----:B------:R-:W-:Y:S01]  /*07f0*/  IMAD R2, R13, R2, R12 ;  /* 0x000000020d027224 */ /* 0x000fe200078e020c */
[----:B------:R1:W-:Y:S01]  /*0800*/  STL [R1+0x1854], R6 ;  /* 0x0018540601007387 */ /* 0x0003e20000100800 */
[----:B------:R-:W-:Y:S01]  /*0810*/  IMAD.MOV.U32 R7, RZ, RZ, R4 ;  /* 0x000000ffff077224 */ /* 0x000fe200078e0004 */
[----:B------:R-:W-:Y:S01]  /*0820*/  LOP3.LUT R15, R3, 0x1fc, RZ, 0xfc, !PT ;  /* 0x000001fc030f7812 */ /* 0x000fe200078efcff */
[----:B------:R-:W-:Y:S01]  /*0830*/  IMAD.MOV.U32 R4, RZ, RZ, RZ ;  /* 0x000000ffff047224 */ /* 0x000fe200078e00ff */
[----:B------:R-:W-:Y:S01]  /*0840*/  IABS R13, R3 ;  /* 0x00000003000d7213 */ /* 0x000fe20000000000 */
[----:B------:R-:W-:Y:S01]  /*0850*/  IMAD R7, R7, R0, RZ ;  /* 0x0000000007077224 */ /* 0x000fe200078e02ff */
[C---:B------:R-:W-:Y:S01]  /*0860*/  LOP3.LUT R12, R3.reuse, 0x8, RZ, 0xfc, !PT ;  /* 0x00000008030c7812 */ /* 0x040fe200078efcff */
[----:B------:R-:W-:Y:S01]  /*0870*/  IMAD.IADD R2, R10, 0x1, R2 ;  /* 0x000000010a027824 */ /* 0x000fe200078e0202 */
[----:B------:R-:W-:Y:S01]  /*0880*/  LOP3.LUT R10, R3, 0x4, RZ, 0xfc, !PT ;  /* 0x00000004030a7812 */ /* 0x000fe200078efcff */
[----:B------:R-:W-:Y:S01]  /*0890*/  IMAD.HI.U32 R4, R5, R7, R4 ;  /* 0x0000000705047227 */ /* 0x000fe200078e0004 */
[----:B------:R-:W-:-:S02]  /*08a0*/  IABS R7, R15 ;  /* 0x0000000f00077213 */ /* 0x000fc40000000000 */
[----:B------:R-:W-:Y:S01]  /*08b0*/  LOP3.LUT R14, R3, 0xc, RZ, 0xfc, !PT ;  /* 0x0000000c030e7812 */ /* 0x000fe200078efcff */
[----:B------:R-:W-:Y:S01]  /*08c0*/  IMAD R5, R8, R11, RZ ;  /* 0x0000000b08057224 */ /* 0x000fe200078e02ff */
[----:B------:R-:W-:Y:S01]  /*08d0*/  ISETP.GE.AND P3, PT, R15, RZ, PT ;  /* 0x000000ff0f00720c */ /* 0x000fe20003f66270 */
[----:B------:R-:W-:Y:S01]  /*08e0*/  IMAD.MOV.U32 R8, RZ, RZ, RZ ;  /* 0x000000ffff087224 */ /* 0x000fe200078e00ff */
[----:B------:R-:W-:Y:S01]  /*08f0*/  ISETP.GE.AND P4, PT, R12, RZ, PT ;  /* 0x000000ff0c00720c */ /* 0x000fe20003f86270 */
[----:B------:R-:W-:Y:S01]  /*0900*/  IMAD R39, R2, 0x80, R139 ;  /* 0x0000008002277824 */ /* 0x000fe200078e028b */
[----:B------:R-:W-:Y:S01]  /*0910*/  LOP3.LUT R20, R3, 0x24, RZ, 0xfc, !PT ;  /* 0x0000002403147812 */ /* 0x000fe200078efcff */
[----:B------:R-:W-:Y:S01]  /*0920*/  IMAD.HI.U32 R8, R9, R5, R8 ;  /* 0x0000000509087227 */ /* 0x000fe200078e0008 */
[C---:B------:R-:W-:Y:S02]  /*0930*/  LOP3.LUT R21, R3.reuse, 0x28, RZ, 0xfc, !PT ;  /* 0x0000002803157812 */ /* 0x040fe400078efcff */
[----:B------:R-:W-:Y:S01]  /*0940*/  IABS R2, R39 ;  /* 0x0000002700027213 */ /* 0x000fe20000000000 */
[----:B------:R-:W-:Y:S01]  /*0950*/  IMAD.HI.U32 R5, R4, R7, RZ ;  /* 0x0000000704057227 */ /* 0x000fe200078e00ff */
[----:B------:R-:W-:Y:S01]  /*0960*/  IABS R17, R20 ;  /* 0x0000001400117213 */ /* 0x000fe20000000000 */
[----:B------:R-:W-:Y:S01]  /*0970*/  STL [R1+0x94c], R39 ;  /* 0x00094c2701007387 */ /* 0x000fe20000100800 */
[----:B------:R-:W-:Y:S01]  /*0980*/  IABS R19, R21 ;  /* 0x0000001500137213 */ /* 0x000fe20000000000 */
[----:B------:R-:W-:Y:S01]  /*0990*/  IMAD.MOV R5, RZ, RZ, -R5 ;  /* 0x000000ffff057224 */ /* 0x000fe200078e0a05 */
[C---:B------:R-:W-:Y:S01]  /*09a0*/  LOP3.LUT R22, R3.reuse, 0x38, RZ, 0xfc, !PT ;  /* 0x0000003803167812 */ /* 0x040fe200078efcff */
[----:B------:R-:W-:Y:S01]  /*09b0*/  IMAD.MOV.U32 R9, RZ, RZ, R2 ;  /* 0x000000ffff097224 */ /* 0x000fe200078e0002 */
[C---:B------:R-:W-:Y:S01]  /*09c0*/  LOP3.LUT R23, R3.reuse, 0xdc, RZ, 0xfc, !PT ;  /* 0x000000dc03177812 */ /* 0x040fe200078efcff */
[----:B------:R-:W-:Y:S01]  /*09d0*/  IMAD R7, R0, R5, R7 ;  /* 0x0000000500077224 */ /* 0x000fe200078e0207 */
[----:B------:R-:W-:Y:S01]  /*09e0*/  IABS R5, R10 ;  /* 0x0000000a00057213 */ /* 0x000fe20000000000 */
[----:B------:R-:W-:Y:S01]  /*09f0*/  IMAD.HI.U32 R8, R8, R9, RZ ;  /* 0x0000000908087227 */ /* 0x000fe200078e00ff */
[----:B------:R-:W-:-:S02]  /*0a00*/  LOP3.LUT R25, R3, 0xe0, RZ, 0xfc, !PT ;  /* 0x000000e003197812 */ /* 0x000fc400078efcff */
[----:B------:R-:W-:Y:S01]  /*0a10*/  ISETP.GT.U32.AND P2, PT, R0, R7, PT ;  /* 0x000000070000720c */ /* 0x000fe20003f44070 */
[----:B------:R-:W-:Y:S01]  /*0a20*/  IMAD.HI.U32 R2, R4, R13, RZ ;  /* 0x0000000d04027227 */ /* 0x000fe200078e00ff */
[C---:B------:R-:W-:Y:S02]  /*0a30*/  LOP3.LUT R29, R3.reuse, 0x1dc, RZ, 0xfc, !PT ;  /* 0x000001dc031d7812 */ /* 0x040fe400078efcff */
[C---:B------:R-:W-:Y:S01]  /*0a40*/  LOP3.LUT R27, R3.reuse, 0x1d8, RZ, 0xfc, !PT ;  /* 0x000001d8031b7812 */ /* 0x040fe200078efcff */
[----:B------:R-:W-:Y:S01]  /*0a50*/  IMAD.MOV R8, RZ, RZ, -R8 ;  /* 0x000000ffff087224 */ /* 0x000fe200078e0a08 */
[C---:B------:R-:W-:Y:S01]  /*0a60*/  LOP3.LUT R31, R3.reuse, 0x1e0, RZ, 0xfc, !PT ;  /* 0x000001e0031f7812 */ /* 0x040fe200078efcff */
[----:B------:R-:W-:Y:S01]  /*0a70*/  IMAD.MOV R2, RZ, RZ, -R2 ;  /* 0x000000ffff027224 */ /* 0x000fe200078e0a02 */
[----:B------:R-:W-:Y:S01]  /*0a80*/  LOP3.LUT R33, R3, 0x1e4, RZ, 0xfc, !PT ;  /* 0x000001e403217812 */ /* 0x000fe200078efcff */
[----:B------:R-:W-:Y:S01]  /*0a90*/  IMAD R8, R11, R8, R9 ;  /* 0x000000080b087224 */ /* 0x000fe200078e0209 */
[----:B------:R-:W-:Y:S01]  /*0aa0*/  IABS R9, R12 ;  /* 0x0000000c00097213 */ /* 0x000fe20000000000 */
[----:B------:R-:W-:Y:S01]  /*0ab0*/  IMAD R122, R0, R2, R13 ;  /* 0x00000002007a7224 */ /* 0x000fe200078e020d */
[----:B------:R-:W-:Y:S01]  /*0ac0*/  IABS R13, R14 ;  /* 0x0000000e000d7213 */ /* 0x000fe20000000000 */
[----:B------:R-:W-:Y:S01]  /*0ad0*/  @!P2 IMAD.IADD R7, R7, 0x1, -R0 ;  /* 0x000000010707a824 */ /* 0x000fe200078e0a00 */
[----:B------:R-:W-:Y:S01]  /*0ae0*/  ISETP.GT.U32.AND P0, PT, R11, R8, PT ;  /* 0x000000080b00720c */ /* 0x000fe20003f04070 */
[----:B------:R-:W-:Y:S01]  /*0af0*/  IMAD.HI.U32 R2, R4, R5, RZ ;  /* 0x0000000504027227 */ /* 0x000fe200078e00ff */
[----:B------:R-:W-:-:S02]  /*0b00*/  ISETP.GT.U32.AND P1, PT, R0, R122, PT ;  /* 0x0000007a0000720c */ /* 0x000fc40003f24070 */
[----:B------:R-:W-:Y:S01]  /*0b10*/  ISETP.GT.U32.AND P6, PT, R0, R7, PT ;  /* 0x000000070000720c */ /* 0x000fe20003fc4070 */
[----:B------:R-:W-:Y:S01]  /*0b20*/  IMAD.MOV R120, RZ, RZ, -R2 ;  /* 0x000000ffff787224 */ /* 0x000fe200078e0a02 */
[C---:B------:R-:W-:Y:S01]  /*0b30*/  LOP3.LUT R12, R3.reuse, 0x14, RZ, 0xfc, !PT ;  /* 0x00000014030c7812 */ /* 0x040fe200078efcff */
[----:B------:R-:W-:Y:S01]  /*0b40*/  IMAD.HI.U32 R2, R4, R9, RZ ;  /* 0x0000000904027227 */ /* 0x000fe200078e00ff */
[C---:B------:R-:W-:Y:S02]  /*0b50*/  LOP3.LUT R35, R3.reuse, 0x1e8, RZ, 0xfc, !PT ;  /* 0x000001e803237812 */ /* 0x040fe400078efcff */
[----:B------:R-:W-:Y:S01]  /*0b60*/  LOP3.LUT R37, R3, 0x1ec, RZ, 0xfc, !PT ;  /* 0x000001ec03257812 */ /* 0x000fe200078efcff */
[----:B------:R-:W-:Y:S02]  /*0b70*/  IMAD R120, R0, R120, R5 ;  /* 0x0000007800787224 */ /* 0x000fe400078e0205 */
[----:B------:R-:W-:-:S03]  /*0b80*/  IMAD.HI.U32 R5, R4, R13, RZ ;  /* 0x0000000d04057227 */ /* 0x000fc600078e00ff */
[----:B------:R-:W-:Y:S01]  /*0b90*/  ISETP.GT.U32.AND P2, PT, R0, R120, PT ;  /* 0x000000780000720c */ /* 0x000fe20003f44070 */
[----:B------:R-:W-:Y:S01]  /*0ba0*/  @!P0 IMAD.IADD R8, R8, 0x1, -R11 ;  /* 0x0000000108088824 */ /* 0x000fe200078e0a0b */
[----:B------:R-:W-:Y:S01]  /*0bb0*/  ISETP.GE.AND P0, PT, R10, RZ, PT ;  /* 0x000000ff0a00720c */ /* 0x000fe20003f06270 */
[----:B------:R-:W-:Y:S02]  /*0bc0*/  IMAD.MOV R2, RZ, RZ, -R2 ;  /* 0x000000ffff027224 */ /* 0x000fe400078e0a02 */
[----:B------:R-:W-:Y:S01]  /*0bd0*/  IMAD.MOV R5, RZ, RZ, -R5 ;  /* 0x000000ffff057224 */ /* 0x000fe200078e0a05 */
[----:B------:R-:W-:Y:S01]  /*0be0*/  ISETP.GT.U32.AND P5, PT, R11, R8, PT ;  /* 0x000000080b00720c */ /* 0x000fe20003fa4070 */
[--C-:B------:R-:W-:Y:S01]  /*0bf0*/  @!P6 IMAD.IADD R7, R7, 0x1, -R0.reuse ;  /* 0x000000010707e824 */ /* 0x100fe200078e0a00 */
[----:B------:R-:W-:Y:S01]  /*0c00*/  ISETP.GE.AND P6, PT, R14, RZ, PT ;  /* 0x000000ff0e00720c */ /* 0x000fe20003fc6270 */
[----:B------:R-:W-:Y:S01]  /*0c10*/  @!P1 IMAD.IADD R122, R122, 0x1, -R0 ;  /* 0x000000017a7a9824 */ /* 0x000fe200078e0a00 */
[----:B------:R-:W-:Y:S01]  /*0c20*/  LOP3.LUT R14, R3, 0x18, RZ, 0xfc, !PT ;  /* 0x00000018030e7812 */ /* 0x000fe200078efcff */
[----:B------:R-:W-:-:S02]  /*0c30*/  IMAD R10, R0, R2, R9 ;  /* 0x00000002000a7224 */ /* 0x000fc400078e0209 */
[C---:B------:R-:W-:Y:S01]  /*0c40*/  IMAD R118, R0.reuse, R5, R13 ;  /* 0x0000000500767224 */ /* 0x040fe200078e020d */
[----:B------:R-:W-:Y:S01]  /*0c50*/  ISETP.GT.U32.AND P1, PT, R0, R122, PT ;  /* 0x0000007a0000720c */ /* 0x000fe20003f24070 */
[----:B------:R-:W-:Y:S01]  /*0c60*/  IMAD.MOV.U32 R2, RZ, RZ, R7 ;  /* 0x000000ffff027224 */ /* 0x000fe200078e0007 */
[----:B------:R-:W-:Y:S01]  /*0c70*/  IABS R13, R12 ;  /* 0x0000000c000d7213 */ /* 0x000fe20000000000 */
[----:B------:R-:W-:Y:S01]  /*0c80*/  @!P2 IMAD.IADD R120, R120, 0x1, -R0 ;  /* 0x000000017878a824 */ /* 0x000fe200078e0a00 */
[----:B------:R-:W-:Y:S01]  /*0c90*/  LOP3.LUT R5, R3, 0x10, RZ, 0xfc, !PT ;  /* 0x0000001003057812 */ /* 0x000fe200078efcff */
[----:B------:R-:W-:Y:S01]  /*0ca0*/  @!P3 IMAD.MOV R2, RZ, RZ, -R2 ;  /* 0x000000ffff02b224 */ /* 0x000fe200078e0a02 */
[----:B------:R-:W-:Y:S01]  /*0cb0*/  ISETP.GT.U32.AND P3, PT, R0, R118, PT ;  /* 0x000000760000720c */ /* 0x000fe20003f64070 */
[----:B------:R-:W-:Y:S01]  /*0cc0*/  @!P5 IMAD.IADD R8, R8, 0x1, -R11 ;  /* 0x000000010808d824 */ /* 0x000fe200078e0a0b */
[----:B------:R-:W-:Y:S01]  /*0cd0*/  ISETP.GT.U32.AND P5, PT, R0, R10, PT ;  /* 0x0000000a0000720c */ /* 0x000fe20003fa4070 */
[----:B------:R-:W-:Y:S01]  /*0ce0*/  IMAD.HI.U32 R7, R4, R13, RZ ;  /* 0x0000000d04077227 */ /* 0x000fe200078e00ff */
[----:B------:R-:W-:-:S02]  /*0cf0*/  ISETP.GT.U32.AND P2, PT, R0, R120, PT ;  /* 0x000000780000720c */ /* 0x000fc40003f44070 */
[----:B------:R-:W-:Y:S01]  /*0d00*/  IABS R11, R5 ;  /* 0x00000005000b7213 */ /* 0x000fe20000000000 */
[--C-:B------:R-:W-:Y:S01]  /*0d10*/  @!P1 IMAD.IADD R122, R122, 0x1, -R0.reuse ;  /* 0x000000017a7a9824 */ /* 0x100fe200078e0a00 */
[----:B------:R-:W-:Y:S01]  /*0d20*/  ISETP.GE.AND P1, PT, R3, RZ, PT ;  /* 0x000000ff0300720c */ /* 0x000fe20003f26270 */
[----:B------:R-:W-:Y:S01]  /*0d30*/  IMAD.MOV R7, RZ, RZ, -R7 ;  /* 0x000000ffff077224 */ /* 0x000fe200078e0a07 */
[----:B------:R-:W-:Y:S01]  /*0d40*/  IABS R15, R14 ;  /* 0x0000000e000f7213 */ /* 0x000fe20000000000 */
[----:B-1----:R-:W-:Y:S02]  /*0d50*/  IMAD.SHL.U32 R6, R202, 0x4, RZ ;  /* 0x00000004ca067824 */ /* 0x002fe400078e00ff */
[--C-:B------:R-:W-:Y:S02]  /*0d60*/  @!P3 IMAD.IADD R118, R118, 0x1, -R0.reuse ;  /* 0x000000017676b824 */ /* 0x100fe400078e0a00 */
[--C-:B------:R-:W-:Y:S02]  /*0d70*/  @!P5 IMAD.IADD R10, R10, 0x1, -R0.reuse ;  /* 0x000000010a0ad824 */ /* 0x100fe400078e0a00 */
[----:B------:R-:W-:Y:S01]  /*0d80*/  @!P2 IMAD.IADD R120, R120, 0x1, -R0 ;  /* 0x000000017878a824 */ /* 0x000fe200078e0a00 */
[----:B------:R-:W-:Y:S01]  /*0d90*/  ISETP.GT.U32.AND P3, PT, R0, R118, PT ;  /* 0x000000760000720c */ /* 0x000fe20003f64070 */
[----:B------:R-:W-:Y:S01]  /*0da0*/  IMAD.HI.U32 R9, R4, R15, RZ ;  /* 0x0000000f04097227 */ /* 0x000fe200078e00ff */
[----:B------:R-:W-:-:S02]  /*0db0*/  ISETP.GE.AND P2, PT, R12, RZ, PT ;  /* 0x000000ff0c00720c */ /* 0x000fc40003f46270 */
[C---:B------:R-:W-:Y:S01]  /*0dc0*/  ISETP.GT.U32.AND P5, PT, R0.reuse, R10, PT ;  /* 0x0000000a0000720c */ /* 0x040fe20003fa4070 */
[----:B------:R-:W-:Y:S01]  /*0dd0*/  @!P1 IMAD.MOV R122, RZ, RZ, -R122 ;  /* 0x000000ffff7a9224 */ /* 0x000fe200078e0a7a */
[----:B------:R-:W-:Y:S01]  /*0de0*/  ISETP.GE.AND P1, PT, R5, RZ, PT ;  /* 0x000000ff0500720c */ /* 0x000fe20003f26270 */
[----:B------:R-:W-:Y:S02]  /*0df0*/  IMAD R12, R0, R7, R13 ;  /* 0x00000007000c7224 */ /* 0x000fe400078e020d */
[----:B------:R-:W-:-:S04]  /*0e00*/  IMAD.HI.U32 R5, R4, R11, RZ ;  /* 0x0000000b04057227 */ /* 0x000fc800078e00ff */
[--C-:B------:R-:W-:Y:S01]  /*0e10*/  @!P3 IMAD.IADD R118, R118, 0x1, -R0.reuse ;  /* 0x000000017676b824 */ /* 0x100fe200078e0a00 */
[----:B------:R-:W-:Y:S01]  /*0e20*/  ISETP.GT.U32.AND P3, PT, R0, R12, PT ;  /* 0x0000000c0000720c */ /* 0x000fe20003f64070 */
[----:B------:R-:W-:Y:S02]  /*0e30*/  IMAD.MOV R5, RZ, RZ, -R5 ;  /* 0x000000ffff057224 */ /* 0x000fe400078e0a05 */
[----:B------:R-:W-:Y:S01]  /*0e40*/  @!P5 IMAD.IADD R10, R10, 0x1, -R0 ;  /* 0x000000010a0ad824 */ /* 0x000fe200078e0a00 */
[----:B------:R-:W-:Y:S01]  /*0e50*/  ISETP.GE.AND P5, PT, R14, RZ, PT ;  /* 0x000000ff0e00720c */ /* 0x000fe20003fa6270 */
[C---:B------:R-:W-:Y:S01]  /*0e60*/  IMAD R116, R0.reuse, R5, R11 ;  /* 0x0000000500747224 */ /* 0x040fe200078e020b */
[C---:B------:R-:W-:Y:S01]  /*0e70*/  LOP3.LUT R5, R3.reuse, 0x1c, RZ, 0xfc, !PT ;  /* 0x0000001c03057812 */ /* 0x040fe200078efcff */
[----:B------:R-:W-:Y:S01]  /*0e80*/  @!P0 IMAD.MOV R120, RZ, RZ, -R120 ;  /* 0x000000ffff788224 */ /* 0x000fe200078e0a78 */
[----:B------:R-:W-:Y:S01]  /*0e90*/  LOP3.LUT R14, R3, 0x20, RZ, 0xfc, !PT ;  /* 0x00000020030e7812 */ /* 0x000fe200078efcff */
[----:B------:R-:W-:Y:S01]  /*0ea0*/  IMAD.MOV R9, RZ, RZ, -R9 ;  /* 0x000000ffff097224 */ /* 0x000fe200078e0a09 */
[C---:B------:R-:W-:Y:S01]  /*0eb0*/  ISETP.GT.U32.AND P0, PT, R0.reuse, R116, PT ;  /* 0x000000740000720c */ /* 0x040fe20003f04070 */
[----:B------:R-:W-:Y:S01]  /*0ec0*/  @!P4 IMAD.MOV R10, RZ, RZ, -R10 ;  /* 0x000000ffff0ac224 */ /* 0x000fe200078e0a0a */
[----:B------:R-:W-:Y:S01]  /*0ed0*/  IABS R13, R5 ;  /* 0x00000005000d7213 */ /* 0x000fe20000000000 */
[----:B------:R-:W-:Y:S01]  /*0ee0*/  IMAD R114, R0, R9, R15 ;  /* 0x0000000900727224 */ /* 0x000fe200078e020f */
[----:B------:R-:W-:Y:S01]  /*0ef0*/  IABS R15, R14 ;  /* 0x0000000e000f7213 */ /* 0x000fe20000000000 */
[----:B------:R-:W-:Y:S01]  /*0f00*/  @!P3 IMAD.IADD R12, R12, 0x1, -R0 ;  /* 0x000000010c0cb824 */ /* 0x000fe200078e0a00 */
[----:B------:R-:W-:Y:S01]  /*0f10*/  ISETP.GE.AND P4, PT, R5, RZ, PT ;  /* 0x000000ff0500720c */ /* 0x000fe20003f86270 */
[----:B------:R-:W-:Y:S01]  /*0f20*/  @!P6 IMAD.MOV R118, RZ, RZ, -R118 ;  /* 0x000000ffff76e224 */ /* 0x000fe200078e0a76 */
[----:B------:R-:W-:Y:S01]  /*0f30*/  ISETP.GT.U32.AND P6, PT, R0, R114, PT ;  /* 0x000000720000720c */ /* 0x000fe20003fc4070 */
[----:B------:R-:W-:Y:S01]  /*0f40*/  IMAD.HI.U32 R5, R4, R13, RZ ;  /* 0x0000000d04057227 */ /* 0x000fe200078e00ff */
[----:B------:R-:W-:-:S03]  /*0f50*/  ISETP.GT.U32.AND P3, PT, R0, R12, PT ;  /* 0x0000000c0000720c */ /* 0x000fc60003f64070 */
[----:B------:R-:W-:-:S04]  /*0f60*/  IMAD.HI.U32 R7, R4, R15, RZ ;  /* 0x0000000f04077227 */ /* 0x000fc800078e00ff */
[--C-:B------:R-:W-:Y:S02]  /*0f70*/  @!P0 IMAD.IADD R116, R116, 0x1, -R0.reuse ;  /* 0x0000000174748824 */ /* 0x100fe400078e0a00 */
[----:B------:R-:W-:Y:S02]  /*0f80*/  IMAD.MOV R5, RZ, RZ, -R5 ;  /* 0x000000ffff057224 */ /* 0x000fe400078e0a05 */
[----:B------:R-:W-:Y:S01]  /*0f90*/  IMAD.MOV R7, RZ, RZ, -R7 ;  /* 0x000000ffff077224 */ /* 0x000fe200078e0a07 */
[C---:B------:R-:W-:Y:S01]  /*0fa0*/  ISETP.GT.U32.AND P0, PT, R0.reuse, R116, PT ;  /* 0x000000740000720c */ /* 0x040fe20003f04070 */
[C---:B------:R-:W-:Y:S02]  /*0fb0*/  IMAD R112, R0.reuse, R5, R13 ;  /* 0x0000000500707224 */ /* 0x040fe400078e020d */
[----:B------:R-:W-:Y:S01]  /*0fc0*/  IMAD R16, R0, R7, R15 ;  /* 0x0000000700107224 */ /* 0x000fe200078e020f */
[----:B------:R-:W-:Y:S01]  /*0fd0*/  IABS R15, R22 ;  /* 0x00000016000f7213 */ /* 0x000fe20000000000 */
[--C-:B------:R-:W-:Y:S01]  /*0fe0*/  @!P3 IMAD.IADD R12, R12, 0x1, -R0.reuse ;  /* 0x000000010c0cb824 */ /* 0x100fe200078e0a00 */
[----:B------:R-:W-:Y:S01]  /*0ff0*/  ISETP.GT.U32.AND P3, PT, R0, R112, PT ;  /* 0x000000700000720c */ /* 0x000fe20003f64070 */
[----:B------:R-:W-:Y:S01]  /*1000*/  @!P6 IMAD.IADD R114, R114, 0x1, -R0 ;  /* 0x000000017272e824 */ /* 0x000fe200078e0a00 */
[----:B------:R-:W-:Y:S01]  /*1010*/  ISETP.GT.U32.AND P6, PT, R0, R16, PT ;  /* 0x000000100000720c */ /* 0x000fe20003fc4070 */
[----:B------:R-:W-:-:S04]  /*1020*/  IMAD.HI.U32 R9, R4, R17, RZ ;  /* 0x0000001104097227 */ /* 0x000fc800078e00ff */
[----:B------:R-:W-:-:S04]  /*1030*/  IMAD.HI.U32 R11, R4, R19, RZ ;  /* 0x00000013040b7227 */ /* 0x000fc800078e00ff */
[----:B------:R-:W-:Y:S02]  /*1040*/  IMAD.MOV R9, RZ, RZ, -R9 ;  /* 0x000000ffff097224 */ /* 0x000fe400078e0a09 */
[--C-:B------:R-:W-:Y:S01]  /*1050*/  @!P0 IMAD.IADD R116, R116, 0x1, -R0.reuse ;  /* 0x0000000174748824 */ /* 0x100fe200078e0a00 */
[----:B------:R-:W-:Y:S01]  /*1060*/  ISETP.GE.AND P0, PT, R14, RZ, PT ;  /* 0x000000ff0e00720c */ /* 0x000fe20003f06270 */
[----:B------:R-:W-:Y:S01]  /*1070*/  IMAD.MOV R11, RZ, RZ, -R11 ;  /* 0x000000ffff0b7224 */ /* 0x000fe200078e0a0b */
[C---:B------:R-:W-:Y:S01]  /*1080*/  LOP3.LUT R14, R3.reuse, 0x2c, RZ, 0xfc, !PT ;  /* 0x0000002c030e7812 */ /* 0x040fe200078efcff */
[C---:B------:R-:W-:Y:S01]  /*1090*/  IMAD R110, R0.reuse, R9, R17 ;  /* 0x00000009006e7224 */ /* 0x040fe200078e0211 */
[----:B------:R-:W-:Y:S01]  /*10a0*/  LOP3.LUT R17, R3, 0x30, RZ, 0xfc, !PT ;  /* 0x0000003003117812 */ /* 0x000fe200078efcff */
[----:B------:R-:W-:Y:S01]  /*10b0*/  IMAD R108, R0, R11, R19 ;  /* 0x0000000b006c7224 */ /* 0x000fe200078e0213 */
[----:B------:R-:W-:Y:S01]  /*10c0*/  IABS R9, R14 ;  /* 0x0000000e00097213 */ /* 0x000fe20000000000 */
[--C-:B------:R-:W-:Y:S01]  /*10d0*/  @!P3 IMAD.IADD R112, R112, 0x1, -R0.reuse ;  /* 0x000000017070b824 */ /* 0x100fe200078e0a00 */
[----:B------:R-:W-:Y:S01]  /*10e0*/  IABS R11, R17 ;  /* 0x00000011000b7213 */ /* 0x000fe20000000000 */
[----:B------:R-:W-:Y:S01]  /*10f0*/  @!P6 IMAD.IADD R16, R16, 0x1, -R0 ;  /* 0x000000011010e824 */ /* 0x000fe200078e0a00 */
[C---:B------:R-:W-:Y:S01]  /*1100*/  ISETP.GT.U32.AND P3, PT, R0.reuse, R114, PT ;  /* 0x000000720000720c */ /* 0x040fe20003f64070 */
[----:B------:R-:W-:Y:S01]  /*1110*/  @!P1 IMAD.MOV R116, RZ, RZ, -R116 ;  /* 0x000000ffff749224 */ /* 0x000fe200078e0a74 */
[----:B------:R-:W-:Y:S01]  /*1120*/  ISETP.GT.U32.AND P1, PT, R0, R112, PT ;  /* 0x000000700000720c */ /* 0x000fe20003f24070 */
[----:B------:R-:W-:Y:S01]  /*1130*/  IMAD.HI.U32 R5, R4, R9, RZ ;  /* 0x0000000904057227 */ /* 0x000fe200078e00ff */
[----:B------:R-:W-:-:S02]  /*1140*/  ISETP.GT.U32.AND P6, PT, R0, R16, PT ;  /* 0x000000100000720c */ /* 0x000fc40003fc4070 */
[----:B------:R-:W-:Y:S01]  /*1150*/  LOP3.LUT R19, R3, 0x34, RZ, 0xfc, !PT ;  /* 0x0000003403137812 */ /* 0x000fe200078efcff */
[----:B------:R-:W-:-:S03]  /*1160*/  IMAD.HI.U32 R7, R4, R11, RZ ;  /* 0x0000000b04077227 */ /* 0x000fc600078e00ff */
[----:B------:R-:W-:Y:S01]  /*1170*/  IABS R13, R19 ;  /* 0x00000013000d7213 */ /* 0x000fe20000000000 */
[----:B------:R-:W-:Y:S02]  /*1180*/  IMAD.MOV R5, RZ, RZ, -R5 ;  /* 0x000000ffff057224 */ /* 0x000fe400078e0a05 */
[----:B------:R-:W-:Y:S02]  /*1190*/  IMAD.MOV R106, RZ, RZ, -R7 ;  /* 0x000000ffff6a7224 */ /* 0x000fe400078e0a07 */
[----:B------:R-:W-:Y:S01]  /*11a0*/  @!P2 IMAD.MOV R12, RZ, RZ, -R12 ;  /* 0x000000ffff0ca224 */ /* 0x000fe200078e0a0c */
[----:B------:R-:W-:Y:S01]  /*11b0*/  ISETP.GT.U32.AND P2, PT, R0, R110, PT ;  /* 0x0000006e0000720c */ /* 0x000fe20003f44070 */
[----:B------:R-:W-:Y:S01]  /*11c0*/  @!P3 IMAD.IADD R114, R114, 0x1, -R0 ;  /* 0x000000017272b824 */ /* 0x000fe200078e0a00 */
[C---:B------:R-:W-:Y:S01]  /*11d0*/  ISETP.GT.U32.AND P3, PT, R0.reuse, R108, PT ;  /* 0x0000006c0000720c */ /* 0x040fe20003f64070 */
[C---:B------:R-:W-:Y:S02]  /*11e0*/  IMAD R18, R0.reuse, R5, R9 ;  /* 0x0000000500127224 */ /* 0x040fe400078e0209 */
[----:B------:R-:W-:-:S02]  /*11f0*/  IMAD R106, R0, R106, R11 ;  /* 0x0000006a006a7224 */ /* 0x000fc400078e020b */
[--C-:B------:R-:W-:Y:S01]  /*1200*/  @!P1 IMAD.IADD R112, R112, 0x1, -R0.reuse ;  /* 0x0000000170709824 */ /* 0x100fe200078e0a00 */
[----:B------:R-:W-:Y:S01]  /*1210*/  ISETP.GT.U32.AND P1, PT, R0, R18, PT ;  /* 0x000000120000720c */ /* 0x000fe20003f24070 */
[----:B------:R-:W-:Y:S01]  /*1220*/  @!P6 IMAD.IADD R16, R16, 0x1, -R0 ;  /* 0x000000011010e824 */ /* 0x000fe200078e0a00 */
[----:B------:R-:W-:Y:S01]  /*1230*/  ISETP.GT.U32.AND P6, PT, R0, R106, PT ;  /* 0x0000006a0000720c */ /* 0x000fe20003fc4070 */
[----:B------:R-:W-:-:S04]  /*1240*/  IMAD.HI.U32 R5, R4, R13, RZ ;  /* 0x0000000d04057227 */ /* 0x000fc800078e00ff */
[--C-:B------:R-:W-:Y:S01]  /*1250*/  @!P2 IMAD.IADD R110, R110, 0x1, -R0.reuse ;  /* 0x000000016e6ea824 */ /* 0x100fe200078e0a00 */
[----:B------:R-:W-:Y:S01]  /*1260*/  ISETP.GE.AND P2, PT, R20, RZ, PT ;  /* 0x000000ff1400720c */ /* 0x000fe20003f46270 */
[----:B------:R-:W-:Y:S01]  /*1270*/  @!P3 IMAD.IADD R108, R108, 0x1, -R0 ;  /* 0x000000016c6cb824 */ /* 0x000fe200078e0a00 */
[----:B------:R-:W-:Y:S01]  /*1280*/  ISETP.GE.AND P3, PT, R21, RZ, PT ;  /* 0x000000ff1500720c */ /* 0x000fe20003f66270 */
[----:B------:R-:W-:Y:S01]  /*1290*/  IMAD.HI.U32 R7, R4, R15, RZ ;  /* 0x0000000f04077227 */ /* 0x000fe200078e00ff */
[----:B------:R-:W-:-:S03]  /*12a0*/  LOP3.LUT R21, R3, 0x68, RZ, 0xfc, !PT ;  /* 0x0000006803157812 */ /* 0x000fc600078efcff */
[--C-:B------:R-:W-:Y:S01]  /*12b0*/  @!P1 IMAD.IADD R18, R18, 0x1, -R0.reuse ;  /* 0x0000000112129824 */ /* 0x100fe200078e0a00 */
[----:B------:R-:W-:Y:S01]  /*12c0*/  ISETP.GT.U32.AND P1, PT, R0, R110, PT ;  /* 0x0000006e0000720c */ /* 0x000fe20003f24070 */
[----:B------:R-:W-:Y:S01]  /*12d0*/  @!P6 IMAD.IADD R106, R106, 0x1, -R0 ;  /* 0x000000016a6ae824 */ /* 0x000fe200078e0a00 */
[C---:B------:R-:W-:Y:S01]  /*12e0*/  ISETP.GT.U32.AND P6, PT, R0.reuse, R108, PT ;  /* 0x0000006c0000720c */ /* 0x040fe20003fc4070 */
[----:B------:R-:W-:Y:S02]  /*12f0*/  IMAD.MOV R5, RZ, RZ, -R5 ;  /* 0x000000ffff057224 */ /* 0x000fe400078e0a05 */
[----:B------:R-:W-:Y:S01]  /*1300*/  @!P5 IMAD.MOV R114, RZ, RZ, -R114 ;  /* 0x000000ffff72d224 */ /* 0x000fe200078e0a72 */
[C---:B------:R-:W-:Y:S01]  /*1310*/  ISETP.GT.U32.AND P5, PT, R0.reuse, R18, PT ;  /* 0x000000120000720c */ /* 0x040fe20003fa4070 */
[----:B------:R-:W-:Y:S02]  /*1320*/  IMAD.MOV R7, RZ, RZ, -R7 ;  /* 0x000000ffff077224 */ /* 0x000fe400078e0a07 */
[C---:B------:R-:W-:Y:S01]  /*1330*/  IMAD R104, R0.reuse, R5, R13 ;  /* 0x0000000500687224 */ /* 0x040fe200078e020d */
[C---:B------:R-:W-:Y:S01]  /*1340*/  LOP3.LUT R13, R3.reuse, 0x3c, RZ, 0xfc, !PT ;  /* 0x0000003c030d7812 */ /* 0x040fe200078efcff */
[----:B------:R-:W-:Y:S01]  /*1350*/  IMAD R20, R0, R7, R15 ;  /* 0x0000000700147224 */ /* 0x000fe200078e020f */
[----:B------:R-:W-:Y:S01]  /*1360*/  LOP3.LUT R15, R3, 0x40, RZ, 0xfc, !PT ;  /* 0x00000040030f7812 */ /* 0x000fe200078efcff */
[----:B------:R-:W-:Y:S01]  /*1370*/  @!P4 IMAD.MOV R112, RZ, RZ, -R112 ;  /* 0x000000ffff70c224 */ /* 0x000fe200078e0a70 */
[----:B------:R-:W-:Y:S01]  /*1380*/  IABS R9, R13 ;  /* 0x0000000d00097213 */ /* 0x000fe20000000000 */
[--C-:B------:R-:W-:Y:S01]  /*1390*/  @!P1 IMAD.IADD R110, R110, 0x1, -R0.reuse ;  /* 0x000000016e6e9824 */ /* 0x100fe200078e0a00 */
[----:B------:R-:W-:Y:S01]  /*13a0*/  ISETP.GT.U32.AND P4, PT, R0, R106, PT ;  /* 0x0000006a0000720c */ /* 0x000fe20003f84070 */
[----:B------:R-:W-:Y:S01]  /*13b0*/  @!P6 IMAD.IADD R108, R108, 0x1, -R0 ;  /* 0x000000016c6ce824 */ /* 0x000fe200078e0a00 */
[----:B------:R-:W-:Y:S01]  /*13c0*/  IABS R11, R15 ;  /* 0x0000000f000b7213 */ /* 0x000fe20000000000 */
[----:B------:R-:W-:Y:S01]  /*13d0*/  IMAD.HI.U32 R5, R4, R9, RZ ;  /* 0x0000000904057227 */ /* 0x000fe200078e00ff */
[----:B------:R-:W-:-:S02]  /*13e0*/  ISETP.GE.AND P1, PT, R14, RZ, PT ;  /* 0x000000ff0e00720c */ /* 0x000fc40003f26270 */
[----:B------:R-:W-:Y:S01]  /*13f0*/  ISETP.GT.U32.AND P6, PT, R0, R20, PT ;  /* 0x000000140000720c */ /* 0x000fe20003fc4070 */
[----:B------:R-:W-:Y:S01]  /*1400*/  @!P5 IMAD.IADD R18, R18, 0x1, -R0 ;  /* 0x000000011212d824 */ /* 0x000fe200078e0a00 */
[----:B------:R-:W-:Y:S01]  /*1410*/  ISETP.GE.AND P5, PT, R17, RZ, PT ;  /* 0x000000ff1100720c */ /* 0x000fe20003fa6270 */
[----:B------:R-:W-:Y:S01]  /*1420*/  IMAD.HI.U32 R7, R4, R11, RZ ;  /* 0x0000000b04077227 */ /* 0x000fe200078e00ff */
[C---:B------:R-:W-:Y:S02]  /*1430*/  LOP3.LUT R14, R3.reuse, 0x58, RZ, 0xfc, !PT ;  /* 0x00000058030e7812 */ /* 0x040fe400078efcff */
[----:B------:R-:W-:Y:S01]  /*1440*/  LOP3.LUT R17, R3, 0x60, RZ, 0xfc, !PT ;  /* 0x0000006003117812 */ /* 0x000fe200078efcff */
[----:B------:R-:W-:Y:S02]  /*1450*/  IMAD.MOV R5, RZ, RZ, -R5 ;  /* 0x000000ffff057224 */ /* 0x000fe400078e0a05 */
[----:B------:R-:W-:Y:S01]  /*1460*/  @!P0 IMAD.MOV R16, RZ, RZ, -R16 ;  /* 0x000000ffff108224 */ /* 0x000fe200078e0a10 */
[----:B------:R-:W-:Y:S01]  /*1470*/  ISETP.GT.U32.AND P0, PT, R0, R104, PT ;  /* 0x000000680000720c */ /* 0x000fe20003f04070 */
[----:B------:R-:W-:-:S02]  /*1480*/  IMAD.MOV R7, RZ, RZ, -R7 ;  /* 0x000000ffff077224 */ /* 0x000fc400078e0a07 */
[----:B------:R-:W-:Y:S01]  /*1490*/  IMAD R102, R0, R5, R9 ;  /* 0x0000000500667224 */ /* 0x000fe200078e0209 */
[----:B------:R-:W-:Y:S01]  /*14a0*/  LOP3.LUT R5, R3, 0x44, RZ, 0xfc, !PT ;  /* 0x0000004403057812 */ /* 0x000fe200078efcff */
[--C-:B------:R-:W-:Y:S01]  /*14b0*/  @!P4 IMAD.IADD R106, R106, 0x1, -R0.reuse ;  /* 0x000000016a6ac824 */ /* 0x100fe200078e0a00 */
[----:B------:R-:W-:Y:S01]  /*14c0*/  ISETP.GE.AND P4, PT, R19, RZ, PT ;  /* 0x000000ff1300720c */ /* 0x000fe20003f86270 */
[----:B------:R-:W-:Y:S01]  /*14d0*/  @!P6 IMAD.IADD R20, R20, 0x1, -R0 ;  /* 0x000000011414e824 */ /* 0x000fe200078e0a00 */
[----:B------:R-:W-:Y:S01]  /*14e0*/  IABS R9, R5 ;  /* 0x0000000500097213 */ /* 0x000fe20000000000 */
[C---:B------:R-:W-:Y:S01]  /*14f0*/  IMAD R100, R0.reuse, R7, R11 ;  /* 0x0000000700647224 */ /* 0x040fe200078e020b */
[----:B------:R-:W-:Y:S01]  /*1500*/  LOP3.LUT R7, R3, 0x48, RZ, 0xfc, !PT ;  /* 0x0000004803077812 */ /* 0x000fe200078efcff */
[----:B------:R-:W-:Y:S01]  /*1510*/  @!P1 IMAD.MOV R18, RZ, RZ, -R18 ;  /* 0x000000ffff129224 */ /* 0x000fe200078e0a12 */
[C---:B------:R-:W-:Y:S01]  /*1520*/  ISETP.GT.U32.AND P1, PT, R0.reuse, R102, PT ;  /* 0x000000660000720c */ /* 0x040fe20003f24070 */
[----:B------:R-:W-:Y:S01]  /*1530*/  @!P3 IMAD.MOV R108, RZ, RZ, -R108 ;  /* 0x000000ffff6cb224 */ /* 0x000fe200078e0a6c */
[C---:B------:R-:W-:Y:S01]  /*1540*/  ISETP.GT.U32.AND P3, PT, R0.reuse, R20, PT ;  /* 0x000000140000720c */ /* 0x040fe20003f64070 */
[----:B------:R-:W-:Y:S01]  /*1550*/  @!P5 IMAD.MOV R106, RZ, RZ, -R106 ;  /* 0x000000ffff6ad224 */ /* 0x000fe200078e0a6a */
[----:B------:R-:W-:Y:S01]  /*1560*/  ISETP.GT.U32.AND P5, PT, R0, R100, PT ;  /* 0x000000640000720c */ /* 0x000fe20003fa4070 */
[----:B------:R-:W-:Y:S01]  /*1570*/  @!P0 IMAD.IADD R104, R104, 0x1, -R0 ;  /* 0x0000000168688824 */ /* 0x000fe200078e0a00 */
[----:B------:R-:W-:Y:S01]  /*1580*/  ISETP.GE.AND P0, PT, R22, RZ, PT ;  /* 0x000000ff1600720c */ /* 0x000fe20003f06270 */
[----:B------:R-:W-:Y:S01]  /*1590*/  @!P2 IMAD.MOV R110, RZ, RZ, -R110 ;  /* 0x000000ffff6ea224 */ /* 0x000fe200078e0a6e */
[----:B------:R-:W-:-:S02]  /*15a0*/  IABS R11, R7 ;  /* 0x00000007000b7213 */ /* 0x000fc40000000000 */
[----:B------:R-:W-:Y:S02]  /*15b0*/  ISETP.GT.U32.AND P2, PT, R0, R104, PT ;  /* 0x000000680000720c */ /* 0x000fe40003f44070 */
[----:B------:R-:W-:Y:S01]  /*15c0*/  ISETP.GE.AND P6, PT, R13, RZ, PT ;  /* 0x000000ff0d00720c */ /* 0x000fe20003fc6270 */
[--C-:B------:R-:W-:Y:S01]  /*15d0*/  @!P1 IMAD.IADD R102, R102, 0x1, -R0.reuse ;  /* 0x0000000166669824 */ /* 0x100fe200078e0a00 */
[----:B------:R-:W-:Y:S01]  /*15e0*/  ISETP.GE.AND P1, PT, R7, RZ, PT ;  /* 0x000000ff0700720c */ /* 0x000fe20003f26270 */
[--C-:B------:R-:W-:Y:S01]  /*15f0*/  @!P3 IMAD.IADD R20, R20, 0x1, -R0.reuse ;  /* 0x000000011414b824 */ /* 0x100fe200078e0a00 */
[----:B------:R-:W-:Y:S01]  /*1600*/  ISETP.GE.AND P3, PT, R5, RZ, PT ;  /* 0x000000ff0500720c */ /* 0x000fe20003f66270 */
[----:B------:R-:W-:Y:S01]  /*1610*/  @!P5 IMAD.IADD R100, R100, 0x1, -R0 ;  /* 0x000000016464d824 */ /* 0x000fe200078e0a00 */
[----:B------:R-:W-:Y:S01]  /*1620*/  ISETP.GT.U32.AND P5, PT, R0, R102, PT ;  /* 0x000000660000720c */ /* 0x000fe20003fa4070 */
[----:B------:R-:W-:Y:S01]  /*1630*/  IMAD.HI.U32 R5, R4, R9, RZ ;  /* 0x0000000904057227 */ /* 0x000fe200078e00ff */
[----:B------:R-:W-:-:S02]  /*1640*/  LOP3.LUT R13, R3, 0x4c, RZ, 0xfc, !PT ;  /* 0x0000004c030d7812 */ /* 0x000fc400078efcff */
[----:B------:R-:W-:Y:S01]  /*1650*/  LOP3.LUT R19, R3, 0x64, RZ, 0xfc, !PT ;  /* 0x0000006403137812 */ /* 0x000fe200078efcff */
[----:B------:R-:W-:Y:S02]  /*1660*/  IMAD.MOV R5, RZ, RZ, -R5 ;  /* 0x000000ffff057224 */ /* 0x000fe400078e0a05 */
[----:B------:R-:W-:Y:S01]  /*1670*/  @!P2 IMAD.IADD R104, R104, 0x1, -R0 ;  /* 0x000000016868a824 */ /* 0x000fe200078e0a00 */
[----:B------:R-:W-:Y:S01]  /*1680*/  ISETP.GE.AND P2, PT, R15, RZ, PT ;  /* 0x000000ff0f00720c */ /* 0x000fe20003f46270 */
[----:B------:R-:W-:Y:S01]  /*1690*/  IMAD R22, R0, R5, R9 ;  /* 0x0000000500167224 */ /* 0x000fe200078e0209 */
[C---:B------:R-:W-:Y:S01]  /*16a0*/  LOP3.LUT R5, R3.reuse, 0x50, RZ, 0xfc, !PT ;  /* 0x0000005003057812 */ /* 0x040fe200078efcff */
[----:B------:R-:W-:Y:S01]  /*16b0*/  IMAD.HI.U32 R7, R4, R11, RZ ;  /* 0x0000000b04077227 */ /* 0x000fe200078e00ff */
[----:B------:R-:W-:Y:S02]  /*16c0*/  LOP3.LUT R15, R3, 0x5c, RZ, 0xfc, !PT ;  /* 0x0000005c030f7812 */ /* 0x000fe400078efcff */
[----:B------:R-:W-:Y:S01]  /*16d0*/  IABS R9, R5 ;  /* 0x0000000500097213 */ /* 0x000fe20000000000 */
[----:B------:R-:W-:Y:S01]  /*16e0*/  @!P4 IMAD.MOV R104, RZ, RZ, -R104 ;  /* 0x000000ffff68c224 */ /* 0x000fe200078e0a68 */
[----:B------:R-:W-:Y:S01]  /*16f0*/  ISETP.GT.U32.AND P4, PT, R0, R100, PT ;  /* 0x000000640000720c */ /* 0x000fe20003f84070 */
[----:B------:R-:W-:Y:S01]  /*1700*/  @!P5 IMAD.IADD R102, R102, 0x1, -R0 ;  /* 0x000000016666d824 */ /* 0x000fe200078e0a00 */
[----:B------:R-:W-:Y:S01]  /*1710*/  ISETP.GT.U32.AND P5, PT, R0, R22, PT ;  /* 0x000000160000720c */ /* 0x000fe20003fa4070 */
[----:B------:R-:W-:-:S02]  /*1720*/  IMAD.MOV R7, RZ, RZ, -R7 ;  /* 0x000000ffff077224 */ /* 0x000fc400078e0a07 */
[----:B------:R-:W-:Y:S01]  /*1730*/  @!P0 IMAD.MOV R20, RZ, RZ, -R20 ;  /* 0x000000ffff148224 */ /* 0x000fe200078e0a14 */
[----:B------:R-:W-:Y:S01]  /*1740*/  ISETP.GE.AND P0, PT, R13, RZ, PT ;  /* 0x000000ff0d00720c */ /* 0x000fe20003f06270 */
[C---:B------:R-:W-:Y:S01]  /*1750*/  IMAD R98, R0.reuse, R7, R11 ;  /* 0x0000000700627224 */ /* 0x040fe200078e020b */
[----:B------:R-:W-:Y:S01]  /*1760*/  IABS R13, R13 ;  /* 0x0000000d000d7213 */ /* 0x000fe20000000000 */
[----:B------:R-:W-:Y:S01]  /*1770*/  @!P6 IMAD.MOV R102, RZ, RZ, -R102 ;  /* 0x000000ffff66e224 */ /* 0x000fe200078e0a66 */
[----:B------:R-:W-:Y:S02]  /*1780*/  LOP3.LUT R11, R3, 0x54, RZ, 0xfc, !PT ;  /* 0x00000054030b7812 */ /* 0x000fe400078efcff */
[----:B------:R-:W-:Y:S01]  /*1790*/  ISETP.GT.U32.AND P6, PT, R0, R98, PT ;  /* 0x000000620000720c */ /* 0x000fe20003fc4070 */
[----:B------:R-:W-:Y:S01]  /*17a0*/  IMAD.MOV.U32 R7, RZ, RZ, R13 ;  /* 0x000000ffff077224 */ /* 0x000fe200078e000d */
[----:B------:R-:W-:Y:S01]  /*17b0*/  IABS R13, R14 ;  /* 0x0000000e000d7213 */ /* 0x000fe20000000000 */
[--C-:B------:R-:W-:Y:S01]  /*17c0*/  @!P4 IMAD.IADD R100, R100, 0x1, -R0.reuse ;  /* 0x000000016464c824 */ /* 0x100fe200078e0a00 */
[----:B------:R-:W-:Y:S01]  /*17d0*/  ISETP.GE.AND P4, PT, R5, RZ, PT ;  /* 0x000000ff0500720c */ /* 0x000fe20003f86270 */
[----:B------:R-:W-:-:S02]  /*17e0*/  @!P5 IMAD.IADD R22, R22, 0x1, -R0 ;  /* 0x000000011616d824 */ /* 0x000fc400078e0a00 */
[----:B------:R-:W-:-:S03]  /*17f0*/  IMAD.HI.U32 R5, R4, R7, RZ ;  /* 0x0000000704057227 */ /* 0x000fc600078e00ff */
[----:B------:R-:W-:Y:S01]  /*1800*/  ISETP.GT.U32.AND P5, PT, R0, R22, PT ;  /* 0x000000160000720c */ /* 0x000fe20003fa4070 */
[----:B------:R-:W-:Y:S02]  /*1810*/  IMAD.MOV R96, RZ, RZ, -R5 ;  /* 0x000000ffff607224 */ /* 0x000fe400078e0a05 */
[----:B------:R-:W-:-:S04]  /*1820*/  IMAD.HI.U32 R5, R4, R9, RZ ;  /* 0x0000000904057227 */ /* 0x000fc800078e00ff */
[----:B------:R-:W-:Y:S01]  /*1830*/  @!P2 IMAD.MOV R100, RZ, RZ, -R100 ;  /* 0x000000ffff64a224 */ /* 0x000fe200078e0a64 */
[----:B------:R-:W-:Y:S01]  /*1840*/  ISETP.GE.AND P2, PT, R11, RZ, PT ;  /* 0x000000ff0b00720c */ /* 0x000fe20003f46270 */
[----:B------:R-:W-:Y:S01]  /*1850*/  @!P6 IMAD.IADD R98, R98, 0x1, -R0 ;  /* 0x000000016262e824 */ /* 0x000fe200078e0a00 */
[----:B------:R-:W-:Y:S01]  /*1860*/  IABS R11, R11 ;  /* 0x0000000b000b7213 */ /* 0x000fe20000000000 */
[----:B------:R-:W-:Y:S02]  /*1870*/  IMAD.MOV R5, RZ, RZ, -R5 ;  /* 0x000000ffff057224 */ /* 0x000fe400078e0a05 */
[C---:B------:R-:W-:Y:S01]  /*1880*/  IMAD R96, R0.reuse, R96, R7 ;  /* 0x0000006000607224 */ /* 0x040fe200078e0207 */
[C---:B------:R-:W-:Y:S01]  /*1890*/  ISETP.GT.U32.AND P6, PT, R0.reuse, R98, PT ;  /* 0x000000620000720c */ /* 0x040fe20003fc4070 */
[----:B------:R-:W-:Y:S01]  /*18a0*/  IMAD R24, R0, R5, R9 ;  /* 0x0000000500187224 */ /* 0x000fe200078e0209 */
[----:B------:R-:W-:Y:S01]  /*18b0*/  IABS R9, R15 ;  /* 0x0000000f00097213 */ /* 0x000fe20000000000 */
[----:B------:R-:W-:-:S04]  /*18c0*/  IMAD.HI.U32 R5, R4, R11, RZ ;  /* 0x0000000b04057227 */ /* 0x000fc800078e00ff */
[----:B------:R-:W-:Y:S01]  /*18d0*/  @!P5 IMAD.IADD R22, R22, 0x1, -R0 ;  /* 0x000000011616d824 */ /* 0x000fe200078e0a00 */
[----:B------:R-:W-:Y:S01]  /*18e0*/  ISETP.GT.U32.AND P5, PT, R0, R96, PT ;  /* 0x000000600000720c */ /* 0x000fe20003fa4070 */
[----:B------:R-:W-:-:S04]  /*18f0*/  IMAD.HI.U32 R7, R4, R13, RZ ;  /* 0x0000000d04077227 */ /* 0x000fc800078e00ff */
[----:B------:R-:W-:Y:S02]  /*1900*/  IMAD.MOV R5, RZ, RZ, -R5 ;  /* 0x000000ffff057224 */ /* 0x000fe400078e0a05 */
[----:B------:R-:W-:Y:S02]  /*1910*/  IMAD.MOV R7, RZ, RZ, -R7 ;  /* 0x000000ffff077224 */ /* 0x000fe400078e0a07 */
[C---:B------:R-:W-:Y:S01]  /*1920*/  IMAD R94, R0.reuse, R5, R11 ;  /* 0x00000005005e7224 */ /* 0x040fe200078e020b */
[----:B------:R-:W-:Y:S01]  /*1930*/  IABS R11, R21 ;  /* 0x00000015000b7213 */ /* 0x000fe20000000000 */
[----:B------:R-:W-:Y:S01]  /*1940*/  IMAD R92, R0, R7, R13 ;  /* 0x00000007005c7224 */ /* 0x000fe200078e020d */
[----:B------:R-:W-:Y:S01]  /*1950*/  IABS R7, R17 ;  /* 0x0000001100077213 */ /* 0x000fe20000000000 */
[--C-:B------:R-:W-:Y:S01]  /*1960*/  @!P6 IMAD.IADD R98, R98, 0x1, -R0.reuse ;  /* 0x000000016262e824 */ /* 0x100fe200078e0a00 */
[----:B------:R-:W-:Y:S01]  /*1970*/  ISETP.GT.U32.AND P6, PT, R0, R94, PT ;  /* 0x0000005e0000720c */ /* 0x000fe20003fc4070 */
[----:B------:R-:W-:Y:S01]  /*1980*/  @!P5 IMAD.IADD R96, R96, 0x1, -R0 ;  /* 0x000000016060d824 */ /* 0x000fe200078e0a00 */
[C---:B------:R-:W-:Y:S01]  /*1990*/  ISETP.GT.U32.AND P5, PT, R0.reuse, R92, PT ;  /* 0x0000005c0000720c */ /* 0x040fe20003fa4070 */
[----:B------:R-:W-:Y:S01]  /*19a0*/  @!P3 IMAD.MOV R22, RZ, RZ, -R22 ;  /* 0x000000ffff16b224 */ /* 0x000fe200078e0a16 */
[----:B------:R-:W-:Y:S01]  /*19b0*/  ISETP.GT.U32.AND P3, PT, R0, R24, PT ;  /* 0x000000180000720c */ /* 0x000fe20003f64070 */
[----:B------:R-:W-:-:S04]  /*19c0*/  IMAD.HI.U32 R5, R4, R9, RZ ;  /* 0x0000000904057227 */ /* 0x000fc800078e00ff */
[----:B------:R-:W-:Y:S02]  /*19d0*/  IMAD.MOV R5, RZ, RZ, -R5 ;  /* 0x000000ffff057224 */ /* 0x000fe400078e0a05 */
[----:B------:R-:W-:Y:S02]  /*19e0*/  @!P1 IMAD.MOV R98, RZ, RZ, -R98 ;  /* 0x000000ffff629224 */ /* 0x000fe400078e0a62 */
[--C-:B------:R-:W-:Y:S02]  /*19f0*/  @!P6 IMAD.IADD R94, R94, 0x1, -R0.reuse ;  /* 0x000000015e5ee824 */ /* 0x100fe400078e0a00 */
[----:B------:R-:W-:Y:S02]  /*1a00*/  @!P5 IMAD.IADD R92, R92, 0x1, -R0 ;  /* 0x000000015c5cd824 */ /* 0x000fe400078e0a00 */
[C---:B------:R-:W-:Y:S01]  /*1a10*/  IMAD R26, R0.reuse, R5, R9 ;  /* 0x00000005001a7224 */ /* 0x040fe200078e0209 */
[----:B------:R-:W-:Y:S01]  /*1a20*/  ISETP.GT.U32.AND P5, PT, R0, R94, PT ;  /* 0x0000005e0000720c */ /* 0x000fe20003fa4070 */
[----:B------:R-:W-:Y:S01]  /*1a30*/  IMAD.HI.U32 R5, R4, R7, RZ ;  /* 0x0000000704057227 */ /* 0x000fe200078e00ff */
[----:B------:R-:W-:-:S02]  /*1a40*/  IABS R9, R19 ;  /* 0x0000001300097213 */ /* 0x000fc40000000000 */
[----:B------:R-:W-:Y:S01]  /*1a50*/  ISETP.GT.U32.AND P1, PT, R0, R92, PT ;  /* 0x0000005c0000720c */ /* 0x000fe20003f24070 */
[----:B------:R-:W-:Y:S01]  /*1a60*/  @!P3 IMAD.IADD R24, R24, 0x1, -R0 ;  /* 0x000000011818b824 */ /* 0x000fe200078e0a00 */
[----:B------:R-:W-:Y:S01]  /*1a70*/  ISETP.GT.U32.AND P3, PT, R0, R96, PT ;  /* 0x000000600000720c */ /* 0x000fe20003f64070 */
[----:B------:R-:W-:-:S03]  /*1a80*/  IMAD.MOV R5, RZ, RZ, -R5 ;  /* 0x000000ffff057224 */ /* 0x000fc600078e0a05 */
[C---:B------:R-:W-:Y:S01]  /*1a90*/  ISETP.GT.U32.AND P6, PT, R0.reuse, R24, PT ;  /* 0x000000180000720c */ /* 0x040fe20003fc4070 */
[----:B------:R-:W-:Y:S02]  /*1aa0*/  IMAD R90, R0, R5, R7 ;  /* 0x00000005005a7224 */ /* 0x000fe400078e0207 */
[----:B------:R-:W-:Y:S02]  /*1ab0*/  @!P5 IMAD.IADD R94, R94, 0x1, -R0 ;  /* 0x000000015e5ed824 */ /* 0x000fe400078e0a00 */
[----:B------:R-:W-:Y:S01]  /*1ac0*/  IMAD.HI.U32 R5, R4, R9, RZ ;  /* 0x0000000904057227 */ /* 0x000fe200078e00ff */
[----:B------:R-:W-:-:S03]  /*1ad0*/  ISETP.GT.U32.AND P5, PT, R0, R90, PT ;  /* 0x0000005a0000720c */ /* 0x000fc60003fa4070 */
[----:B------:R-:W-:Y:S02]  /*1ae0*/  IMAD.MOV R5, RZ, RZ, -R5 ;  /* 0x000000ffff057224 */ /* 0x000fe400078e0a05 */
[--C-:B------:R-:W-:Y:S01]  /*1af0*/  @!P3 IMAD.IADD R96, R96, 0x1, -R0.reuse ;  /* 0x000000016060b824 */ /* 0x100fe200078e0a00 */
[----:B------:R-:W-:Y:S01]  /*1b00*/  ISETP.GT.U32.AND P3, PT, R0, R26, PT ;  /* 0x0000001a0000720c */ /* 0x000fe20003f64070 */
[----:B------:R-:W-:Y:S01]  /*1b10*/  @!P6 IMAD.IADD R24, R24, 0x1, -R0 ;  /* 0x000000011818e824 */ /* 0x000fe200078e0a00 */
[----:B------:R-:W-:Y:S01]  /*1b20*/  ISETP.GE.AND P6, PT, R14, RZ, PT ;  /* 0x000000ff0e00720c */ /* 0x000fe20003fc6270 */
[----:B------:R-:W-:Y:S01]  /*1b30*/  IMAD R88, R0, R5, R9 ;  /* 0x0000000500587224 */ /* 0x000fe200078e0209 */
[----:B------:R-:W-:Y:S01]  /*1b40*/  LOP3.LUT R14, R3, 0x6c, RZ, 0xfc, !PT ;  /* 0x0000006c030e7812 */ /* 0x000fe200078efcff */
[----:B------:R-:W-:-:S03]  /*1b50*/  IMAD.HI.U32 R7, R4, R11, RZ ;  /* 0x0000000b04077227 */ /* 0x000fc600078e00ff */
[----:B------:R-:W-:Y:S01]  /*1b60*/  IABS R13, R14 ;  /* 0x0000000e000d7213 */ /* 0x000fe20000000000 */
[----:B------:R-:W-:Y:S02]  /*1b70*/  @!P5 IMAD.IADD R90, R90, 0x1, -R0 ;  /* 0x000000015a5ad824 */ /* 0x000fe400078e0a00 */
[----:B------:R-:W-:Y:S02]  /*1b80*/  IMAD.MOV R7, RZ, RZ, -R7 ;  /* 0x000000ffff077224 */ /* 0x000fe400078e0a07 */
[----:B------:R-:W-:Y:S01]  /*1b90*/  IMAD.HI.U32 R5, R4, R13, RZ ;  /* 0x0000000d04057227 */ /* 0x000fe200078e00ff */
[----:B------:R-:W-:-:S03]  /*1ba0*/  ISETP.GT.U32.AND P5, PT, R0, R90, PT ;  /* 0x0000005a0000720c */ /* 0x000fc60003fa4070 */
[----:B------:R-:W-:Y:S02]  /*1bb0*/  IMAD.MOV R5, RZ, RZ, -R5 ;  /* 0x000000ffff057224 */ /* 0x000fe400078e0a05 */
[----:B------:R-:W-:Y:S01]  /*1bc0*/  @!P1 IMAD.IADD R92, R92, 0x1, -R0 ;  /* 0x000000015c5c9824 */ /* 0x000fe200078e0a00 */
[----:B------:R-:W-:Y:S01]  /*1bd0*/  ISETP.GE.AND P1, PT, R15, RZ, PT ;  /* 0x000000ff0f00720c */ /* 0x000fe20003f26270 */
[C---:B------:R-:W-:Y:S01]  /*1be0*/  IMAD R86, R0.reuse, R5, R13 ;  /* 0x0000000500567224 */ /* 0x040fe200078e020d */
[----:B------:R-:W-:Y:S01]  /*1bf0*/  LOP3.LUT R15, R3, 0x70, RZ, 0xfc, !PT ;  /* 0x00000070030f7812 */ /* 0x000fe200078efcff */
[C---:B------:R-:W-:Y:S02]  /*1c00*/  IMAD R28, R0.reuse, R7, R11 ;  /* 0x00000007001c7224 */ /* 0x040fe400078e020b */
[----:B------:R-:W-:Y:S01]  /*1c10*/  @!P4 IMAD.MOV R24, RZ, RZ, -R24 ;  /* 0x000000ffff18c224 */ /* 0x000fe200078e0a18 */
[----:B------:R-:W-:Y:S01]  /*1c20*/  ISETP.GT.U32.AND P4, PT, R0, R88, PT ;  /* 0x000000580000720c */ /* 0x000fe20003f84070 */
[--C-:B------:R-:W-:Y:S01]  /*1c30*/  @!P5 IMAD.IADD R90, R90, 0x1, -R0.reuse ;  /* 0x000000015a5ad824 */ /* 0x100fe200078e0a00 */
[----:B------:R-:W-:Y:S01]  /*1c40*/  ISETP.GT.U32.AND P5, PT, R0, R86, PT ;  /* 0x000000560000720c */ /* 0x000fe20003fa4070 */
[----:B------:R-:W-:Y:S01]  /*1c50*/  @!P3 IMAD.IADD R26, R26, 0x1, -R0 ;  /* 0x000000011a1ab824 */ /* 0x000fe200078e0a00 */
[----:B------:R-:W-:Y:S01]  /*1c60*/  ISETP.GE.AND P3, PT, R17, RZ, PT ;  /* 0x000000ff1100720c */ /* 0x000fe20003f66270 */
[----:B------:R-:W-:Y:S01]  /*1c70*/  @!P6 IMAD.MOV R92, RZ, RZ, -R92 ;  /* 0x000000ffff5ce224 */ /* 0x000fe200078e0a5c */
[C---:B------:R-:W-:Y:S01]  /*1c80*/  ISETP.GT.U32.AND P6, PT, R0.reuse, R28, PT ;  /* 0x0000001c0000720c */ /* 0x040fe20003fc4070 */
[----:B------:R-:W-:Y:S01]  /*1c90*/  @!P0 IMAD.MOV R96, RZ, RZ, -R96 ;  /* 0x000000ffff608224 */ /* 0x000fe200078e0a60 */
[----:B------:R-:W-:Y:S01]  /*1ca0*/  ISETP.GT.U32.AND P0, PT, R0, R26, PT ;  /* 0x0000001a0000720c */ /* 0x000fe20003f04070 */
[----:B------:R-:W-:Y:S01]  /*1cb0*/  @!P2 IMAD.MOV R94, RZ, RZ, -R94 ;  /* 0x000000ffff5ea224 */ /* 0x000fe200078e0a5e */
[----:B------:R-:W-:-:S02]  /*1cc0*/  IABS R7, R15 ;  /* 0x0000000f00077213 */ /* 0x000fc40000000000 */
[C---:B------:R-:W-:Y:S01]  /*1cd0*/  LOP3.LUT R17, R3.reuse, 0x74, RZ, 0xfc, !PT ;  /* 0x0000007403117812 */ /* 0x040fe200078efcff */
[--C-:B------:R-:W-:Y:S01]  /*1ce0*/  @!P4 IMAD.IADD R88, R88, 0x1, -R0.reuse ;  /* 0x000000015858c824 */ /* 0x100fe200078e0a00 */
[----:B------:R-:W-:Y:S01]  /*1cf0*/  ISETP.GE.AND P4, PT, R14, RZ, PT ;  /* 0x000000ff0e00720c */ /* 0x000fe20003f86270 */
[--C-:B------:R-:W-:Y:S01]  /*1d00*/  @!P5 IMAD.IADD R86, R86, 0x1, -R0.reuse ;  /* 0x000000015656d824 */ /* 0x100fe200078e0a00 */
[----:B------:R-:W-:Y:S01]  /*1d10*/  IABS R9, R17 ;  /* 0x0000001100097213 */ /* 0x000fe20000000000 */
[----:B------:R-:W-:Y:S01]  /*1d20*/  IMAD.HI.U32 R5, R4, R7, RZ ;  /* 0x0000000704057227 */ /* 0x000fe200078e00ff */
[----:B------:R-:W-:Y:S02]  /*1d30*/  LOP3.LUT R14, R3, 0x78, RZ, 0xfc, !PT ;  /* 0x00000078030e7812 */ /* 0x000fe400078efcff */
[----:B------:R-:W-:Y:S01]  /*1d40*/  ISETP.GT.U32.AND P5, PT, R0, R86, PT ;  /* 0x000000560000720c */ /* 0x000fe20003fa4070 */
[----:B------:R-:W-:Y:S01]  /*1d50*/  IMAD.MOV R84, RZ, RZ, -R5 ;  /* 0x000000ffff547224 */ /* 0x000fe200078e0a05 */
[----:B------:R-:W-:Y:S01]  /*1d60*/  IABS R11, R14 ;  /* 0x0000000e000b7213 */ /* 0x000fe20000000000 */
[----:B------:R-:W-:Y:S01]  /*1d70*/  @!P6 IMAD.IADD R28, R28, 0x1, -R0 ;  /* 0x000000011c1ce824 */ /* 0x000fe200078e0a00 */
[----:B------:R-:W-:Y:S01]  /*1d80*/  ISETP.GT.U32.AND P6, PT, R0, R88, PT ;  /* 0x000000580000720c */ /* 0x000fe20003fc4070 */
[----:B------:R-:W-:Y:S01]  /*1d90*/  IMAD.HI.U32 R5, R4, R9, RZ ;  /* 0x0000000904057227 */ /* 0x000fe200078e00ff */
[----:B------:R-:W-:-:S02]  /*1da0*/  ISETP.GE.AND P2, PT, R19, RZ, PT ;  /* 0x000000ff1300720c */ /* 0x000fc40003f46270 */
[----:B------:R-:W-:Y:S01]  /*1db0*/  LOP3.LUT R19, R3, 0x7c, RZ, 0xfc, !PT ;  /* 0x0000007c03137812 */ /* 0x000fe200078efcff */
[----:B------:R-:W-:Y:S01]  /*1dc0*/  @!P0 IMAD.IADD R26, R26, 0x1, -R0 ;  /* 0x000000011a1a8824 */ /* 0x000fe200078e0a00 */
[----:B------:R-:W-:Y:S01]  /*1dd0*/  ISETP.GE.AND P0, PT, R21, RZ, PT ;  /* 0x000000ff1500720c */ /* 0x000fe20003f06270 */
[----:B------:R-:W-:Y:S01]  /*1de0*/  IMAD.MOV R5, RZ, RZ, -R5 ;  /* 0x000000ffff057224 */ /* 0x000fe200078e0a05 */
[----:B------:R-:W-:Y:S01]  /*1df0*/  IABS R13, R19 ;  /* 0x00000013000d7213 */ /* 0x000fe20000000000 */
[----:B------:R-:W-:Y:S01]  /*1e00*/  @!P1 IMAD.MOV R26, RZ, RZ, -R26 ;  /* 0x000000ffff1a9224 */ /* 0x000fe200078e0a1a */
[C---:B------:R-:W-:Y:S01]  /*1e10*/  ISETP.GT.U32.AND P1, PT, R0.reuse, R28, PT ;  /* 0x0000001c0000720c */ /* 0x040fe20003f24070 */
[C---:B------:R-:W-:Y:S01]  /*1e20*/  IMAD R30, R0.reuse, R5, R9 ;  /* 0x00000005001e7224 */ /* 0x040fe200078e0209 */
[----:B------:R-:W-:Y:S01]  /*1e30*/  LOP3.LUT R21, R3, 0xd8, RZ, 0xfc, !PT ;  /* 0x000000d803157812 */ /* 0x000fe200078efcff */
[----:B------:R-:W-:Y:S02]  /*1e40*/  IMAD R84, R0, R84, R7 ;  /* 0x0000005400547224 */ /* 0x000fe400078e0207 */
[--C-:B------:R-:W-:Y:S01]  /*1e50*/  @!P5 IMAD.IADD R86, R86, 0x1, -R0.reuse ;  /* 0x000000015656d824 */ /* 0x100fe200078e0a00 */
[----:B------:R-:W-:Y:S01]  /*1e60*/  ISETP.GT.U32.AND P5, PT, R0, R30, PT ;  /* 0x0000001e0000720c */ /* 0x000fe20003fa4070 */
[----:B------:R-:W-:Y:S01]  /*1e70*/  @!P6 IMAD.IADD R88, R88, 0x1, -R0 ;  /* 0x000000015858e824 */ /* 0x000fe200078e0a00 */
[----:B------:R-:W-:Y:S01]  /*1e80*/  ISETP.GT.U32.AND P6, PT, R0, R84, PT ;  /* 0x000000540000720c */ /* 0x000fe20003fc4070 */
[----:B------:R-:W-:-:S04]  /*1e90*/  IMAD.HI.U32 R5, R4, R11, RZ ;  /* 0x0000000b04057227 */ /* 0x000fc800078e00ff */
[----:B------:R-:W-:Y:S01]  /*1ea0*/  @!P1 IMAD.IADD R28, R28, 0x1, -R0 ;  /* 0x000000011c1c9824 */ /* 0x000fe200078e0a00 */
[----:B------:R-:W-:Y:S01]  /*1eb0*/  ISETP.GE.AND P1, PT, R15, RZ, PT ;  /* 0x000000ff0f00720c */ /* 0x000fe20003f26270 */
[----:B------:R-:W-:Y:S01]  /*1ec0*/  IMAD.MOV R5, RZ, RZ, -R5 ;  /* 0x000000ffff057224 */ /* 0x000fe200078e0a05 */
[----:B------:R-:W-:Y:S01]  /*1ed0*/  LOP3.LUT R15, R3, 0x80, RZ, 0xfc, !PT ;  /* 0x00000080030f7812 */ /* 0x000fe200078efcff */
[----:B------:R-:W-:Y:S02]  /*1ee0*/  @!P3 IMAD.MOV R90, RZ, RZ, -R90 ;  /* 0x000000ffff5ab224 */ /* 0x000fe400078e0a5a */
[--C-:B------:R-:W-:Y:S01]  /*1ef0*/  @!P5 IMAD.IADD R30, R30, 0x1, -R0.reuse ;  /* 0x000000011e1ed824 */ /* 0x100fe200078e0a00 */
[----:B------:R-:W-:Y:S01]  /*1f00*/  IABS R9, R15 ;  /* 0x0000000f00097213 */ /* 0x000fe20000000000 */
[----:B------:R-:W-:Y:S01]  /*1f10*/  @!P6 IMAD.IADD R84, R84, 0x1, -R0 ;  /* 0x000000015454e824 */ /* 0x000fe200078e0a00 */
[----:B------:R-:W-:Y:S01]  /*1f20*/  ISETP.GE.AND P6, PT, R17, RZ, PT ;  /* 0x000000ff1100720c */ /* 0x000fe20003fc6270 */
[C---:B------:R-:W-:Y:S01]  /*1f30*/  IMAD R82, R0.reuse, R5, R11 ;  /* 0x0000000500527224 */ /* 0x040fe200078e020b */
[----:B------:R-:W-:Y:S01]  /*1f40*/  ISETP.GT.U32.AND P3, PT, R0, R30, PT ;  /* 0x0000001e0000720c */ /* 0x000fe20003f64070 */
[----:B------:R-:W-:Y:S01]  /*1f50*/  IMAD.HI.U32 R5, R4, R9, RZ ;  /* 0x0000000904057227 */ /* 0x000fe200078e00ff */
[----:B------:R-:W-:-:S02]  /*1f60*/  ISETP.GT.U32.AND P5, PT, R0, R84, PT ;  /* 0x000000540000720c */ /* 0x000fc40003fa4070 */
[C---:B------:R-:W-:Y:S01]  /*1f70*/  LOP3.LUT R17, R3.reuse, 0x84, RZ, 0xfc, !PT ;  /* 0x0000008403117812 */ /* 0x040fe200078efcff */
[----:B------:R-:W-:Y:S01]  /*1f80*/  @!P2 IMAD.MOV R88, RZ, RZ, -R88 ;  /* 0x000000ffff58a224 */ /* 0x000fe200078e0a58 */
[----:B------:R-:W-:Y:S01]  /*1f90*/  ISETP.GT.U32.AND P2, PT, R0, R82, PT ;  /* 0x000000520000720c */ /* 0x000fe20003f44070 */
[----:B------:R-:W-:Y:S01]  /*1fa0*/  IMAD.MOV R5, RZ, RZ, -R5 ;  /* 0x000000ffff057224 */ /* 0x000fe200078e0a05 */
[----:B------:R-:W-:Y:S01]  /*1fb0*/  LOP3.LUT R11, R3, 0x88, RZ, 0xfc, !PT ;  /* 0x00000088030b7812 */ /* 0x000fe200078efcff */
[----:B------:R-:W-:-:S04]  /*1fc0*/  IMAD.HI.U32 R7, R4, R13, RZ ;  /* 0x0000000d04077227 */ /* 0x000fc800078e00ff */
[----:B------:R-:W-:Y:S01]  /*1fd0*/  IMAD R32, R0, R5, R9 ;  /* 0x0000000500207224 */ /* 0x000fe200078e0209 */
[----:B------:R-:W-:Y:S01]  /*1fe0*/  IABS R9, R11 ;  /* 0x0000000b00097213 */ /* 0x000fe20000000000 */
[----:B------:R-:W-:Y:S02]  /*1ff0*/  IMAD.MOV R7, RZ, RZ, -R7 ;  /* 0x000000ffff077224 */ /* 0x000fe400078e0a07 */
[--C-:B------:R-:W-:Y:S01]  /*2000*/  @!P3 IMAD.IADD R30, R30, 0x1, -R0.reuse ;  /* 0x000000011e1eb824 */ /* 0x100fe200078e0a00 */
[C---:B------:R-:W-:Y:S01]  /*2010*/  ISETP.GT.U32.AND P3, PT, R0.reuse, R32, PT ;  /* 0x000000200000720c */ /* 0x040fe20003f64070 */
[----:B------:R-:W-:Y:S01]  /*2020*/  IMAD R80, R0, R7, R13 ;  /* 0x0000000700507224 */ /* 0x000fe200078e020d */
[----:B------:R-:W-:Y:S01]  /*2030*/  IABS R7, R17 ;  /* 0x0000001100077213 */ /* 0x000fe20000000000 */
[--C-:B------:R-:W-:Y:S01]  /*2040*/  @!P5 IMAD.IADD R84, R84, 0x1, -R0.reuse ;  /* 0x000000015454d824 */ /* 0x100fe200078e0a00 */
[----:B------:R-:W-:Y:S01]  /*2050*/  LOP3.LUT R13, R3, 0x8c, RZ, 0xfc, !PT ;  /* 0x0000008c030d7812 */ /* 0x000fe200078efcff */
[----:B------:R-:W-:Y:S01]  /*2060*/  @!P2 IMAD.IADD R82, R82, 0x1, -R0 ;  /* 0x000000015252a824 */ /* 0x000fe200078e0a00 */
[----:B------:R-:W-:Y:S01]  /*2070*/  ISETP.GE.AND P5, PT, R19, RZ, PT ;  /* 0x000000ff1300720c */ /* 0x000fe20003fa6270 */
[----:B------:R-:W-:Y:S01]  /*2080*/  @!P4 IMAD.MOV R86, RZ, RZ, -R86 ;  /* 0x000000ffff56c224 */ /* 0x000fe200078e0a56 */
[C---:B------:R-:W-:Y:S01]  /*2090*/  ISETP.GT.U32.AND P4, PT, R0.reuse, R80, PT ;  /* 0x000000500000720c */ /* 0x040fe20003f84070 */
[----:B------:R-:W-:Y:S01]  /*20a0*/  @!P1 IMAD.MOV R84, RZ, RZ, -R84 ;  /* 0x000000ffff549224 */ /* 0x000fe200078e0a54 */
[----:B------:R-:W-:Y:S01]  /*20b0*/  ISETP.GT.U32.AND P1, PT, R0, R82, PT ;  /* 0x000000520000720c */ /* 0x000fe20003f24070 */
[----:B------:R-:W-:Y:S01]  /*20c0*/  IMAD.HI.U32 R5, R4, R7, RZ ;  /* 0x0000000704057227 */ /* 0x000fe200078e00ff */
[----:B------:R-:W-:-:S02]  /*20d0*/  ISETP.GE.AND P2, PT, R15, RZ, PT ;  /* 0x000000ff0f00720c */ /* 0x000fc40003f46270 */
[C---:B------:R-:W-:Y:S01]  /*20e0*/  LOP3.LUT R15, R3.reuse, 0x94, RZ, 0xfc, !PT ;  /* 0x00000094030f7812 */ /* 0x040fe200078efcff */
[----:B------:R-:W-:Y:S01]  /*20f0*/  IMAD.MOV R5, RZ, RZ, -R5 ;  /* 0x000000ffff057224 */ /* 0x000fe200078e0a05 */
[----:B------:R-:W-:Y:S01]  /*2100*/  LOP3.LUT R19, R3, 0xb0, RZ, 0xfc, !PT ;  /* 0x000000b003137812 */ /* 0x000fe200078efcff */
[--C-:B------:R-:W-:Y:S02]  /*2110*/  @!P3 IMAD.IADD R32, R32, 0x1, -R0.reuse ;  /* 0x000000012020b824 */ /* 0x100fe400078e0a00 */
[----:B------:R-:W-:Y:S01]  /*2120*/  IMAD R78, R0, R5, R7 ;  /* 0x00000005004e7224 */ /* 0x000fe200078e0207 */
[----:B------:R-:W-:Y:S01]  /*2130*/  IABS R7, R13 ;  /* 0x0000000d00077213 */ /* 0x000fe20000000000 */
[----:B------:R-:W-:Y:S01]  /*2140*/  @!P4 IMAD.IADD R80, R80, 0x1, -R0 ;  /* 0x000000015050c824 */ /* 0x000fe200078e0a00 */
[----:B------:R-:W-:Y:S01]  /*2150*/  ISETP.GT.U32.AND P3, PT, R0, R32, PT ;  /* 0x000000200000720c */ /* 0x000fe20003f64070 */
[----:B------:R-:W-:-:S03]  /*2160*/  IMAD.HI.U32 R5, R4, R9, RZ ;  /* 0x0000000904057227 */ /* 0x000fc600078e00ff */
[----:B------:R-:W-:Y:S01]  /*2170*/  ISETP.GT.U32.AND P4, PT, R0, R80, PT ;  /* 0x000000500000720c */ /* 0x000fe20003f84070 */
[----:B------:R-:W-:Y:S01]  /*2180*/  @!P1 IMAD.IADD R82, R82, 0x1, -R0 ;  /* 0x0000000152529824 */ /* 0x000fe200078e0a00 */
[----:B------:R-:W-:Y:S01]  /*2190*/  ISETP.GT.U32.AND P1, PT, R0, R78, PT ;  /* 0x0000004e0000720c */ /* 0x000fe20003f24070 */
[----:B------:R-:W-:Y:S01]  /*21a0*/  @!P0 IMAD.MOV R28, RZ, RZ, -R28 ;  /* 0x000000ffff1c8224 */ /* 0x000fe200078e0a1c */
[----:B------:R-:W-:Y:S01]  /*21b0*/  ISETP.GE.AND P0, PT, R14, RZ, PT ;  /* 0x000000ff0e00720c */ /* 0x000fe20003f06270 */
[----:B------:R-:W-:Y:S01]  /*21c0*/  IMAD.MOV R5, RZ, RZ, -R5 ;  /* 0x000000ffff057224 */ /* 0x000fe200078e0a05 */
[----:B------:R-:W-:Y:S01]  /*21d0*/  LOP3.LUT R14, R3, 0x90, RZ, 0xfc, !PT ;  /* 0x00000090030e7812 */ /* 0x000fe200078efcff */
[----:B------:R-:W-:Y:S01]  /*21e0*/  @!P6 IMAD.MOV R30, RZ, RZ, -R30 ;  /* 0x000000ffff1ee224 */ /* 0x000fe200078e0a1e */
[----:B------:R-:W-:Y:S01]  /*21f0*/  ISETP.GE.AND P6, PT, R17, RZ, PT ;  /* 0x000000ff1100720c */ /* 0x000fe20003fc6270 */
[----:B------:R-:W-:Y:S01]  /*2200*/  IMAD R76, R0, R5, R9 ;  /* 0x00000005004c7224 */ /* 0x000fe200078e0209 */
[----:B------:R-:W-:Y:S01]  /*2210*/  IABS R9, R14 ;  /* 0x0000000e00097213 */ /* 0x000fe20000000000 */
[----:B------:R-:W-:Y:S01]  /*2220*/  @!P3 IMAD.IADD R32, R32, 0x1, -R0 ;  /* 0x000000012020b824 */ /* 0x000fe200078e0a00 */
[----:B------:R-:W-:Y:S01]  /*2230*/  LOP3.LUT R17, R3, 0xac, RZ, 0xfc, !PT ;  /* 0x000000ac03117812 */ /* 0x000fe200078efcff */
[----:B------:R-:W-:Y:S01]  /*2240*/  IMAD.HI.U32 R5, R4, R7, RZ ;  /* 0x0000000704057227 */ /* 0x000fe200078e00ff */
[----:B------:R-:W-:-:S03]  /*2250*/  ISETP.GT.U32.AND P3, PT, R0, R76, PT ;  /* 0x0000004c0000720c */ /* 0x000fc60003f64070 */
[--C-:B------:R-:W-:Y:S01]  /*2260*/  @!P1 IMAD.IADD R78, R78, 0x1, -R0.reuse ;  /* 0x000000014e4e9824 */ /* 0x100fe200078e0a00 */
[----:B------:R-:W-:Y:S01]  /*2270*/  ISETP.GE.AND P1, PT, R13, RZ, PT ;  /* 0x000000ff0d00720c */ /* 0x000fe20003f26270 */
[----:B------:R-:W-:Y:S01]  /*2280*/  @!P4 IMAD.IADD R80, R80, 0x1, -R0 ;  /* 0x000000015050c824 */ /* 0x000fe200078e0a00 */
[----:B------:R-:W-:Y:S01]  /*2290*/  ISETP.GE.AND P4, PT, R11, RZ, PT ;  /* 0x000000ff0b00720c */ /* 0x000fe20003f86270 */
[----:B------:R-:W-:Y:S01]  /*22a0*/  IMAD.MOV R5, RZ, RZ, -R5 ;  /* 0x000000ffff057224 */ /* 0x000fe200078e0a05 */
[----:B------:R-:W-:Y:S01]  /*22b0*/  IABS R11, R15 ;  /* 0x0000000f000b7213 */ /* 0x000fe20000000000 */
[----:B------:R-:W-:Y:S01]  /*22c0*/  @!P0 IMAD.MOV R82, RZ, RZ, -R82 ;  /* 0x000000ffff528224 */ /* 0x000fe200078e0a52 */
[C---:B------:R-:W-:Y:S01]  /*22d0*/  ISETP.GT.U32.AND P0, PT, R0.reuse, R78, PT ;  /* 0x0000004e0000720c */ /* 0x040fe20003f04070 */
[----:B------:R-:W-:Y:S02]  /*22e0*/  IMAD R34, R0, R5, R7 ;  /* 0x0000000500227224 */ /* 0x000fe400078e0207 */
[----:B------:R-:W-:-:S04]  /*22f0*/  IMAD.HI.U32 R7, R4, R11, RZ ;  /* 0x0000000b04077227 */ /* 0x000fc800078e00ff */
[----:B------:R-:W-:Y:S02]  /*2300*/  @!P3 IMAD.IADD R76, R76, 0x1, -R0 ;  /* 0x000000014c4cb824 */ /* 0x000fe400078e0a00 */
[----:B------:R-:W-:Y:S01]  /*2310*/  @!P5 IMAD.MOV R80, RZ, RZ, -R80 ;  /* 0x000000ffff50d224 */ /* 0x000fe200078e0a50 */
[C---:B------:R-:W-:Y:S01]  /*2320*/  ISETP.GT.U32.AND P5, PT, R0.reuse, R34, PT ;  /* 0x000000220000720c */ /* 0x040fe20003fa4070 */
[----:B------:R-:W-:Y:S01]  /*2330*/  IMAD.MOV R7, RZ, RZ, -R7 ;  /* 0x000000ffff077224 */ /* 0x000fe200078e0a07 */
[----:B------:R-:W-:Y:S01]  /*2340*/  ISETP.GT.U32.AND P3, PT, R0, R76, PT ;  /* 0x0000004c0000720c */ /* 0x000fe20003f64070 */
[----:B------:R-:W-:-:S04]  /*2350*/  IMAD.HI.U32 R5, R4, R9, RZ ;  /* 0x0000000904057227 */ /* 0x000fc800078e00ff */
[----:B------:R-:W-:Y:S01]  /*2360*/  @!P0 IMAD.IADD R78, R78, 0x1, -R0 ;  /* 0x000000014e4e8824 */ /* 0x000fe200078e0a00 */
[----:B------:R-:W-:Y:S01]  /*2370*/  ISETP.GE.AND P0, PT, R15, RZ, PT ;  /* 0x000000ff0f00720c */ /* 0x000fe20003f06270 */
[C---:B------:R-:W-:Y:S01]  /*2380*/  IMAD R36, R0.reuse, R7, R11 ;  /* 0x0000000700247224 */ /* 0x040fe200078e020b */
[C---:B------:R-:W-:Y:S01]  /*2390*/  LOP3.LUT R15, R3.reuse, 0xa0, RZ, 0xfc, !PT ;  /* 0x000000a0030f7812 */ /* 0x040fe200078efcff */
[----:B------:R-:W-:Y:S01]  /*23a0*/  IMAD.MOV R5, RZ, RZ, -R5 ;  /* 0x000000ffff057224 */ /* 0x000fe200078e0a05 */
[----:B------:R-:W-:Y:S01]  /*23b0*/  LOP3.LUT R7, R3, 0x9c, RZ, 0xfc, !PT ;  /* 0x0000009c03077812 */ /* 0x000fe200078efcff */
[----:B------:R-:W-:Y:S01]  /*23c0*/  @!P6 IMAD.MOV R78, RZ, RZ, -R78 ;  /* 0x000000ffff4ee224 */ /* 0x000fe200078e0a4e */
[C---:B------:R-:W-:Y:S01]  /*23d0*/  ISETP.GT.U32.AND P6, PT, R0.reuse, R36, PT ;  /* 0x000000240000720c */ /* 0x040fe20003fc4070 */
        /* <DEDUP_REMOVED lines=8> */
[----:B------:R-:W-:Y:S01]  /*2460*/  @!P4 IMAD.MOV R76, RZ, RZ, -R76 ;  /* 0x000000ffff4cc224 */ /* 0x000fe200078e0a4c */
[----:B------:R-:W-:-:S02]  /*2470*/  ISETP.GE.AND P2, PT, R14, RZ, PT ;  /* 0x000000ff0e00720c */ /* 0x000fc40003f46270 */
[----:B------:R-:W-:Y:S01]  /*2480*/  LOP3.LUT R14, R3, 0x98, RZ, 0xfc, !PT ;  /* 0x00000098030e7812 */ /* 0x000fe200078efcff */
[----:B------:R-:W-:-:S03]  /*2490*/  @!P6 IMAD.IADD R36, R36, 0x1, -R0 ;  /* 0x000000012424e824 */ /* 0x000fc600078e0a00 */
[----:B------:R-:W-:Y:S02]  /*24a0*/  IABS R9, R14 ;  /* 0x0000000e00097213 */ /* 0x000fe40000000000 */
[----:B------:R-:W-:Y:S01]  /*24b0*/  ISETP.GT.U32.AND P6, PT, R0, R36, PT ;  /* 0x000000240000720c */ /* 0x000fe20003fc4070 */
[--C-:B------:R-:W-:Y:S01]  /*24c0*/  @!P3 IMAD.IADD R74, R74, 0x1, -R0.reuse ;  /* 0x000000014a4ab824 */ /* 0x100fe200078e0a00 */
[----:B------:R-:W-:Y:S01]  /*24d0*/  ISETP.GE.AND P4, PT, R14, RZ, PT ;  /* 0x000000ff0e00720c */ /* 0x000fe20003f86270 */
[----:B------:R-:W-:Y:S01]  /*24e0*/  @!P5 IMAD.IADD R34, R34, 0x1, -R0 ;  /* 0x000000012222d824 */ /* 0x000fe200078e0a00 */
[----:B------:R-:W-:Y:S01]  /*24f0*/  ISETP.GE.AND P5, PT, R7, RZ, PT ;  /* 0x000000ff0700720c */ /* 0x000fe20003fa6270 */
[----:B------:R-:W-:Y:S01]  /*2500*/  IMAD.HI.U32 R7, R4, R13, RZ ;  /* 0x0000000d04077227 */ /* 0x000fe200078e00ff */
[----:B------:R-:W-:Y:S02]  /*2510*/  ISETP.GT.U32.AND P3, PT, R0, R74, PT ;  /* 0x0000004a0000720c */ /* 0x000fe40003f64070 */
[----:B------:R-:W-:Y:S01]  /*2520*/  LOP3.LUT R14, R3, 0xa8, RZ, 0xfc, !PT ;  /* 0x000000a8030e7812 */ /* 0x000fe200078efcff */
[----:B------:R-:W-:-:S04]  /*2530*/  IMAD.HI.U32 R5, R4, R9, RZ ;  /* 0x0000000904057227 */ /* 0x000fc800078e00ff */
[----:B------:R-:W-:Y:S02]  /*2540*/  IMAD.MOV R7, RZ, RZ, -R7 ;  /* 0x000000ffff077224 */ /* 0x000fe400078e0a07 */
[----:B------:R-:W-:Y:S02]  /*2550*/  IMAD.MOV R72, RZ, RZ, -R5 ;  /* 0x000000ffff487224 */ /* 0x000fe400078e0a05 */
[----:B------:R-:W-:Y:S01]  /*2560*/  IMAD R70, R0, R7, R13 ;  /* 0x0000000700467224 */ /* 0x000fe200078e020d */
[----:B------:R-:W-:Y:S01]  /*2570*/  IABS R13, R17 ;  /* 0x00000011000d7213 */ /* 0x000fe20000000000 */
[----:B------:R-:W-:Y:S02]  /*2580*/  @!P6 IMAD.IADD R36, R36, 0x1, -R0 ;  /* 0x000000012424e824 */ /* 0x000fe400078e0a00 */
[C---:B------:R-:W-:Y:S02]  /*2590*/  IMAD R72, R0.reuse, R72, R9 ;  /* 0x0000004800487224 */ /* 0x040fe400078e0209 */
[----:B------:R-:W-:Y:S01]  /*25a0*/  @!P0 IMAD.MOV R36, RZ, RZ, -R36 ;  /* 0x000000ffff248224 */ /* 0x000fe200078e0a24 */
[----:B------:R-:W-:Y:S01]  /*25b0*/  ISETP.GT.U32.AND P0, PT, R0, R70, PT ;  /* 0x000000460000720c */ /* 0x000fe20003f04070 */
[----:B------:R-:W-:-:S04]  /*25c0*/  IMAD.HI.U32 R5, R4, R11, RZ ;  /* 0x0000000b04057227 */ /* 0x000fc800078e00ff */
[----:B------:R-:W-:Y:S01]  /*25d0*/  @!P3 IMAD.IADD R74, R74, 0x1, -R0 ;  /* 0x000000014a4ab824 */ /* 0x000fe200078e0a00 */
[C---:B------:R-:W-:Y:S01]  /*25e0*/  ISETP.GT.U32.AND P3, PT, R0.reuse, R72, PT ;  /* 0x000000480000720c */ /* 0x040fe20003f64070 */
[----:B------:R-:W-:Y:S02]  /*25f0*/  IMAD.MOV R5, RZ, RZ, -R5 ;  /* 0x000000ffff057224 */ /* 0x000fe400078e0a05 */
[----:B------:R-:W-:Y:S02]  /*2600*/  @!P2 IMAD.MOV R74, RZ, RZ, -R74 ;  /* 0x000000ffff4aa224 */ /* 0x000fe400078e0a4a */
[----:B------:R-:W-:Y:S01]  /*2610*/  IMAD R38, R0, R5, R11 ;  /* 0x0000000500267224 */ /* 0x000fe200078e020b */
[----:B------:R-:W-:Y:S01]  /*2620*/  IABS R11, R14 ;  /* 0x0000000e000b7213 */ /* 0x000fe20000000000 */
[----:B------:R-:W-:Y:S01]  /*2630*/  @!P0 IMAD.IADD R70, R70, 0x1, -R0 ;  /* 0x0000000146468824 */ /* 0x000fe200078e0a00 */
[----:B------:R-:W-:Y:S01]  /*2640*/  LOP3.LUT R5, R3, 0xa4, RZ, 0xfc, !PT ;  /* 0x000000a403057812 */ /* 0x000fe200078efcff */
[----:B------:R-:W-:Y:S01]  /*2650*/  @!P1 IMAD.MOV R34, RZ, RZ, -R34 ;  /* 0x000000ffff229224 */ /* 0x000fe200078e0a22 */
[----:B------:R-:W-:Y:S01]  /*2660*/  ISETP.GT.U32.AND P2, PT, R0, R38, PT ;  /* 0x000000260000720c */ /* 0x000fe20003f44070 */
[----:B------:R-:W-:Y:S01]  /*2670*/  IMAD.HI.U32 R7, R4, R11, RZ ;  /* 0x0000000b04077227 */ /* 0x000fe200078e00ff */
[----:B------:R-:W-:-:S02]  /*2680*/  ISETP.GE.AND P1, PT, R15, RZ, PT ;  /* 0x000000ff0f00720c */ /* 0x000fc40003f26270 */
[----:B------:R-:W-:Y:S01]  /*2690*/  IABS R9, R5 ;  /* 0x0000000500097213 */ /* 0x000fe20000000000 */
[----:B------:R-:W-:Y:S01]  /*26a0*/  @!P3 IMAD.IADD R72, R72, 0x1, -R0 ;  /* 0x000000014848b824 */ /* 0x000fe200078e0a00 */
[----:B------:R-:W-:Y:S01]  /*26b0*/  IABS R15, R19 ;  /* 0x00000013000f7213 */ /* 0x000fe20000000000 */
[----:B------:R-:W-:Y:S01]  /*26c0*/  IMAD.MOV R7, RZ, RZ, -R7 ;  /* 0x000000ffff077224 */ /* 0x000fe200078e0a07 */
[C---:B------:R-:W-:Y:S02]  /*26d0*/  ISETP.GT.U32.AND P0, PT, R0.reuse, R70, PT ;  /* 0x000000460000720c */ /* 0x040fe40003f04070 */
[----:B------:R-:W-:Y:S01]  /*26e0*/  ISETP.GE.AND P6, PT, R5, RZ, PT ;  /* 0x000000ff0500720c */ /* 0x000fe20003fc6270 */
[C---:B------:R-:W-:Y:S01]  /*26f0*/  IMAD R68, R0.reuse, R7, R11 ;  /* 0x0000000700447224 */ /* 0x040fe200078e020b */
[----:B------:R-:W-:Y:S01]  /*2700*/  ISETP.GT.U32.AND P3, PT, R0, R72, PT ;  /* 0x000000480000720c */ /* 0x000fe20003f64070 */
[----:B------:R-:W-:-:S04]  /*2710*/  IMAD.HI.U32 R5, R4, R9, RZ ;  /* 0x0000000904057227 */ /* 0x000fc800078e00ff */
[----:B------:R-:W-:-:S04]  /*2720*/  IMAD.HI.U32 R7, R4, R15, RZ ;  /* 0x0000000f04077227 */ /* 0x000fc800078e00ff */
[----:B------:R-:W-:Y:S02]  /*2730*/  IMAD.MOV R40, RZ, RZ, -R5 ;  /* 0x000000ffff287224 */ /* 0x000fe400078e0a05 */
[----:B------:R-:W-:Y:S02]  /*2740*/  IMAD.MOV R7, RZ, RZ, -R7 ;  /* 0x000000ffff077224 */ /* 0x000fe400078e0a07 */
[----:B------:R-:W-:-:S04]  /*2750*/  IMAD.HI.U32 R5, R4, R13, RZ ;  /* 0x0000000d04057227 */ /* 0x000fc800078e00ff */
[--C-:B------:R-:W-:Y:S02]  /*2760*/  @!P2 IMAD.IADD R38, R38, 0x1, -R0.reuse ;  /* 0x000000012626a824 */ /* 0x100fe400078e0a00 */
[----:B------:R-:W-:Y:S01]  /*2770*/  IMAD R66, R0, R7, R15 ;  /* 0x0000000700427224 */ /* 0x000fe200078e020f */
[C---:B------:R-:W-:Y:S01]  /*2780*/  LOP3.LUT R15, R3.reuse, 0xbc, RZ, 0xfc, !PT ;  /* 0x000000bc030f7812 */ /* 0x040fe200078efcff */
[--C-:B------:R-:W-:Y:S01]  /*2790*/  @!P0 IMAD.IADD R70, R70, 0x1, -R0.reuse ;  /* 0x0000000146468824 */ /* 0x100fe200078e0a00 */
[----:B------:R-:W-:Y:S01]  /*27a0*/  ISETP.GT.U32.AND P2, PT, R0, R38, PT ;  /* 0x000000260000720c */ /* 0x000fe20003f44070 */
[----:B------:R-:W-:Y:S01]  /*27b0*/  IMAD.MOV R5, RZ, RZ, -R5 ;  /* 0x000000ffff057224 */ /* 0x000fe200078e0a05 */
[----:B------:R-:W-:Y:S01]  /*27c0*/  IABS R11, R15 ;  /* 0x0000000f000b7213 */ /* 0x000fe20000000000 */
[----:B------:R-:W-:Y:S01]  /*27d0*/  @!P3 IMAD.IADD R72, R72, 0x1, -R0 ;  /* 0x000000014848b824 */ /* 0x000fe200078e0a00 */
[----:B------:R-:W-:Y:S01]  /*27e0*/  ISETP.GE.AND P3, PT, R14, RZ, PT ;  /* 0x000000ff0e00720c */ /* 0x000fe20003f66270 */
[----:B------:R-:W-:Y:S01]  /*27f0*/  @!P1 IMAD.MOV R70, RZ, RZ, -R70 ;  /* 0x000000ffff469224 */ /* 0x000fe200078e0a46 */
[C---:B------:R-:W-:Y:S01]  /*2800*/  ISETP.GT.U32.AND P1, PT, R0.reuse, R66, PT ;  /* 0x000000420000720c */ /* 0x040fe20003f24070 */
[C---:B------:R-:W-:Y:S01]  /*2810*/  IMAD R42, R0.reuse, R5, R13 ;  /* 0x00000005002a7224 */ /* 0x040fe200078e020d */
[C---:B------:R-:W-:Y:S01]  /*2820*/  LOP3.LUT R13, R3.reuse, 0xb4, RZ, 0xfc, !PT ;  /* 0x000000b4030d7812 */ /* 0x040fe200078efcff */
[----:B------:R-:W-:Y:S01]  /*2830*/  @!P4 IMAD.MOV R72, RZ, RZ, -R72 ;  /* 0x000000ffff48c224 */ /* 0x000fe200078e0a48 */
[C---:B------:R-:W-:Y:S01]  /*2840*/  ISETP.GT.U32.AND P4, PT, R0.reuse, R68, PT ;  /* 0x000000440000720c */ /* 0x040fe20003f84070 */
[----:B------:R-:W-:Y:S01]  /*2850*/  IMAD R40, R0, R40, R9 ;  /* 0x0000002800287224 */ /* 0x000fe200078e0209 */
[----:B------:R-:W-:Y:S01]  /*2860*/  IABS R7, R13 ;  /* 0x0000000d00077213 */ /* 0x000fe20000000000 */
[----:B------:R-:W-:Y:S01]  /*2870*/  @!P2 IMAD.IADD R38, R38, 0x1, -R0 ;  /* 0x000000012626a824 */ /* 0x000fe200078e0a00 */
[----:B------:R-:W-:-:S02]  /*2880*/  LOP3.LUT R14, R3, 0xb8, RZ, 0xfc, !PT ;  /* 0x000000b8030e7812 */ /* 0x000fc400078efcff */
[----:B------:R-:W-:Y:S01]  /*2890*/  ISETP.GT.U32.AND P2, PT, R0, R40, PT ;  /* 0x000000280000720c */ /* 0x000fe20003f44070 */
[----:B------:R-:W-:Y:S01]  /*28a0*/  IMAD.HI.U32 R5, R4, R7, RZ ;  /* 0x0000000704057227 */ /* 0x000fe200078e00ff */
[----:B------:R-:W-:Y:S02]  /*28b0*/  ISETP.GT.U32.AND P0, PT, R0, R42, PT ;  /* 0x0000002a0000720c */ /* 0x000fe40003f04070 */
[----:B------:R-:W-:Y:S01]  /*28c0*/  IABS R9, R14 ;  /* 0x0000000e00097213 */ /* 0x000fe20000000000 */
[--C-:B------:R-:W-:Y:S02]  /*28d0*/  @!P1 IMAD.IADD R66, R66, 0x1, -R0.reuse ;  /* 0x0000000142429824 */ /* 0x100fe400078e0a00 */
[----:B------:R-:W-:Y:S02]  /*28e0*/  IMAD.MOV R5, RZ, RZ, -R5 ;  /* 0x000000ffff057224 */ /* 0x000fe400078e0a05 */
[----:B------:R-:W-:Y:S01]  /*28f0*/  @!P4 IMAD.IADD R68, R68, 0x1, -R0 ;  /* 0x000000014444c824 */ /* 0x000fe200078e0a00 */
[C---:B------:R-:W-:Y:S01]  /*2900*/  ISETP.GT.U32.AND P1, PT, R0.reuse, R66, PT ;  /* 0x000000420000720c */ /* 0x040fe20003f24070 */
[----:B------:R-:W-:-:S02]  /*2910*/  IMAD R64, R0, R5, R7 ;  /* 0x0000000500407224 */ /* 0x000fc400078e0207 */
[----:B------:R-:W-:Y:S01]  /*2920*/  IMAD.HI.U32 R5, R4, R9, RZ ;  /* 0x0000000904057227 */ /* 0x000fe200078e00ff */
[----:B------:R-:W-:-:S03]  /*2930*/  ISETP.GT.U32.AND P4, PT, R0, R68, PT ;  /* 0x000000440000720c */ /* 0x000fc60003f84070 */
[----:B------:R-:W-:Y:S02]  /*2940*/  IMAD.MOV R5, RZ, RZ, -R5 ;  /* 0x000000ffff057224 */ /* 0x000fe400078e0a05 */
[--C-:B------:R-:W-:Y:S02]  /*2950*/  @!P2 IMAD.IADD R40, R40, 0x1, -R0.reuse ;  /* 0x000000012828a824 */ /* 0x100fe400078e0a00 */
[--C-:B------:R-:W-:Y:S02]  /*2960*/  @!P0 IMAD.IADD R42, R42, 0x1, -R0.reuse ;  /* 0x000000012a2a8824 */ /* 0x100fe400078e0a00 */
[C---:B------:R-:W-:Y:S01]  /*2970*/  IMAD R44, R0.reuse, R5, R9 ;  /* 0x00000005002c7224 */ /* 0x040fe200078e0209 */
[----:B------:R-:W-:Y:S01]  /*2980*/  ISETP.GT.U32.AND P2, PT, R0, R40, PT ;  /* 0x000000280000720c */ /* 0x000fe20003f44070 */
[----:B------:R-:W-:Y:S01]  /*2990*/  @!P1 IMAD.IADD R66, R66, 0x1, -R0 ;  /* 0x0000000142429824 */ /* 0x000fe200078e0a00 */
[C---:B------:R-:W-:Y:S01]  /*29a0*/  ISETP.GT.U32.AND P0, PT, R0.reuse, R42, PT ;  /* 0x0000002a0000720c */ /* 0x040fe20003f04070 */
[----:B------:R-:W-:Y:S01]  /*29b0*/  @!P5 IMAD.MOV R38, RZ, RZ, -R38 ;  /* 0x000000ffff26d224 */ /* 0x000fe200078e0a26 */
[----:B------:R-:W-:Y:S01]  /*29c0*/  ISETP.GT.U32.AND P1, PT, R0, R44, PT ;  /* 0x0000002c0000720c */ /* 0x000fe20003f24070 */
[----:B------:R-:W-:Y:S01]  /*29d0*/  @!P4 IMAD.IADD R68, R68, 0x1, -R0 ;  /* 0x000000014444c824 */ /* 0x000fe200078e0a00 */
[----:B------:R-:W-:Y:S01]  /*29e0*/  ISETP.GE.AND P5, PT, R17, RZ, PT ;  /* 0x000000ff1100720c */ /* 0x000fe20003fa6270 */
[----:B------:R-:W-:Y:S01]  /*29f0*/  IMAD.HI.U32 R7, R4, R11, RZ ;  /* 0x0000000b04077227 */ /* 0x000fe200078e00ff */
[----:B------:R-:W-:-:S02]  /*2a00*/  ISETP.GT.U32.AND P4, PT, R0, R64, PT ;  /* 0x000000400000720c */ /* 0x000fc40003f84070 */
[C---:B------:R-:W-:Y:S01]  /*2a10*/  LOP3.LUT R5, R3.reuse, 0xc0, RZ, 0xfc, !PT ;  /* 0x000000c003057812 */ /* 0x040fe200078efcff */
[----:B------:R-:W-:Y:S01]  /*2a20*/  IMAD.MOV R7, RZ, RZ, -R7 ;  /* 0x000000ffff077224 */ /* 0x000fe200078e0a07 */
[----:B------:R-:W-:Y:S01]  /*2a30*/  LOP3.LUT R17, R3, 0xcc, RZ, 0xfc, !PT ;  /* 0x000000cc03117812 */ /* 0x000fe200078efcff */
[--C-:B------:R-:W-:Y:S01]  /*2a40*/  @!P2 IMAD.IADD R40, R40, 0x1, -R0.reuse ;  /* 0x000000012828a824 */ /* 0x100fe200078e0a00 */
[----:B------:R-:W-:Y:S01]  /*2a50*/  ISETP.GE.AND P2, PT, R19, RZ, PT ;  /* 0x000000ff1300720c */ /* 0x000fe20003f46270 */
[--C-:B------:R-:W-:Y:S01]  /*2a60*/  @!P0 IMAD.IADD R42, R42, 0x1, -R0.reuse ;  /* 0x000000012a2a8824 */ /* 0x100fe200078e0a00 */
[----:B------:R-:W-:Y:S01]  /*2a70*/  IABS R9, R5 ;  /* 0x0000000500097213 */ /* 0x000fe20000000000 */
[--C-:B------:R-:W-:Y:S01]  /*2a80*/  @!P1 IMAD.IADD R44, R44, 0x1, -R0.reuse ;  /* 0x000000012c2c9824 */ /* 0x100fe200078e0a00 */
[----:B------:R-:W-:Y:S01]  /*2a90*/  ISETP.GE.AND P0, PT, R15, RZ, PT ;  /* 0x000000ff0f00720c */ /* 0x000fe20003f06270 */
[----:B------:R-:W-:Y:S01]  /*2aa0*/  IMAD R62, R0, R7, R11 ;  /* 0x00000007003e7224 */ /* 0x000fe200078e020b */
[----:B------:R-:W-:Y:S01]  /*2ab0*/  LOP3.LUT R7, R3, 0xc4, RZ, 0xfc, !PT ;  /* 0x000000c403077812 */ /* 0x000fe200078efcff */
[----:B------:R-:W-:Y:S01]  /*2ac0*/  @!P4 IMAD.IADD R64, R64, 0x1, -R0 ;  /* 0x000000014040c824 */ /* 0x000fe200078e0a00 */
[----:B------:R-:W-:Y:S01]  /*2ad0*/  ISETP.GT.U32.AND P1, PT, R0, R44, PT ;  /* 0x0000002c0000720c */ /* 0x000fe20003f24070 */
[----:B------:R-:W-:Y:S01]  /*2ae0*/  @!P5 IMAD.MOV R42, RZ, RZ, -R42 ;  /* 0x000000ffff2ad224 */ /* 0x000fe200078e0a2a */
[----:B------:R-:W-:Y:S01]  /*2af0*/  ISETP.GE.AND P5, PT, R5, RZ, PT ;  /* 0x000000ff0500720c */ /* 0x000fe20003fa6270 */
[----:B------:R-:W-:Y:S01]  /*2b00*/  IMAD.HI.U32 R5, R4, R9, RZ ;  /* 0x0000000904057227 */ /* 0x000fe200078e00ff */
[----:B------:R-:W-:-:S02]  /*2b10*/  ISETP.GT.U32.AND P4, PT, R0, R64, PT ;  /* 0x000000400000720c */ /* 0x000fc40003f84070 */
[----:B------:R-:W-:Y:S01]  /*2b20*/  IABS R11, R7 ;  /* 0x00000007000b7213 */ /* 0x000fe20000000000 */
[----:B------:R-:W-:Y:S01]  /*2b30*/  IMAD.MOV R5, RZ, RZ, -R5 ;  /* 0x000000ffff057224 */ /* 0x000fe200078e0a05 */
[----:B------:R-:W-:Y:S01]  /*2b40*/  IABS R15, R17 ;  /* 0x00000011000f7213 */ /* 0x000fe20000000000 */
[----:B------:R-:W-:Y:S01]  /*2b50*/  @!P6 IMAD.MOV R40, RZ, RZ, -R40 ;  /* 0x000000ffff28e224 */ /* 0x000fe200078e0a28 */
[----:B------:R-:W-:Y:S01]  /*2b60*/  ISETP.GE.AND P6, PT, R13, RZ, PT ;  /* 0x000000ff0d00720c */ /* 0x000fe20003fc6270 */
[----:B------:R-:W-:Y:S01]  /*2b70*/  @!P2 IMAD.MOV R66, RZ, RZ, -R66 ;  /* 0x000000ffff42a224 */ /* 0x000fe200078e0a42 */
[----:B------:R-:W-:Y:S01]  /*2b80*/  ISETP.GE.AND P2, PT, R7, RZ, PT ;  /* 0x000000ff0700720c */ /* 0x000fe20003f46270 */
[----:B------:R-:W-:Y:S01]  /*2b90*/  IMAD.HI.U32 R7, R4, R11, RZ ;  /* 0x0000000b04077227 */ /* 0x000fe200078e00ff */
[----:B------:R-:W-:-:S03]  /*2ba0*/  LOP3.LUT R19, R3, 0xd4, RZ, 0xfc, !PT ;  /* 0x000000d403137812 */ /* 0x000fc600078efcff */
[----:B------:R-:W-:Y:S02]  /*2bb0*/  IMAD R60, R0, R5, R9 ;  /* 0x00000005003c7224 */ /* 0x000fe400078e0209 */
[----:B------:R-:W-:Y:S02]  /*2bc0*/  IMAD.MOV R7, RZ, RZ, -R7 ;  /* 0x000000ffff077224 */ /* 0x000fe400078e0a07 */
[--C-:B------:R-:W-:Y:S01]  /*2bd0*/  @!P1 IMAD.IADD R44, R44, 0x1, -R0.reuse ;  /* 0x000000012c2c9824 */ /* 0x100fe200078e0a00 */
[----:B------:R-:W-:Y:S01]  /*2be0*/  ISETP.GT.U32.AND P1, PT, R0, R60, PT ;  /* 0x0000003c0000720c */ /* 0x000fe20003f24070 */
[----:B------:R-:W-:Y:S01]  /*2bf0*/  @!P4 IMAD.IADD R64, R64, 0x1, -R0 ;  /* 0x000000014040c824 */ /* 0x000fe200078e0a00 */
[C---:B------:R-:W-:Y:S01]  /*2c00*/  ISETP.GT.U32.AND P4, PT, R0.reuse, R62, PT ;  /* 0x0000003e0000720c */ /* 0x040fe20003f84070 */
[----:B------:R-:W-:Y:S01]  /*2c10*/  IMAD R46, R0, R7, R11 ;  /* 0x00000007002e7224 */ /* 0x000fe200078e020b */
[----:B------:R-:W-:Y:S01]  /*2c20*/  IABS R11, R19 ;  /* 0x00000013000b7213 */ /* 0x000fe20000000000 */
[----:B------:R-:W-:-:S02]  /*2c30*/  @!P6 IMAD.MOV R64, RZ, RZ, -R64 ;  /* 0x000000ffff40e224 */ /* 0x000fc400078e0a40 */
[----:B------:R-:W-:Y:S01]  /*2c40*/  @!P3 IMAD.MOV R68, RZ, RZ, -R68 ;  /* 0x000000ffff44b224 */ /* 0x000fe200078e0a44 */
[----:B------:R-:W-:Y:S01]  /*2c50*/  ISETP.GT.U32.AND P6, PT, R0, R46, PT ;  /* 0x0000002e0000720c */ /* 0x000fe20003fc4070 */
[----:B------:R-:W-:Y:S01]  /*2c60*/  IMAD.HI.U32 R7, R4, R15, RZ ;  /* 0x0000000f04077227 */ /* 0x000fe200078e00ff */
[----:B------:R-:W-:Y:S02]  /*2c70*/  ISETP.GE.AND P3, PT, R14, RZ, PT ;  /* 0x000000ff0e00720c */ /* 0x000fe40003f66270 */
[----:B------:R-:W-:Y:S01]  /*2c80*/  LOP3.LUT R14, R3, 0xc8, RZ, 0xfc, !PT ;  /* 0x000000c8030e7812 */ /* 0x000fe200078efcff */
[--C-:B------:R-:W-:Y:S02]  /*2c90*/  @!P1 IMAD.IADD R60, R60, 0x1, -R0.reuse ;  /* 0x000000013c3c9824 */ /* 0x100fe400078e0a00 */
[----:B------:R-:W-:Y:S01]  /*2ca0*/  IMAD.MOV R7, RZ, RZ, -R7 ;  /* 0x000000ffff077224 */ /* 0x000fe200078e0a07 */
[----:B------:R-:W-:Y:S01]  /*2cb0*/  IABS R13, R14 ;  /* 0x0000000e000d7213 */ /* 0x000fe20000000000 */
[----:B------:R-:W-:Y:S01]  /*2cc0*/  @!P4 IMAD.IADD R62, R62, 0x1, -R0 ;  /* 0x000000013e3ec824 */ /* 0x000fe200078e0a00 */
[C---:B------:R-:W-:Y:S01]  /*2cd0*/  ISETP.GT.U32.AND P1, PT, R0.reuse, R60, PT ;  /* 0x0000003c0000720c */ /* 0x040fe20003f24070 */
[----:B------:R-:W-:Y:S01]  /*2ce0*/  IMAD R56, R0, R7, R15 ;  /* 0x0000000700387224 */ /* 0x000fe200078e020f */
[----:B------:R-:W-:Y:S01]  /*2cf0*/  IABS R15, R23 ;  /* 0x00000017000f7213 */ /* 0x000fe20000000000 */
[----:B------:R-:W-:Y:S01]  /*2d00*/  IMAD.HI.U32 R5, R4, R13, RZ ;  /* 0x0000000d04057227 */ /* 0x000fe200078e00ff */
[----:B------:R-:W-:-:S03]  /*2d10*/  ISETP.GT.U32.AND P4, PT, R0, R62, PT ;  /* 0x0000003e0000720c */ /* 0x000fc60003f84070 */
[----:B------:R-:W-:Y:S02]  /*2d20*/  @!P6 IMAD.IADD R46, R46, 0x1, -R0 ;  /* 0x000000012e2ee824 */ /* 0x000fe400078e0a00 */
[----:B------:R-:W-:Y:S01]  /*2d30*/  @!P3 IMAD.MOV R44, RZ, RZ, -R44 ;  /* 0x000000ffff2cb224 */ /* 0x000fe200078e0a2c */
[----:B------:R-:W-:Y:S01]  /*2d40*/  ISETP.GE.AND P3, PT, R14, RZ, PT ;  /* 0x000000ff0e00720c */ /* 0x000fe20003f66270 */
[----:B------:R-:W-:Y:S01]  /*2d50*/  IMAD.MOV R5, RZ, RZ, -R5 ;  /* 0x000000ffff057224 */ /* 0x000fe200078e0a05 */
[----:B------:R-:W-:Y:S01]  /*2d60*/  LOP3.LUT R14, R3, 0xd0, RZ, 0xfc, !PT ;  /* 0x000000d0030e7812 */ /* 0x000fe200078efcff */
[--C-:B------:R-:W-:Y:S01]  /*2d70*/  @!P1 IMAD.IADD R60, R60, 0x1, -R0.reuse ;  /* 0x000000013c3c9824 */ /* 0x100fe200078e0a00 */
[C---:B------:R-:W-:Y:S01]  /*2d80*/  ISETP.GT.U32.AND P6, PT, R0.reuse, R46, PT ;  /* 0x0000002e0000720c */ /* 0x040fe20003fc4070 */
[----:B------:R-:W-:Y:S01]  /*2d90*/  IMAD R58, R0, R5, R13 ;  /* 0x00000005003a7224 */ /* 0x000fe200078e020d */
[----:B------:R-:W-:Y:S01]  /*2da0*/  IABS R9, R14 ;  /* 0x0000000e00097213 */ /* 0x000fe20000000000 */
[----:B------:R-:W-:Y:S01]  /*2db0*/  @!P4 IMAD.IADD R62, R62, 0x1, -R0 ;  /* 0x000000013e3ec824 */ /* 0x000fe200078e0a00 */
[----:B------:R-:W-:Y:S01]  /*2dc0*/  ISETP.GE.AND P4, PT, R17, RZ, PT ;  /* 0x000000ff1100720c */ /* 0x000fe20003f86270 */
[----:B------:R-:W-:Y:S01]  /*2dd0*/  @!P5 IMAD.MOV R60, RZ, RZ, -R60 ;  /* 0x000000ffff3cd224 */ /* 0x000fe200078e0a3c */
[----:B------:R-:W-:Y:S01]  /*2de0*/  ISETP.GT.U32.AND P1, PT, R0, R58, PT ;  /* 0x0000003a0000720c */ /* 0x000fe20003f24070 */
[----:B------:R-:W-:Y:S01]  /*2df0*/  IMAD.HI.U32 R5, R4, R9, RZ ;  /* 0x0000000904057227 */ /* 0x000fe200078e00ff */
[----:B------:R-:W-:-:S02]  /*2e00*/  IABS R13, R21 ;  /* 0x00000015000d7213 */ /* 0x000fc40000000000 */
[----:B------:R-:W-:Y:S01]  /*2e10*/  IABS R17, R25 ;  /* 0x0000001900117213 */ /* 0x000fe20000000000 */
[----:B------:R-:W-:Y:S02]  /*2e20*/  IMAD.MOV R48, RZ, RZ, -R5 ;  /* 0x000000ffff307224 */ /* 0x000fe400078e0a05 */
[----:B------:R-:W-:Y:S01]  /*2e30*/  @!P6 IMAD.IADD R46, R46, 0x1, -R0 ;  /* 0x000000012e2ee824 */ /* 0x000fe200078e0a00 */
[----:B------:R-:W-:Y:S01]  /*2e40*/  ISETP.GT.U32.AND P6, PT, R0, R56, PT ;  /* 0x000000380000720c */ /* 0x000fe20003fc4070 */
[----:B------:R-:W-:-:S04]  /*2e50*/  IMAD.HI.U32 R5, R4, R11, RZ ;  /* 0x0000000b04057227 */ /* 0x000fc800078e00ff */
[----:B------:R-:W-:Y:S02]  /*2e60*/  IMAD R48, R0, R48, R9 ;  /* 0x0000003000307224 */ /* 0x000fe400078e0209 */
[----:B------:R-:W-:Y:S02]  /*2e70*/  IMAD.MOV R54, RZ, RZ, -R5 ;  /* 0x000000ffff367224 */ /* 0x000fe400078e0a05 */
[--C-:B------:R-:W-:Y:S01]  /*2e80*/  @!P1 IMAD.IADD R58, R58, 0x1, -R0.reuse ;  /* 0x000000013a3a9824 */ /* 0x100fe200078e0a00 */
[C---:B------:R-:W-:Y:S01]  /*2e90*/  ISETP.GT.U32.AND P1, PT, R0.reuse, R48, PT ;  /* 0x000000300000720c */ /* 0x040fe20003f24070 */
[----:B------:R-:W-:Y:S02]  /*2ea0*/  IMAD R54, R0, R54, R11 ;  /* 0x0000003600367224 */ /* 0x000fe400078e020b */
[----:B------:R-:W-:Y:S02]  /*2eb0*/  @!P6 IMAD.IADD R56, R56, 0x1, -R0 ;  /* 0x000000013838e824 */ /* 0x000fe400078e0a00 */
[----:B------:R-:W-:Y:S01]  /*2ec0*/  IMAD.HI.U32 R7, R4, R13, RZ ;  /* 0x0000000d04077227 */ /* 0x000fe200078e00ff */
[----:B------:R-:W-:-:S03]  /*2ed0*/  ISETP.GT.U32.AND P6, PT, R0, R54, PT ;  /* 0x000000360000720c */ /* 0x000fc60003fc4070 */
[----:B------:R-:W-:-:S04]  /*2ee0*/  IMAD.HI.U32 R9, R4, R15, RZ ;  /* 0x0000000f04097227 */ /* 0x000fc800078e00ff */
[----:B------:R-:W-:Y:S01]  /*2ef0*/  @!P1 IMAD.IADD R48, R48, 0x1, -R0 ;  /* 0x0000000130309824 */ /* 0x000fe200078e0a00 */
[----:B------:R-:W-:Y:S01]  /*2f00*/  ISETP.GT.U32.AND P1, PT, R0, R58, PT ;  /* 0x0000003a0000720c */ /* 0x000fe20003f24070 */
[----:B------:R-:W-:-:S03]  /*2f10*/  IMAD.HI.U32 R5, R4, R17, RZ ;  /* 0x0000001104057227 */ /* 0x000fc600078e00ff */
[C---:B------:R-:W-:Y:S01]  /*2f20*/  ISETP.GT.U32.AND P5, PT, R0.reuse, R48, PT ;  /* 0x000000300000720c */ /* 0x040fe20003fa4070 */
[----:B------:R-:W-:Y:S01]  /*2f30*/  @!P0 IMAD.MOV R62, RZ, RZ, -R62 ;  /* 0x000000ffff3e8224 */ /* 0x000fe200078e0a3e */
[----:B------:R-:W-:Y:S01]  /*2f40*/  ISETP.GT.U32.AND P0, PT, R0, R56, PT ;  /* 0x000000380000720c */ /* 0x000fe20003f04070 */
[----:B------:R-:W-:Y:S02]  /*2f50*/  @!P6 IMAD.IADD R54, R54, 0x1, -R0 ;  /* 0x000000013636e824 */ /* 0x000fe400078e0a00 */
[----:B------:R-:W-:Y:S02]  /*2f60*/  IMAD.MOV R7, RZ, RZ, -R7 ;  /* 0x000000ffff077224 */ /* 0x000fe400078e0a07 */
[----:B------:R-:W-:Y:S01]  /*2f70*/  IMAD.MOV R9, RZ, RZ, -R9 ;  /* 0x000000ffff097224 */ /* 0x000fe200078e0a09 */
[C---:B------:R-:W-:Y:S01]  /*2f80*/  ISETP.GT.U32.AND P6, PT, R0.reuse, R54, PT ;  /* 0x000000360000720c */ /* 0x040fe20003fc4070 */
[----:B------:R-:W-:Y:S02]  /*2f90*/  IMAD.MOV R5, RZ, RZ, -R5 ;  /* 0x000000ffff057224 */ /* 0x000fe400078e0a05 */
[C---:B------:R-:W-:Y:S01]  /*2fa0*/  IMAD R52, R0.reuse, R7, R13 ;  /* 0x0000000700347224 */ /* 0x040fe200078e020d */
[C---:B------:R-:W-:Y:S01]  /*2fb0*/  LOP3.LUT R13, R3.reuse, 0xe4, RZ, 0xfc, !PT ;  /* 0x000000e4030d7812 */ /* 0x040fe200078efcff */
[C---:B------:R-:W-:Y:S01]  /*2fc0*/  IMAD R50, R0.reuse, R9, R15 ;  /* 0x0000000900327224 */ /* 0x040fe200078e020f */
[----:B------:R-:W-:Y:S01]  /*2fd0*/  LOP3.LUT R15, R3, 0xe8, RZ, 0xfc, !PT ;  /* 0x000000e8030f7812 */ /* 0x000fe200078efcff */
[----:B------:R-:W-:Y:S01]  /*2fe0*/  IMAD R170, R0, R5, R17 ;  /* 0x0000000500aa7224 */ /* 0x000fe200078e0211 */
[----:B------:R-:W-:Y:S01]  /*2ff0*/  IABS R9, R13 ;  /* 0x0000000d00097213 */ /* 0x000fe20000000000 */
[----:B------:R-:W-:Y:S01]  /*3000*/  @!P2 IMAD.MOV R46, RZ, RZ, -R46 ;  /* 0x000000ffff2ea224 */ /* 0x000fe200078e0a2e */
[----:B------:R-:W-:Y:S01]  /*3010*/  IABS R11, R15 ;  /* 0x0000000f000b7213 */ /* 0x000fe20000000000 */
[--C-:B------:R-:W-:Y:S01]  /*3020*/  @!P5 IMAD.IADD R48, R48, 0x1, -R0.reuse ;  /* 0x000000013030d824 */ /* 0x100fe200078e0a00 */
[----:B------:R-:W-:Y:S01]  /*3030*/  ISETP.GT.U32.AND P2, PT, R0, R52, PT ;  /* 0x000000340000720c */ /* 0x000fe20003f44070 */
[----:B------:R-:W-:Y:S01]  /*3040*/  @!P0 IMAD.IADD R56, R56, 0x1, -R0 ;  /* 0x0000000138388824 */ /* 0x000fe200078e0a00 */
[----:B------:R-:W-:Y:S01]  /*3050*/  ISETP.GT.U32.AND P5, PT, R0, R170, PT ;  /* 0x000000aa0000720c */ /* 0x000fe20003fa4070 */
[----:B------:R-:W-:Y:S01]  /*3060*/  IMAD.HI.U32 R5, R4, R9, RZ ;  /* 0x0000000904057227 */ /* 0x000fe200078e00ff */
[----:B------:R-:W-:-:S02]  /*3070*/  ISETP.GE.AND P0, PT, R14, RZ, PT ;  /* 0x000000ff0e00720c */ /* 0x000fc40003f06270 */
[C---:B------:R-:W-:Y:S01]  /*3080*/  LOP3.LUT R14, R3.reuse, 0xf0, RZ, 0xfc, !PT ;  /* 0x000000f0030e7812 */ /* 0x040fe200078efcff */
[----:B------:R-:W-:Y:S01]  /*3090*/  IMAD.HI.U32 R7, R4, R11, RZ ;  /* 0x0000000b04077227 */ /* 0x000fe200078e00ff */
[----:B------:R-:W-:-:S03]  /*30a0*/  LOP3.LUT R17, R3, 0x104, RZ, 0xfc, !PT ;  /* 0x0000010403117812 */ /* 0x000fc600078efcff */
[--C-:B------:R-:W-:Y:S01]  /*30b0*/  @!P1 IMAD.IADD R58, R58, 0x1, -R0.reuse ;  /* 0x000000013a3a9824 */ /* 0x100fe200078e0a00 */
[----:B------:R-:W-:Y:S01]  /*30c0*/  ISETP.GT.U32.AND P1, PT, R0, R50, PT ;  /* 0x000000320000720c */ /* 0x000fe20003f24070 */
[--C-:B------:R-:W-:Y:S01]  /*30d0*/  @!P6 IMAD.IADD R54, R54, 0x1, -R0.reuse ;  /* 0x000000013636e824 */ /* 0x100fe200078e0a00 */
[----:B------:R-:W-:Y:S01]  /*30e0*/  ISETP.GE.AND P6, PT, R19, RZ, PT ;  /* 0x000000ff1300720c */ /* 0x000fe20003fc6270 */
[----:B------:R-:W-:Y:S01]  /*30f0*/  IMAD.MOV R5, RZ, RZ, -R5 ;  /* 0x000000ffff057224 */ /* 0x000fe200078e0a05 */
[----:B------:R-:W-:Y:S01]  /*3100*/  LOP3.LUT R19, R3, 0x108, RZ, 0xfc, !PT ;  /* 0x0000010803137812 */ /* 0x000fe200078efcff */
[----:B------:R-:W-:Y:S02]  /*3110*/  IMAD.MOV R7, RZ, RZ, -R7 ;  /* 0x000000ffff077224 */ /* 0x000fe400078e0a07 */
[--C-:B------:R-:W-:Y:S01]  /*3120*/  @!P2 IMAD.IADD R52, R52, 0x1, -R0.reuse ;  /* 0x000000013434a824 */ /* 0x100fe200078e0a00 */
[----:B------:R-:W-:Y:S01]  /*3130*/  ISETP.GE.AND P2, PT, R21, RZ, PT ;  /* 0x000000ff1500720c */ /* 0x000fe20003f46270 */
[C---:B------:R-:W-:Y:S01]  /*3140*/  IMAD R168, R0.reuse, R5, R9 ;  /* 0x0000000500a87224 */ /* 0x040fe200078e0209 */
[C---:B------:R-:W-:Y:S01]  /*3150*/  LOP3.LUT R21, R3.reuse, 0x10c, RZ, 0xfc, !PT ;  /* 0x0000010c03157812 */ /* 0x040fe200078efcff */
[----:B------:R-:W-:Y:S01]  /*3160*/  IMAD R166, R0, R7, R11 ;  /* 0x0000000700a67224 */ /* 0x000fe200078e020b */
[----:B------:R-:W-:Y:S01]  /*3170*/  LOP3.LUT R7, R3, 0xec, RZ, 0xfc, !PT ;  /* 0x000000ec03077812 */ /* 0x000fe200078efcff */
[----:B------:R-:W-:Y:S01]  /*3180*/  @!P5 IMAD.IADD R170, R170, 0x1, -R0 ;  /* 0x00000001aaaad824 */ /* 0x000fe200078e0a00 */
[----:B------:R-:W-:Y:S01]  /*3190*/  IABS R11, R14 ;  /* 0x0000000e000b7213 */ /* 0x000fe20000000000 */
[----:B------:R-:W-:Y:S01]  /*31a0*/  @!P3 IMAD.MOV R58, RZ, RZ, -R58 ;  /* 0x000000ffff3ab224 */ /* 0x000fe200078e0a3a */
[C---:B------:R-:W-:Y:S01]  /*31b0*/  ISETP.GT.U32.AND P3, PT, R0.reuse, R52, PT ;  /* 0x000000340000720c */ /* 0x040fe20003f64070 */
[----:B------:R-:W-:Y:S01]  /*31c0*/  @!P4 IMAD.MOV R56, RZ, RZ, -R56 ;  /* 0x000000ffff38c224 */ /* 0x000fe200078e0a38 */
[C---:B------:R-:W-:Y:S01]  /*31d0*/  ISETP.GT.U32.AND P4, PT, R0.reuse, R170, PT ;  /* 0x000000aa0000720c */ /* 0x040fe20003f84070 */
[----:B------:R-:W-:Y:S01]  /*31e0*/  @!P0 IMAD.MOV R48, RZ, RZ, -R48 ;  /* 0x000000ffff308224 */ /* 0x000fe200078e0a30 */
[----:B------:R-:W-:Y:S01]  /*31f0*/  ISETP.GT.U32.AND P0, PT, R0, R168, PT ;  /* 0x000000a80000720c */ /* 0x000fe20003f04070 */
[----:B------:R-:W-:Y:S01]  /*3200*/  @!P1 IMAD.IADD R50, R50, 0x1, -R0 ;  /* 0x0000000132329824 */ /* 0x000fe200078e0a00 */
[----:B------:R-:W-:Y:S01]  /*3210*/  IABS R9, R7 ;  /* 0x0000000700097213 */ /* 0x000fe20000000000 */
[----:B------:R-:W-:Y:S01]  /*3220*/  @!P6 IMAD.MOV R54, RZ, RZ, -R54 ;  /* 0x000000ffff36e224 */ /* 0x000fe200078e0a36 */
[----:B------:R-:W-:-:S02]  /*3230*/  ISETP.GE.AND P6, PT, R25, RZ, PT ;  /* 0x000000ff1900720c */ /* 0x000fc40003fc6270 */
[----:B------:R-:W-:Y:S01]  /*3240*/  ISETP.GT.U32.AND P5, PT, R0, R50, PT ;  /* 0x000000320000720c */ /* 0x000fe20003fa4070 */
[----:B------:R-:W-:Y:S01]  /*3250*/  IMAD.HI.U32 R5, R4, R9, RZ ;  /* 0x0000000904057227 */ /* 0x000fe200078e00ff */
[----:B------:R-:W-:Y:S02]  /*3260*/  ISETP.GE.AND P1, PT, R23, RZ, PT ;  /* 0x000000ff1700720c */ /* 0x000fe40003f26270 */
[C---:B------:R-:W-:Y:S01]  /*3270*/  LOP3.LUT R23, R3.reuse, 0x18c, RZ, 0xfc, !PT ;  /* 0x0000018c03177812 */ /* 0x040fe200078efcff */
[----:B------:R-:W-:Y:S01]  /*3280*/  IMAD.MOV R5, RZ, RZ, -R5 ;  /* 0x000000ffff057224 */ /* 0x000fe200078e0a05 */
[----:B------:R-:W-:Y:S01]  /*3290*/  LOP3.LUT R25, R3, 0x1b8, RZ, 0xfc, !PT ;  /* 0x000001b803197812 */ /* 0x000fe200078efcff */
[--C-:B------:R-:W-:Y:S01]  /*32a0*/  @!P3 IMAD.IADD R52, R52, 0x1, -R0.reuse ;  /* 0x000000013434b824 */ /* 0x100fe200078e0a00 */
[----:B------:R-:W-:Y:S01]  /*32b0*/  ISETP.GT.U32.AND P3, PT, R0, R166, PT ;  /* 0x000000a60000720c */ /* 0x000fe20003f64070 */
[--C-:B------:R-:W-:Y:S01]  /*32c0*/  @!P4 IMAD.IADD R170, R170, 0x1, -R0.reuse ;  /* 0x00000001aaaac824 */ /* 0x100fe200078e0a00 */
[----:B------:R-:W-:Y:S01]  /*32d0*/  ISETP.GE.AND P4, PT, R15, RZ, PT ;  /* 0x000000ff0f00720c */ /* 0x000fe20003f86270 */
[----:B------:R-:W-:Y:S01]  /*32e0*/  @!P0 IMAD.IADD R168, R168, 0x1, -R0 ;  /* 0x00000001a8a88824 */ /* 0x000fe200078e0a00 */
[----:B------:R-:W-:Y:S01]  /*32f0*/  ISETP.GE.AND P0, PT, R7, RZ, PT ;  /* 0x000000ff0700720c */ /* 0x000fe20003f06270 */
[C---:B------:R-:W-:Y:S01]  /*3300*/  IMAD R172, R0.reuse, R5, R9 ;  /* 0x0000000500ac7224 */ /* 0x040fe200078e0209 */
[----:B------:R-:W-:Y:S01]  /*3310*/  LOP3.LUT R5, R3, 0xf4, RZ, 0xfc, !PT ;  /* 0x000000f403057812 */ /* 0x000fe200078efcff */
[----:B------:R-:W-:Y:S01]  /*3320*/  @!P2 IMAD.MOV R52, RZ, RZ, -R52 ;  /* 0x000000ffff34a224 */ /* 0x000fe200078e0a34 */
[C---:B------:R-:W-:Y:S01]  /*3330*/  ISETP.GT.U32.AND P2, PT, R0.reuse, R168, PT ;  /* 0x000000a80000720c */ /* 0x040fe20003f44070 */
[----:B------:R-:W-:Y:S01]  /*3340*/  @!P6 IMAD.MOV R170, RZ, RZ, -R170 ;  /* 0x000000ffffaae224 */ /* 0x000fe200078e0aaa */
[----:B------:R-:W-:Y:S01]  /*3350*/  ISETP.GT.U32.AND P6, PT, R0, R172, PT ;  /* 0x000000ac0000720c */ /* 0x000fe20003fc4070 */
[--C-:B------:R-:W-:Y:S01]  /*3360*/  @!P5 IMAD.IADD R50, R50, 0x1, -R0.reuse ;  /* 0x000000013232d824 */ /* 0x100fe200078e0a00 */
[----:B------:R-:W-:Y:S01]  /*3370*/  ISETP.GE.AND P5, PT, R13, RZ, PT ;  /* 0x000000ff0d00720c */ /* 0x000fe20003fa6270 */
[----:B------:R-:W-:Y:S01]  /*3380*/  @!P3 IMAD.IADD R166, R166, 0x1, -R0 ;  /* 0x00000001a6a6b824 */ /* 0x000fe200078e0a00 */
[----:B------:R-:W-:Y:S01]  /*3390*/  ISETP.GE.AND P3, PT, R14, RZ, PT ;  /* 0x000000ff0e00720c */ /* 0x000fe20003f66270 */
[----:B------:R-:W-:Y:S01]  /*33a0*/  IMAD.HI.U32 R7, R4, R11, RZ ;  /* 0x0000000b04077227 */ /* 0x000fe200078e00ff */
[----:B------:R-:W-:-:S03]  /*33b0*/  LOP3.LUT R14, R3, 0xfc, RZ, 0xfc, !PT ;  /* 0x000000fc030e7812 */ /* 0x000fc600078efcff */
[----:B------:R-:W-:Y:S01]  /*33c0*/  @!P1 IMAD.MOV R50, RZ, RZ, -R50 ;  /* 0x000000ffff329224 */ /* 0x000fe200078e0a32 */
[----:B------:R-:W-:Y:S01]  /*33d0*/  ISETP.GT.U32.AND P1, PT, R0, R166, PT ;  /* 0x000000a60000720c */ /* 0x000fe20003f24070 */
[--C-:B------:R-:W-:Y:S01]  /*33e0*/  @!P2 IMAD.IADD R168, R168, 0x1, -R0.reuse ;  /* 0x00000001a8a8a824 */ /* 0x100fe200078e0a00 */
[----:B------:R-:W-:Y:S01]  /*33f0*/  IABS R15, R14 ;  /* 0x0000000e000f7213 */ /* 0x000fe20000000000 */
[----:B------:R-:W-:Y:S01]  /*3400*/  @!P6 IMAD.IADD R172, R172, 0x1, -R0 ;  /* 0x00000001acace824 */ /* 0x000fe200078e0a00 */
[----:B------:R-:W-:Y:S01]  /*3410*/  ISETP.GE.AND P2, PT, R5, RZ, PT ;  /* 0x000000ff0500720c */ /* 0x000fe20003f46270 */
[----:B------:R-:W-:Y:S02]  /*3420*/  @!P5 IMAD.MOV R168, RZ, RZ, -R168 ;  /* 0x000000ffffa8d224 */ /* 0x000fe400078e0aa8 */
[----:B------:R-:W-:Y:S01]  /*3430*/  IMAD.MOV R7, RZ, RZ, -R7 ;  /* 0x000000ffff077224 */ /* 0x000fe200078e0a07 */
[----:B------:R-:W-:Y:S01]  /*3440*/  ISETP.GT.U32.AND P5, PT, R0, R172, PT ;  /* 0x000000ac0000720c */ /* 0x000fe20003fa4070 */
[----:B------:R-:W-:-:S04]  /*3450*/  IMAD.HI.U32 R9, R4, R15, RZ ;  /* 0x0000000f04097227 */ /* 0x000fc800078e00ff */
[----:B------:R-:W-:Y:S01]  /*3460*/  IMAD R174, R0, R7, R11 ;  /* 0x0000000700ae7224 */ /* 0x000fe200078e020b */
[----:B------:R-:W-:Y:S01]  /*3470*/  LOP3.LUT R7, R3, 0xf8, RZ, 0xfc, !PT ;  /* 0x000000f803077812 */ /* 0x000fe200078efcff */
[----:B------:R-:W-:Y:S01]  /*3480*/  IMAD.MOV R9, RZ, RZ, -R9 ;  /* 0x000000ffff097224 */ /* 0x000fe200078e0a09 */
[----:B------:R-:W-:Y:S01]  /*3490*/  IABS R11, R5 ;  /* 0x00000005000b7213 */ /* 0x000fe20000000000 */
[--C-:B------:R-:W-:Y:S01]  /*34a0*/  @!P1 IMAD.IADD R166, R166, 0x1, -R0.reuse ;  /* 0x00000001a6a69824 */ /* 0x100fe200078e0a00 */
[----:B------:R-:W-:Y:S01]  /*34b0*/  IABS R13, R7 ;  /* 0x00000007000d7213 */ /* 0x000fe20000000000 */
[----:B------:R-:W-:Y:S01]  /*34c0*/  IMAD R180, R0, R9, R15 ;  /* 0x0000000900b47224 */ /* 0x000fe200078e020f */
[----:B------:R-:W-:Y:S01]  /*34d0*/  ISETP.GE.AND P6, PT, R7, RZ, PT ;  /* 0x000000ff0700720c */ /* 0x000fe20003fc6270 */
[----:B------:R-:W-:Y:S01]  /*34e0*/  IMAD.HI.U32 R5, R4, R11, RZ ;  /* 0x0000000b04057227 */ /* 0x000fe200078e00ff */
[----:B------:R-:W-:Y:S02]  /*34f0*/  ISETP.GT.U32.AND P1, PT, R0, R174, PT ;  /* 0x000000ae0000720c */ /* 0x000fe40003f24070 */
[----:B------:R-:W-:Y:S01]  /*3500*/  IABS R15, R21 ;  /* 0x00000015000f7213 */ /* 0x000fe20000000000 */
[----:B------:R-:W-:-:S02]  /*3510*/  @!P5 IMAD.IADD R172, R172, 0x1, -R0 ;  /* 0x00000001acacd824 */ /* 0x000fc400078e0a00 */
[----:B------:R-:W-:-:S04]  /*3520*/  IMAD.HI.U32 R7, R4, R13, RZ ;  /* 0x0000000d04077227 */ /* 0x000fc800078e00ff */
[----:B------:R-:W-:Y:S02]  /*3530*/  IMAD.MOV R5, RZ, RZ, -R5 ;  /* 0x000000ffff057224 */ /* 0x000fe400078e0a05 */
[----:B------:R-:W-:Y:S01]  /*3540*/  @!P4 IMAD.MOV R166, RZ, RZ, -R166 ;  /* 0x000000ffffa6c224 */ /* 0x000fe200078e0aa6 */
[----:B------:R-:W-:Y:S01]  /*3550*/  ISETP.GE.AND P4, PT, R14, RZ, PT ;  /* 0x000000ff0e00720c */ /* 0x000fe20003f86270 */
[----:B------:R-:W-:Y:S01]  /*3560*/  @!P0 IMAD.MOV R172, RZ, RZ, -R172 ;  /* 0x000000ffffac8224 */ /* 0x000fe200078e0aac */
[C---:B------:R-:W-:Y:S01]  /*3570*/  ISETP.GT.U32.AND P0, PT, R0.reuse, R180, PT ;  /* 0x000000b40000720c */ /* 0x040fe20003f04070 */
[----:B------:R-:W-:Y:S01]  /*3580*/  IMAD.MOV R7, RZ, RZ, -R7 ;  /* 0x000000ffff077224 */ /* 0x000fe200078e0a07 */
[----:B------:R-:W-:Y:S01]  /*3590*/  LOP3.LUT R14, R3, 0x100, RZ, 0xfc, !PT ;  /* 0x00000100030e7812 */ /* 0x000fe200078efcff */
[C---:B------:R-:W-:Y:S01]  /*35a0*/  IMAD R176, R0.reuse, R5, R11 ;  /* 0x0000000500b07224 */ /* 0x040fe200078e020b */
[----:B------:R-:W-:Y:S01]  /*35b0*/  IABS R11, R17 ;  /* 0x00000011000b7213 */ /* 0x000fe20000000000 */
[----:B------:R-:W-:Y:S01]  /*35c0*/  IMAD R178, R0, R7, R13 ;  /* 0x0000000700b27224 */ /* 0x000fe200078e020d */
[----:B------:R-:W-:Y:S01]  /*35d0*/  IABS R7, R14 ;  /* 0x0000000e00077213 */ /* 0x000fe20000000000 */
[----:B------:R-:W-:Y:S01]  /*35e0*/  @!P1 IMAD.IADD R174, R174, 0x1, -R0 ;  /* 0x00000001aeae9824 */ /* 0x000fe200078e0a00 */
[----:B------:R-:W-:Y:S01]  /*35f0*/  ISETP.GT.U32.AND P5, PT, R0, R176, PT ;  /* 0x000000b00000720c */ /* 0x000fe20003fa4070 */
[----:B------:R-:W-:Y:S01]  /*3600*/  IMAD.HI.U32 R9, R4, R15, RZ ;  /* 0x0000000f04097227 */ /* 0x000fe200078e00ff */
[----:B------:R-:W-:-:S02]  /*3610*/  IABS R13, R19 ;  /* 0x00000013000d7213 */ /* 0x000fc40000000000 */
[----:B------:R-:W-:Y:S01]  /*3620*/  ISETP.GT.U32.AND P1, PT, R0, R174, PT ;  /* 0x000000ae0000720c */ /* 0x000fe20003f24070 */
[----:B------:R-:W-:-:S04]  /*3630*/  IMAD.HI.U32 R5, R4, R7, RZ ;  /* 0x0000000704057227 */ /* 0x000fc800078e00ff */
[--C-:B------:R-:W-:Y:S02]  /*3640*/  @!P0 IMAD.IADD R180, R180, 0x1, -R0.reuse ;  /* 0x00000001b4b48824 */ /* 0x100fe400078e0a00 */
[----:B------:R-:W-:Y:S02]  /*3650*/  IMAD.MOV R5, RZ, RZ, -R5 ;  /* 0x000000ffff057224 */ /* 0x000fe400078e0a05 */
[----:B------:R-:W-:Y:S01]  /*3660*/  @!P5 IMAD.IADD R176, R176, 0x1, -R0 ;  /* 0x00000001b0b0d824 */ /* 0x000fe200078e0a00 */
[C---:B------:R-:W-:Y:S01]  /*3670*/  ISETP.GT.U32.AND P0, PT, R0.reuse, R180, PT ;  /* 0x000000b40000720c */ /* 0x040fe20003f04070 */
[----:B------:R-:W-:Y:S02]  /*3680*/  IMAD R182, R0, R5, R7 ;  /* 0x0000000500b67224 */ /* 0x000fe400078e0207 */
[----:B------:R-:W-:Y:S01]  /*3690*/  IMAD.HI.U32 R7, R4, R13, RZ ;  /* 0x0000000d04077227 */ /* 0x000fe200078e00ff */
[----:B------:R-:W-:-:S03]  /*36a0*/  ISETP.GT.U32.AND P5, PT, R0, R176, PT ;  /* 0x000000b00000720c */ /* 0x000fc60003fa4070 */
[----:B------:R-:W-:Y:S02]  /*36b0*/  IMAD.MOV R7, RZ, RZ, -R7 ;  /* 0x000000ffff077224 */ /* 0x000fe400078e0a07 */
[----:B------:R-:W-:-:S04]  /*36c0*/  IMAD.HI.U32 R5, R4, R11, RZ ;  /* 0x0000000b04057227 */ /* 0x000fc800078e00ff */
[----:B------:R-:W-:Y:S02]  /*36d0*/  IMAD.MOV R9, RZ, RZ, -R9 ;  /* 0x000000ffff097224 */ /* 0x000fe400078e0a09 */
[C---:B------:R-:W-:Y:S02]  /*36e0*/  IMAD R190, R0.reuse, R7, R13 ;  /* 0x0000000700be7224 */ /* 0x040fe400078e020d */
[----:B------:R-:W-:Y:S02]  /*36f0*/  IMAD.MOV R5, RZ, RZ, -R5 ;  /* 0x000000ffff057224 */ /* 0x000fe400078e0a05 */
[----:B------:R-:W-:Y:S02]  /*3700*/  IMAD R186, R0, R9, R15 ;  /* 0x0000000900ba7224 */ /* 0x000fe400078e020f */
[--C-:B------:R-:W-:Y:S01]  /*3710*/  @!P0 IMAD.IADD R180, R180, 0x1, -R0.reuse ;  /* 0x00000001b4b48824 */ /* 0x100fe200078e0a00 */
[----:B------:R-:W-:Y:S01]  /*3720*/  ISETP.GT.U32.AND P0, PT, R0, R190, PT ;  /* 0x000000be0000720c */ /* 0x000fe20003f04070 */
[----:B------:R-:W-:Y:S01]  /*3730*/  @!P1 IMAD.IADD R174, R174, 0x1, -R0 ;  /* 0x00000001aeae9824 */ /* 0x000fe200078e0a00 */
[C---:B------:R-:W-:Y:S01]  /*3740*/  ISETP.GT.U32.AND P1, PT, R0.reuse, R178, PT ;  /* 0x000000b20000720c */ /* 0x040fe20003f24070 */
[C---:B------:R-:W-:Y:S01]  /*3750*/  IMAD R184, R0.reuse, R5, R11 ;  /* 0x0000000500b87224 */ /* 0x040fe200078e020b */
[C---:B------:R-:W-:Y:S01]  /*3760*/  LOP3.LUT R11, R3.reuse, 0x110, RZ, 0xfc, !PT ;  /* 0x00000110030b7812 */ /* 0x040fe200078efcff */
[----:B------:R-:W-:Y:S01]  /*3770*/  @!P4 IMAD.MOV R180, RZ, RZ, -R180 ;  /* 0x000000ffffb4c224 */ /* 0x000fe200078e0ab4 */
[----:B------:R-:W-:Y:S01]  /*3780*/  ISETP.GT.U32.AND P4, PT, R0, R186, PT ;  /* 0x000000ba0000720c */ /* 0x000fe20003f84070 */
[----:B------:R-:W-:Y:S01]  /*3790*/  @!P5 IMAD.IADD R176, R176, 0x1, -R0 ;  /* 0x00000001b0b0d824 */ /* 0x000fe200078e0a00 */
[----:B------:R-:W-:Y:S01]  /*37a0*/  IABS R7, R11 ;  /* 0x0000000b00077213 */ /* 0x000fe20000000000 */
[----:B------:R-:W-:Y:S01]  /*37b0*/  @!P3 IMAD.MOV R174, RZ, RZ, -R174 ;  /* 0x000000ffffaeb224 */ /* 0x000fe200078e0aae */
[----:B------:R-:W-:Y:S01]  /*37c0*/  ISETP.GT.U32.AND P5, PT, R0, R182, PT ;  /* 0x000000b60000720c */ /* 0x000fe20003fa4070 */
[----:B------:R-:W-:Y:S01]  /*37d0*/  @!P2 IMAD.MOV R176, RZ, RZ, -R176 ;  /* 0x000000ffffb0a224 */ /* 0x000fe200078e0ab0 */
[----:B------:R-:W-:Y:S01]  /*37e0*/  ISETP.GE.AND P3, PT, R14, RZ, PT ;  /* 0x000000ff0e00720c */ /* 0x000fe20003f66270 */
[----:B------:R-:W-:Y:S01]  /*37f0*/  IMAD.HI.U32 R5, R4, R7, RZ ;  /* 0x0000000704057227 */ /* 0x000fe200078e00ff */
[----:B------:R-:W-:-:S02]  /*3800*/  LOP3.LUT R14, R3, 0x114, RZ, 0xfc, !PT ;  /* 0x00000114030e7812 */ /* 0x000fc400078efcff */
[----:B------:R-:W-:Y:S01]  /*3810*/  ISETP.GT.U32.AND P2, PT, R0, R184, PT ;  /* 0x000000b80000720c */ /* 0x000fe20003f44070 */
[--C-:B------:R-:W-:Y:S01]  /*3820*/  @!P0 IMAD.IADD R190, R190, 0x1, -R0.reuse ;  /* 0x00000001bebe8824 */ /* 0x100fe200078e0a00 */
[----:B------:R-:W-:Y:S01]  /*3830*/  IABS R9, R14 ;  /* 0x0000000e00097213 */ /* 0x000fe20000000000 */
[--C-:B------:R-:W-:Y:S02]  /*3840*/  @!P1 IMAD.IADD R178, R178, 0x1, -R0.reuse ;  /* 0x00000001b2b29824 */ /* 0x100fe400078e0a00 */
[----:B------:R-:W-:Y:S02]  /*3850*/  IMAD.MOV R5, RZ, RZ, -R5 ;  /* 0x000000ffff057224 */ /* 0x000fe400078e0a05 */
[--C-:B------:R-:W-:Y:S01]  /*3860*/  @!P4 IMAD.IADD R186, R186, 0x1, -R0.reuse ;  /* 0x00000001babac824 */ /* 0x100fe200078e0a00 */
[C---:B------:R-:W-:Y:S01]  /*3870*/  ISETP.GT.U32.AND P4, PT, R0.reuse, R190, PT ;  /* 0x000000be0000720c */ /* 0x040fe20003f84070 */
[C---:B------:R-:W-:Y:S01]  /*3880*/  IMAD R188, R0.reuse, R5, R7 ;  /* 0x0000000500bc7224 */ /* 0x040fe200078e0207 */
[----:B------:R-:W-:Y:S01]  /*3890*/  ISETP.GT.U32.AND P1, PT, R0, R178, PT ;  /* 0x000000b20000720c */ /* 0x000fe20003f24070 */
[----:B------:R-:W-:-:S02]  /*38a0*/  @!P5 IMAD.IADD R182, R182, 0x1, -R0 ;  /* 0x00000001b6b6d824 */ /* 0x000fc400078e0a00 */
[----:B------:R-:W-:-:S03]  /*38b0*/  IMAD.HI.U32 R5, R4, R9, RZ ;  /* 0x0000000904057227 */ /* 0x000fc600078e00ff */
[----:B------:R-:W-:Y:S01]  /*38c0*/  ISETP.GT.U32.AND P5, PT, R0, R182, PT ;  /* 0x000000b60000720c */ /* 0x000fe20003fa4070 */
[----:B------:R-:W-:Y:S02]  /*38d0*/  IMAD.MOV R5, RZ, RZ, -R5 ;  /* 0x000000ffff057224 */ /* 0x000fe400078e0a05 */
[--C-:B------:R-:W-:Y:S01]  /*38e0*/  @!P2 IMAD.IADD R184, R184, 0x1, -R0.reuse ;  /* 0x00000001b8b8a824 */ /* 0x100fe200078e0a00 */
[----:B------:R-:W-:Y:S01]  /*38f0*/  ISETP.GE.AND P2, PT, R11, RZ, PT ;  /* 0x000000ff0b00720c */ /* 0x000fe20003f46270 */
[----:B------:R-:W-:Y:S02]  /*3900*/  IMAD R192, R0, R5, R9 ;  /* 0x0000000500c07224 */ /* 0x000fe400078e0209 */
[--C-:B------:R-:W-:Y:S01]  /*3910*/  @!P4 IMAD.IADD R190, R190, 0x1, -R0.reuse ;  /* 0x00000001bebec824 */ /* 0x100fe200078e0a00 */
[----:B------:R-:W-:Y:S01]  /*3920*/  ISETP.GT.U32.AND P0, PT, R0, R184, PT ;  /* 0x000000b80000720c */ /* 0x000fe20003f04070 */
[----:B------:R-:W-:Y:S01]  /*3930*/  @!P1 IMAD.IADD R178, R178, 0x1, -R0 ;  /* 0x00000001b2b29824 */ /* 0x000fe200078e0a00 */
[----:B------:R-:W-:-:S02]  /*3940*/  ISETP.GT.U32.AND P4, PT, R0, R192, PT ;  /* 0x000000c00000720c */ /* 0x000fc40003f84070 */
[----:B------:R-:W-:Y:S01]  /*3950*/  ISETP.GE.AND P1, PT, R17, RZ, PT ;  /* 0x000000ff1100720c */ /* 0x000fe20003f26270 */
[----:B------:R-:W-:Y:S01]  /*3960*/  @!P6 IMAD.MOV R178, RZ, RZ, -R178 ;  /* 0x000000ffffb2e224 */ /* 0x000fe200078e0ab2 */
[----:B------:R-:W-:Y:S01]  /*3970*/  ISETP.GE.AND P6, PT, R19, RZ, PT ;  /* 0x000000ff1300720c */ /* 0x000fe20003fc6270 */
[----:B------:R-:W-:Y:S01]  /*3980*/  @!P5 IMAD.IADD R182, R182, 0x1, -R0 ;  /* 0x00000001b6b6d824 */ /* 0x000fe200078e0a00 */
[----:B------:R-:W-:Y:S02]  /*3990*/  LOP3.LUT R19, R3, 0x11c, RZ, 0xfc, !PT ;  /* 0x0000011c03137812 */ /* 0x000fe400078efcff */
[----:B------:R-:W-:Y:S01]  /*39a0*/  ISETP.GE.AND P5, PT, R21, RZ, PT ;  /* 0x000000ff1500720c */ /* 0x000fe20003fa6270 */
[----:B------:R-:W-:Y:S01]  /*39b0*/  @!P3 IMAD.MOV R182, RZ, RZ, -R182 ;  /* 0x000000ffffb6b224 */ /* 0x000fe200078e0ab6 */
[----:B------:R-:W-:Y:S01]  /*39c0*/  ISETP.GT.U32.AND P3, PT, R0, R186, PT ;  /* 0x000000ba0000720c */ /* 0x000fe20003f64070 */
[--C-:B------:R-:W-:Y:S01]  /*39d0*/  @!P0 IMAD.IADD R184, R184, 0x1, -R0.reuse ;  /* 0x00000001b8b88824 */ /* 0x100fe200078e0a00 */
[C---:B------:R-:W-:Y:S01]  /*39e0*/  LOP3.LUT R21, R3.reuse, 0x120, RZ, 0xfc, !PT ;  /* 0x0000012003157812 */ /* 0x040fe200078efcff */
[----:B------:R-:W-:Y:S01]  /*39f0*/  @!P4 IMAD.IADD R192, R192, 0x1, -R0 ;  /* 0x00000001c0c0c824 */ /* 0x000fe200078e0a00 */
[----:B------:R-:W-:Y:S01]  /*3a00*/  IABS R13, R19 ;  /* 0x00000013000d7213 */ /* 0x000fe20000000000 */
[----:B------:R-:W-:Y:S01]  /*3a10*/  @!P1 IMAD.MOV R184, RZ, RZ, -R184 ;  /* 0x000000ffffb89224 */ /* 0x000fe200078e0ab8 */
[----:B------:R-:W-:Y:S01]  /*3a20*/  LOP3.LUT R17, R3, 0x118, RZ, 0xfc, !PT ;  /* 0x0000011803117812 */ /* 0x000fe200078efcff */
[----:B------:R-:W-:Y:S01]  /*3a30*/  @!P6 IMAD.MOV R190, RZ, RZ, -R190 ;  /* 0x000000ffffbee224 */ /* 0x000fe200078e0abe */
[----:B------:R-:W-:Y:S01]  /*3a40*/  IABS R15, R21 ;  /* 0x00000015000f7213 */ /* 0x000fe20000000000 */
[----:B------:R-:W-:Y:S01]  /*3a50*/  IMAD.HI.U32 R7, R4, R13, RZ ;  /* 0x0000000d04077227 */ /* 0x000fe200078e00ff */
[----:B------:R-:W-:-:S02]  /*3a60*/  IABS R11, R17 ;  /* 0x00000011000b7213 */ /* 0x000fc40000000000 */
[----:B------:R-:W-:Y:S01]  /*3a70*/  ISETP.GT.U32.AND P4, PT, R0, R192, PT ;  /* 0x000000c00000720c */ /* 0x000fe20003f84070 */
[----:B------:R-:W-:Y:S01]  /*3a80*/  IMAD.HI.U32 R9, R4, R15, RZ ;  /* 0x0000000f04097227 */ /* 0x000fe200078e00ff */
[----:B------:R-:W-:-:S03]  /*3a90*/  ISETP.GT.U32.AND P0, PT, R0, R188, PT ;  /* 0x000000bc0000720c */ /* 0x000fc60003f04070 */
[----:B------:R-:W-:Y:S02]  /*3aa0*/  IMAD.MOV R7, RZ, RZ, -R7 ;  /* 0x000000ffff077224 */ /* 0x000fe400078e0a07 */
[----:B------:R-:W-:Y:S01]  /*3ab0*/  @!P3 IMAD.IADD R186, R186, 0x1, -R0 ;  /* 0x00000001babab824 */ /* 0x000fe200078e0a00 */
[----:B------:R-:W-:Y:S01]  /*3ac0*/  ISETP.GE.AND P3, PT, R14, RZ, PT ;  /* 0x000000ff0e00720c */ /* 0x000fe20003f66270 */
[----:B------:R-:W-:Y:S01]  /*3ad0*/  IMAD.HI.U32 R5, R4, R11, RZ ;  /* 0x0000000b04057227 */ /* 0x000fe200078e00ff */
[----:B------:R-:W-:-:S03]  /*3ae0*/  LOP3.LUT R14, R3, 0x12c, RZ, 0xfc, !PT ;  /* 0x0000012c030e7812 */ /* 0x000fc600078efcff */
[----:B------:R-:W-:Y:S02]  /*3af0*/  IMAD.MOV R9, RZ, RZ, -R9 ;  /* 0x000000ffff097224 */ /* 0x000fe400078e0a09 */
[C---:B------:R-:W-:Y:S01]  /*3b00*/  IMAD R198, R0.reuse, R7, R13 ;  /* 0x0000000700c67224 */ /* 0x040fe200078e020d */
[C---:B------:R-:W-:Y:S01]  /*3b10*/  LOP3.LUT R13, R3.reuse, 0x128, RZ, 0xfc, !PT ;  /* 0x00000128030d7812 */ /* 0x040fe200078efcff */
[----:B------:R-:W-:Y:S02]  /*3b20*/  IMAD.MOV R5, RZ, RZ, -R5 ;  /* 0x000000ffff057224 */ /* 0x000fe400078e0a05 */
[C---:B------:R-:W-:Y:S01]  /*3b30*/  IMAD R194, R0.reuse, R9, R15 ;  /* 0x0000000900c27224 */ /* 0x040fe200078e020f */
[----:B------:R-:W-:Y:S01]  /*3b40*/  IABS R9, R13 ;  /* 0x0000000d00097213 */ /* 0x000fe20000000000 */
[----:B------:R-:W-:Y:S01]  /*3b50*/  @!P5 IMAD.MOV R186, RZ, RZ, -R186 ;  /* 0x000000ffffbad224 */ /* 0x000fe200078e0aba */
[C---:B------:R-:W-:Y:S01]  /*3b60*/  ISETP.GT.U32.AND P5, PT, R0.reuse, R198, PT ;  /* 0x000000c60000720c */ /* 0x040fe20003fa4070 */
[----:B------:R-:W-:Y:S01]  /*3b70*/  IMAD R196, R0, R5, R11 ;  /* 0x0000000500c47224 */ /* 0x000fe200078e020b */
[----:B------:R-:W-:Y:S01]  /*3b80*/  LOP3.LUT R11, R3, 0x124, RZ, 0xfc, !PT ;  /* 0x00000124030b7812 */ /* 0x000fe200078efcff */
[--C-:B------:R-:W-:Y:S01]  /*3b90*/  @!P4 IMAD.IADD R192, R192, 0x1, -R0.reuse ;  /* 0x00000001c0c0c824 */ /* 0x100fe200078e0a00 */
[----:B------:R-:W-:Y:S01]  /*3ba0*/  ISETP.GT.U32.AND P4, PT, R0, R194, PT ;  /* 0x000000c20000720c */ /* 0x000fe20003f84070 */
[----:B------:R-:W-:Y:S01]  /*3bb0*/  @!P0 IMAD.IADD R188, R188, 0x1, -R0 ;  /* 0x00000001bcbc8824 */ /* 0x000fe200078e0a00 */
[----:B------:R-:W-:Y:S01]  /*3bc0*/  ISETP.GT.U32.AND P6, PT, R0, R196, PT ;  /* 0x000000c40000720c */ /* 0x000fe20003fc4070 */
[----:B------:R-:W-:Y:S01]  /*3bd0*/  @!P3 IMAD.MOV R192, RZ, RZ, -R192 ;  /* 0x000000ffffc0b224 */ /* 0x000fe200078e0ac0 */
[----:B------:R-:W-:-:S02]  /*3be0*/  IABS R7, R11 ;  /* 0x0000000b00077213 */ /* 0x000fc40000000000 */
[----:B------:R-:W-:Y:S02]  /*3bf0*/  ISETP.GT.U32.AND P1, PT, R0, R188, PT ;  /* 0x000000bc0000720c */ /* 0x000fe40003f24070 */
[----:B------:R-:W-:Y:S01]  /*3c00*/  ISETP.GE.AND P0, PT, R17, RZ, PT ;  /* 0x000000ff1100720c */ /* 0x000fe20003f06270 */
[----:B------:R-:W-:Y:S01]  /*3c10*/  @!P5 IMAD.IADD R198, R198, 0x1, -R0 ;  /* 0x00000001c6c6d824 */ /* 0x000fe200078e0a00 */
[C---:B------:R-:W-:Y:S01]  /*3c20*/  LOP3.LUT R15, R3.reuse, 0x130, RZ, 0xfc, !PT ;  /* 0x00000130030f7812 */ /* 0x040fe200078efcff */
[----:B------:R-:W-:Y:S01]  /*3c30*/  IMAD.HI.U32 R5, R4, R7, RZ ;  /* 0x0000000704057227 */ /* 0x000fe200078e00ff */
[----:B------:R-:W-:-:S03]  /*3c40*/  LOP3.LUT R17, R3, 0x134, RZ, 0xfc, !PT ;  /* 0x0000013403117812 */ /* 0x000fc600078efcff */
[----:B------:R-:W-:Y:S01]  /*3c50*/  @!P4 IMAD.IADD R194, R194, 0x1, -R0 ;  /* 0x00000001c2c2c824 */ /* 0x000fe200078e0a00 */
[----:B------:R-:W-:Y:S01]  /*3c60*/  ISETP.GT.U32.AND P4, PT, R0, R198, PT ;  /* 0x000000c60000720c */ /* 0x000fe20003f84070 */
[----:B------:R-:W-:Y:S02]  /*3c70*/  IMAD.MOV R200, RZ, RZ, -R5 ;  /* 0x000000ffffc87224 */ /* 0x000fe400078e0a05 */
[----:B------:R-:W-:-:S04]  /*3c80*/  IMAD.HI.U32 R5, R4, R9, RZ ;  /* 0x0000000904057227 */ /* 0x000fc800078e00ff */
[--C-:B------:R-:W-:Y:S01]  /*3c90*/  @!P6 IMAD.IADD R196, R196, 0x1, -R0.reuse ;  /* 0x00000001c4c4e824 */ /* 0x100fe200078e0a00 */
[----:B------:R-:W-:Y:S01]  /*3ca0*/  ISETP.GE.AND P6, PT, R21, RZ, PT ;  /* 0x000000ff1500720c */ /* 0x000fe20003fc6270 */
[----:B------:R-:W-:Y:S01]  /*3cb0*/  IMAD.MOV R5, RZ, RZ, -R5 ;  /* 0x000000ffff057224 */ /* 0x000fe200078e0a05 */
[----:B------:R-:W-:Y:S01]  /*3cc0*/  LOP3.LUT R21, R3, 0x184, RZ, 0xfc, !PT ;  /* 0x0000018403157812 */ /* 0x000fe200078efcff */
[----:B------:R-:W-:Y:S01]  /*3cd0*/  @!P1 IMAD.IADD R188, R188, 0x1, -R0 ;  /* 0x00000001bcbc9824 */ /* 0x000fe200078e0a00 */
[C---:B------:R-:W-:Y:S01]  /*3ce0*/  ISETP.GT.U32.AND P5, PT, R0.reuse, R196, PT ;  /* 0x000000c40000720c */ /* 0x040fe20003fa4070 */
[C---:B------:R-:W-:Y:S01]  /*3cf0*/  IMAD R204, R0.reuse, R5, R9 ;  /* 0x0000000500cc7224 */ /* 0x040fe200078e0209 */
[----:B------:R-:W-:Y:S01]  /*3d00*/  IABS R9, R15 ;  /* 0x0000000f00097213 */ /* 0x000fe20000000000 */
[----:B------:R-:W-:Y:S01]  /*3d10*/  @!P2 IMAD.MOV R188, RZ, RZ, -R188 ;  /* 0x000000ffffbca224 */ /* 0x000fe200078e0abc */
[C---:B------:R-:W-:Y:S01]  /*3d20*/  ISETP.GT.U32.AND P2, PT, R0.reuse, R194, PT ;  /* 0x000000c20000720c */ /* 0x040fe20003f44070 */
[----:B------:R-:W-:Y:S01]  /*3d30*/  IMAD R200, R0, R200, R7 ;  /* 0x000000c800c87224 */ /* 0x000fe200078e0207 */
[----:B------:R-:W-:Y:S01]  /*3d40*/  IABS R7, R14 ;  /* 0x0000000e00077213 */ /* 0x000fe20000000000 */
[----:B------:R-:W-:Y:S01]  /*3d50*/  @!P4 IMAD.IADD R198, R198, 0x1, -R0 ;  /* 0x00000001c6c6c824 */ /* 0x000fe200078e0a00 */
[----:B------:R-:W-:-:S02]  /*3d60*/  ISETP.GT.U32.AND P4, PT, R0, R204, PT ;  /* 0x000000cc0000720c */ /* 0x000fc40003f84070 */
[----:B------:R-:W-:Y:S01]  /*3d70*/  ISETP.GE.AND P1, PT, R19, RZ, PT ;  /* 0x000000ff1300720c */ /* 0x000fe20003f26270 */
[----:B------:R-:W-:Y:S01]  /*3d80*/  IMAD.HI.U32 R5, R4, R7, RZ ;  /* 0x0000000704057227 */ /* 0x000fe200078e00ff */
[----:B------:R-:W-:-:S03]  /*3d90*/  LOP3.LUT R19, R3, 0x164, RZ, 0xfc, !PT ;  /* 0x0000016403137812 */ /* 0x000fc600078efcff */
[--C-:B------:R-:W-:Y:S01]  /*3da0*/  @!P5 IMAD.IADD R196, R196, 0x1, -R0.reuse ;  /* 0x00000001c4c4d824 */ /* 0x100fe200078e0a00 */
[----:B------:R-:W-:Y:S01]  /*3db0*/  ISETP.GT.U32.AND P5, PT, R0, R200, PT ;  /* 0x000000c80000720c */ /* 0x000fe20003fa4070 */
[----:B------:R-:W-:Y:S02]  /*3dc0*/  IMAD.MOV R206, RZ, RZ, -R5 ;  /* 0x000000ffffce7224 */ /* 0x000fe400078e0a05 */
[--C-:B------:R-:W-:Y:S01]  /*3dd0*/  @!P2 IMAD.IADD R194, R194, 0x1, -R0.reuse ;  /* 0x00000001c2c2a824 */ /* 0x100fe200078e0a00 */
[----:B------:R-:W-:Y:S01]  /*3de0*/  ISETP.GE.AND P2, PT, R11, RZ, PT ;  /* 0x000000ff0b00720c */ /* 0x000fe20003f46270 */
[----:B------:R-:W-:Y:S01]  /*3df0*/  IMAD R206, R0, R206, R7 ;  /* 0x000000ce00ce7224 */ /* 0x000fe200078e0207 */
[----:B------:R-:W-:Y:S01]  /*3e00*/  IABS R11, R17 ;  /* 0x00000011000b7213 */ /* 0x000fe20000000000 */
[----:B------:R-:W-:Y:S02]  /*3e10*/  @!P4 IMAD.IADD R204, R204, 0x1, -R0 ;  /* 0x00000001ccccc824 */ /* 0x000fe400078e0a00 */
[----:B------:R-:W-:Y:S01]  /*3e20*/  @!P0 IMAD.MOV R196, RZ, RZ, -R196 ;  /* 0x000000ffffc48224 */ /* 0x000fe200078e0ac4 */
[----:B------:R-:W-:Y:S01]  /*3e30*/  ISETP.GT.U32.AND P0, PT, R0, R206, PT ;  /* 0x000000ce0000720c */ /* 0x000fe20003f04070 */
[----:B------:R-:W-:Y:S01]  /*3e40*/  IMAD.HI.U32 R5, R4, R9, RZ ;  /* 0x0000000904057227 */ /* 0x000fe200078e00ff */
[----:B------:R-:W-:-:S03]  /*3e50*/  ISETP.GT.U32.AND P3, PT, R0, R204, PT ;  /* 0x000000cc0000720c */ /* 0x000fc60003f64070 */
[----:B------:R-:W-:Y:S01]  /*3e60*/  IMAD.MOV.U32 R7, RZ, RZ, R11 ;  /* 0x000000ffff077224 */ /* 0x000fe200078e000b */
[----:B------:R-:W-:Y:S01]  /*3e70*/  LOP3.LUT R11, R3, 0x138, RZ, 0xfc, !PT ;  /* 0x00000138030b7812 */ /* 0x000fe200078efcff */
[----:B------:R-:W-:Y:S01]  /*3e80*/  @!P5 IMAD.IADD R200, R200, 0x1, -R0 ;  /* 0x00000001c8c8d824 */ /* 0x000fe200078e0a00 */
[----:B------:R-:W-:Y:S01]  /*3e90*/  ISETP.GE.AND P5, PT, R13, RZ, PT ;  /* 0x000000ff0d00720c */ /* 0x000fe20003fa6270 */
[----:B------:R-:W-:Y:S02]  /*3ea0*/  IMAD.MOV R208, RZ, RZ, -R5 ;  /* 0x000000ffffd07224 */ /* 0x000fe400078e0a05 */
[----:B------:R-:W-:Y:S01]  /*3eb0*/  IMAD.HI.U32 R5, R4, R7, RZ ;  /* 0x0000000704057227 */ /* 0x000fe200078e00ff */
[----:B------:R-:W-:-:S03]  /*3ec0*/  ISETP.GT.U32.AND P4, PT, R0, R200, PT ;  /* 0x000000c80000720c */ /* 0x000fc60003f84070 */
[----:B------:R-:W-:Y:S02]  /*3ed0*/  IMAD.MOV R5, RZ, RZ, -R5 ;  /* 0x000000ffff057224 */ /* 0x000fe400078e0a05 */
[----:B------:R-:W-:Y:S01]  /*3ee0*/  IMAD R208, R0, R208, R9 ;  /* 0x000000d000d07224 */ /* 0x000fe200078e0209 */
[----:B------:R-:W-:Y:S01]  /*3ef0*/  IABS R9, R11 ;  /* 0x0000000b00097213 */ /* 0x000fe20000000000 */
[--C-:B------:R-:W-:Y:S02]  /*3f00*/  @!P3 IMAD.IADD R204, R204, 0x1, -R0.reuse ;  /* 0x00000001ccccb824 */ /* 0x100fe400078e0a00 */
[----:B------:R-:W-:Y:S01]  /*3f10*/  @!P0 IMAD.IADD R206, R206, 0x1, -R0 ;  /* 0x00000001cece8824 */ /* 0x000fe200078e0a00 */
[C---:B------:R-:W-:Y:S01]  /*3f20*/  ISETP.GT.U32.AND P3, PT, R0.reuse, R208, PT ;  /* 0x000000d00000720c */ /* 0x040fe20003f64070 */
[C---:B------:R-:W-:Y:S02]  /*3f30*/  IMAD R210, R0.reuse, R5, R7 ;  /* 0x0000000500d27224 */ /* 0x040fe400078e0207 */
[----:B------:R-:W-:Y:S01]  /*3f40*/  @!P5 IMAD.MOV R204, RZ, RZ, -R204 ;  /* 0x000000ffffccd224 */ /* 0x000fe200078e0acc */
[C---:B------:R-:W-:Y:S01]  /*3f50*/  ISETP.GT.U32.AND P0, PT, R0.reuse, R206, PT ;  /* 0x000000ce0000720c */ /* 0x040fe20003f04070 */
[----:B------:R-:W-:Y:S01]  /*3f60*/  IMAD.MOV.U32 R7, RZ, RZ, R9 ;  /* 0x000000ffff077224 */ /* 0x000fe200078e0009 */
[----:B------:R-:W-:Y:S01]  /*3f70*/  ISETP.GT.U32.AND P5, PT, R0, R210, PT ;  /* 0x000000d20000720c */ /* 0x000fe20003fa4070 */
[----:B------:R-:W-:Y:S01]  /*3f80*/  @!P1 IMAD.MOV R198, RZ, RZ, -R198 ;  /* 0x000000ffffc69224 */ /* 0x000fe200078e0ac6 */
[----:B------:R-:W-:Y:S01]  /*3f90*/  ISETP.GE.AND P1, PT, R14, RZ, PT ;  /* 0x000000ff0e00720c */ /* 0x000fe20003f26270 */
[----:B------:R-:W-:Y:S01]  /*3fa0*/  @!P4 IMAD.IADD R200, R200, 0x1, -R0 ;  /* 0x00000001c8c8c824 */ /* 0x000fe200078e0a00 */
[----:B------:R-:W-:Y:S01]  /*3fb0*/  LOP3.LUT R14, R3, 0x140, RZ, 0xfc, !PT ;  /* 0x00000140030e7812 */ /* 0x000fe200078efcff */
[----:B------:R-:W-:Y:S01]  /*3fc0*/  IMAD.HI.U32 R5, R4, R7, RZ ;  /* 0x0000000704057227 */ /* 0x000fe200078e00ff */
[----:B------:R-:W-:-:S02]  /*3fd0*/  ISETP.GE.AND P4, PT, R17, RZ, PT ;  /* 0x000000ff1100720c */ /* 0x000fc40003f86270 */
[----:B------:R-:W-:Y:S01]  /*3fe0*/  LOP3.LUT R17, R3, 0x150, RZ, 0xfc, !PT ;  /* 0x0000015003117812 */ /* 0x000fe200078efcff */
[----:B------:R-:W-:Y:S01]  /*3ff0*/  @!P2 IMAD.MOV R200, RZ, RZ, -R200 ;  /* 0x000000ffffc8a224 */ /* 0x000fe200078e0ac8 */
[----:B------:R-:W-:Y:S01]  /*4000*/  ISETP.GE.AND P2, PT, R11, RZ, PT ;  /* 0x000000ff0b00720c */ /* 0x000fe20003f46270 */
[----:B------:R-:W-:Y:S01]  /*4010*/  IMAD.MOV R5, RZ, RZ, -R5 ;  /* 0x000000ffff057224 */ /* 0x000fe200078e0a05 */
[----:B------:R-:W-:Y:S01]  /*4020*/  LOP3.LUT R11, R3, 0x13c, RZ, 0xfc, !PT ;  /* 0x0000013c030b7812 */ /* 0x000fe200078efcff */
[--C-:B------:R-:W-:Y:S02]  /*4030*/  @!P0 IMAD.IADD R206, R206, 0x1, -R0.reuse ;  /* 0x00000001cece8824 */ /* 0x100fe400078e0a00 */
[----:B------:R-:W-:Y:S01]  /*4040*/  IMAD R212, R0, R5, R7 ;  /* 0x0000000500d47224 */ /* 0x000fe200078e0207 */
[----:B------:R-:W-:Y:S01]  /*4050*/  IABS R9, R11 ;  /* 0x0000000b00097213 */ /* 0x000fe20000000000 */
[----:B------:R-:W-:Y:S01]  /*4060*/  @!P5 IMAD.IADD R210, R210, 0x1, -R0 ;  /* 0x00000001d2d2d824 */ /* 0x000fe200078e0a00 */
[----:B------:R-:W-:Y:S01]  /*4070*/  ISETP.GE.AND P0, PT, R11, RZ, PT ;  /* 0x000000ff0b00720c */ /* 0x000fe20003f06270 */
[----:B------:R-:W-:Y:S01]  /*4080*/  @!P1 IMAD.MOV R206, RZ, RZ, -R206 ;  /* 0x000000ffffce9224 */ /* 0x000fe200078e0ace */
[----:B------:R-:W-:Y:S01]  /*4090*/  ISETP.GT.U32.AND P1, PT, R0, R212, PT ;  /* 0x000000d40000720c */ /* 0x000fe20003f24070 */
[----:B------:R-:W-:Y:S01]  /*40a0*/  IMAD.HI.U32 R5, R4, R9, RZ ;  /* 0x0000000904057227 */ /* 0x000fe200078e00ff */
[----:B------:R-:W-:-:S02]  /*40b0*/  ISETP.GT.U32.AND P5, PT, R0, R210, PT ;  /* 0x000000d20000720c */ /* 0x000fc40003fa4070 */
[----:B------:R-:W-:Y:S01]  /*40c0*/  IABS R11, R14 ;  /* 0x0000000e000b7213 */ /* 0x000fe20000000000 */
[----:B------:R-:W-:Y:S02]  /*40d0*/  IMAD.MOV R5, RZ, RZ, -R5 ;  /* 0x000000ffff057224 */ /* 0x000fe400078e0a05 */
[----:B------:R-:W-:Y:S01]  /*40e0*/  @!P6 IMAD.MOV R194, RZ, RZ, -R194 ;  /* 0x000000ffffc2e224 */ /* 0x000fe200078e0ac2 */
[----:B------:R-:W-:Y:S01]  /*40f0*/  ISETP.GE.AND P6, PT, R15, RZ, PT ;  /* 0x000000ff0f00720c */ /* 0x000fe20003fc6270 */
[--C-:B------:R-:W-:Y:S01]  /*4100*/  @!P3 IMAD.IADD R208, R208, 0x1, -R0.reuse ;  /* 0x00000001d0d0b824 */ /* 0x100fe200078e0a00 */
[C---:B------:R-:W-:Y:S01]  /*4110*/  LOP3.LUT R15, R3.reuse, 0x144, RZ, 0xfc, !PT ;  /* 0x00000144030f7812 */ /* 0x040fe200078efcff */
[----:B------:R-:W-:Y:S01]  /*4120*/  IMAD R216, R0, R5, R9 ;  /* 0x0000000500d87224 */ /* 0x000fe200078e0209 */
[----:B------:R-:W-:Y:S01]  /*4130*/  LOP3.LUT R9, R3, 0x148, RZ, 0xfc, !PT ;  /* 0x0000014803097812 */ /* 0x000fe200078efcff */
[--C-:B------:R-:W-:Y:S01]  /*4140*/  @!P1 IMAD.IADD R212, R212, 0x1, -R0.reuse ;  /* 0x00000001d4d49824 */ /* 0x100fe200078e0a00 */
[----:B------:R-:W-:Y:S01]  /*4150*/  ISETP.GT.U32.AND P3, PT, R0, R208, PT ;  /* 0x000000d00000720c */ /* 0x000fe20003f64070 */
[----:B------:R-:W-:Y:S01]  /*4160*/  @!P5 IMAD.IADD R210, R210, 0x1, -R0 ;  /* 0x00000001d2d2d824 */ /* 0x000fe200078e0a00 */
[----:B------:R-:W-:Y:S01]  /*4170*/  IABS R13, R15 ;  /* 0x0000000f000d7213 */ /* 0x000fe20000000000 */
[----:B------:R-:W-:Y:S01]  /*4180*/  IMAD.HI.U32 R7, R4, R11, RZ ;  /* 0x0000000b04077227 */ /* 0x000fe200078e00ff */
[----:B------:R-:W-:-:S02]  /*4190*/  ISETP.GT.U32.AND P5, PT, R0, R216, PT ;  /* 0x000000d80000720c */ /* 0x000fc40003fa4070 */
[----:B------:R-:W-:Y:S01]  /*41a0*/  ISETP.GT.U32.AND P1, PT, R0, R212, PT ;  /* 0x000000d40000720c */ /* 0x000fe20003f24070 */
[----:B------:R-:W-:-:S04]  /*41b0*/  IMAD.HI.U32 R5, R4, R13, RZ ;  /* 0x0000000d04057227 */ /* 0x000fc800078e00ff */
[----:B------:R-:W-:Y:S02]  /*41c0*/  IMAD.MOV R5, RZ, RZ, -R5 ;  /* 0x000000ffff057224 */ /* 0x000fe400078e0a05 */
[--C-:B------:R-:W-:Y:S01]  /*41d0*/  @!P3 IMAD.IADD R208, R208, 0x1, -R0.reuse ;  /* 0x00000001d0d0b824 */ /* 0x100fe200078e0a00 */
[----:B------:R-:W-:Y:S01]  /*41e0*/  ISETP.GE.AND P3, PT, R14, RZ, PT ;  /* 0x000000ff0e00720c */ /* 0x000fe20003f66270 */
[----:B------:R-:W-:Y:S01]  /*41f0*/  IMAD.MOV R7, RZ, RZ, -R7 ;  /* 0x000000ffff077224 */ /* 0x000fe200078e0a07 */
[----:B------:R-:W-:Y:S01]  /*4200*/  LOP3.LUT R14, R3, 0x14c, RZ, 0xfc, !PT ;  /* 0x0000014c030e7812 */ /* 0x000fe200078efcff */
[----:B------:R-:W-:Y:S02]  /*4210*/  IMAD R218, R0, R5, R13 ;  /* 0x0000000500da7224 */ /* 0x000fe400078e020d */
[--C-:B------:R-:W-:Y:S01]  /*4220*/  @!P5 IMAD.IADD R216, R216, 0x1, -R0.reuse ;  /* 0x00000001d8d8d824 */ /* 0x100fe200078e0a00 */
[----:B------:R-:W-:Y:S01]  /*4230*/  IABS R13, R14 ;  /* 0x0000000e000d7213 */ /* 0x000fe20000000000 */
[----:B------:R-:W-:Y:S01]  /*4240*/  IMAD R214, R0, R7, R11 ;  /* 0x0000000700d67224 */ /* 0x000fe200078e020b */
[----:B------:R-:W-:Y:S01]  /*4250*/  IABS R11, R9 ;  /* 0x00000009000b7213 */ /* 0x000fe20000000000 */
[----:B------:R-:W-:Y:S01]  /*4260*/  @!P1 IMAD.IADD R212, R212, 0x1, -R0 ;  /* 0x00000001d4d49824 */ /* 0x000fe200078e0a00 */
[C---:B------:R-:W-:Y:S01]  /*4270*/  ISETP.GT.U32.AND P5, PT, R0.reuse, R216, PT ;  /* 0x000000d80000720c */ /* 0x040fe20003fa4070 */
[----:B------:R-:W-:Y:S01]  /*4280*/  @!P4 IMAD.MOV R210, RZ, RZ, -R210 ;  /* 0x000000ffffd2c224 */ /* 0x000fe200078e0ad2 */
[----:B------:R-:W-:Y:S01]  /*4290*/  ISETP.GT.U32.AND P1, PT, R0, R218, PT ;  /* 0x000000da0000720c */ /* 0x000fe20003f24070 */
[----:B------:R-:W-:Y:S01]  /*42a0*/  IMAD.HI.U32 R7, R4, R13, RZ ;  /* 0x0000000d04077227 */ /* 0x000fe200078e00ff */
[----:B------:R-:W-:-:S03]  /*42b0*/  ISETP.GT.U32.AND P4, PT, R0, R214, PT ;  /* 0x000000d60000720c */ /* 0x000fc60003f84070 */
[----:B------:R-:W-:Y:S02]  /*42c0*/  IMAD.MOV R7, RZ, RZ, -R7 ;  /* 0x000000ffff077224 */ /* 0x000fe400078e0a07 */
[----:B------:R-:W-:Y:S01]  /*42d0*/  @!P6 IMAD.MOV R208, RZ, RZ, -R208 ;  /* 0x000000ffffd0e224 */ /* 0x000fe200078e0ad0 */
[----:B------:R-:W-:Y:S01]  /*42e0*/  ISETP.GE.AND P6, PT, R15, RZ, PT ;  /* 0x000000ff0f00720c */ /* 0x000fe20003fc6270 */
[----:B------:R-:W-:Y:S01]  /*42f0*/  IMAD R224, R0, R7, R13 ;  /* 0x0000000700e07224 */ /* 0x000fe200078e020d */
[----:B------:R-:W-:Y:S01]  /*4300*/  IABS R15, R17 ;  /* 0x00000011000f7213 */ /* 0x000fe20000000000 */
[--C-:B------:R-:W-:Y:S01]  /*4310*/  @!P5 IMAD.IADD R216, R216, 0x1, -R0.reuse ;  /* 0x00000001d8d8d824 */ /* 0x100fe200078e0a00 */
[----:B------:R-:W-:Y:S01]  /*4320*/  ISETP.GE.AND P5, PT, R14, RZ, PT ;  /* 0x000000ff0e00720c */ /* 0x000fe20003fa6270 */
[--C-:B------:R-:W-:Y:S01]  /*4330*/  @!P1 IMAD.IADD R218, R218, 0x1, -R0.reuse ;  /* 0x00000001dada9824 */ /* 0x100fe200078e0a00 */
[----:B------:R-:W-:Y:S01]  /*4340*/  LOP3.LUT R14, R3, 0x158, RZ, 0xfc, !PT ;  /* 0x00000158030e7812 */ /* 0x000fe200078efcff */
[----:B------:R-:W-:-:S02]  /*4350*/  @!P4 IMAD.IADD R214, R214, 0x1, -R0 ;  /* 0x00000001d6d6c824 */ /* 0x000fc400078e0a00 */
[----:B------:R-:W-:Y:S01]  /*4360*/  @!P0 IMAD.MOV R216, RZ, RZ, -R216 ;  /* 0x000000ffffd88224 */ /* 0x000fe200078e0ad8 */
[----:B------:R-:W-:Y:S01]  /*4370*/  ISETP.GT.U32.AND P1, PT, R0, R218, PT ;  /* 0x000000da0000720c */ /* 0x000fe20003f24070 */
[----:B------:R-:W-:Y:S01]  /*4380*/  IMAD.HI.U32 R5, R4, R11, RZ ;  /* 0x0000000b04057227 */ /* 0x000fe200078e00ff */
[C---:B------:R-:W-:Y:S02]  /*4390*/  ISETP.GT.U32.AND P0, PT, R0.reuse, R224, PT ;  /* 0x000000e00000720c */ /* 0x040fe40003f04070 */
[C---:B------:R-:W-:Y:S01]  /*43a0*/  ISETP.GT.U32.AND P4, PT, R0.reuse, R214, PT ;  /* 0x000000d60000720c */ /* 0x040fe20003f84070 */
[----:B------:R-:W-:Y:S02]  /*43b0*/  IMAD.MOV R5, RZ, RZ, -R5 ;  /* 0x000000ffff057224 */ /* 0x000fe400078e0a05 */
[----:B------:R-:W-:Y:S01]  /*43c0*/  @!P2 IMAD.MOV R212, RZ, RZ, -R212 ;  /* 0x000000ffffd4a224 */ /* 0x000fe200078e0ad4 */
[----:B------:R-:W-:Y:S01]  /*43d0*/  ISETP.GE.AND P2, PT, R9, RZ, PT ;  /* 0x000000ff0900720c */ /* 0x000fe20003f46270 */
[----:B------:R-:W-:Y:S01]  /*43e0*/  IMAD R220, R0, R5, R11 ;  /* 0x0000000500dc7224 */ /* 0x000fe200078e020b */
[----:B------:R-:W-:Y:S01]  /*43f0*/  IABS R11, R14 ;  /* 0x0000000e000b7213 */ /* 0x000fe20000000000 */
[----:B------:R-:W-:Y:S01]  /*4400*/  IMAD.HI.U32 R9, R4, R15, RZ ;  /* 0x0000000f04097227 */ /* 0x000fe200078e00ff */
[----:B------:R-:W-:-:S03]  /*4410*/  LOP3.LUT R5, R3, 0x154, RZ, 0xfc, !PT ;  /* 0x0000015403057812 */ /* 0x000fc600078efcff */
[--C-:B------:R-:W-:Y:S02]  /*4420*/  @!P1 IMAD.IADD R218, R218, 0x1, -R0.reuse ;  /* 0x00000001dada9824 */ /* 0x100fe400078e0a00 */
[--C-:B------:R-:W-:Y:S02]  /*4430*/  @!P0 IMAD.IADD R224, R224, 0x1, -R0.reuse ;  /* 0x00000001e0e08824 */ /* 0x100fe400078e0a00 */
[----:B------:R-:W-:Y:S01]  /*4440*/  @!P4 IMAD.IADD R214, R214, 0x1, -R0 ;  /* 0x00000001d6d6c824 */ /* 0x000fe200078e0a00 */
[C---:B------:R-:W-:Y:S01]  /*4450*/  ISETP.GT.U32.AND P4, PT, R0.reuse, R220, PT ;  /* 0x000000dc0000720c */ /* 0x040fe20003f84070 */
[----:B------:R-:W-:Y:S01]  /*4460*/  @!P6 IMAD.MOV R218, RZ, RZ, -R218 ;  /* 0x000000ffffdae224 */ /* 0x000fe200078e0ada */
[----:B------:R-:W-:Y:S01]  /*4470*/  ISETP.GT.U32.AND P6, PT, R0, R224, PT ;  /* 0x000000e00000720c */ /* 0x000fe20003fc4070 */
[----:B------:R-:W-:-:S04]  /*4480*/  IMAD.HI.U32 R7, R4, R11, RZ ;  /* 0x0000000b04077227 */ /* 0x000fc800078e00ff */
[----:B------:R-:W-:Y:S02]  /*4490*/  IMAD.MOV R9, RZ, RZ, -R9 ;  /* 0x000000ffff097224 */ /* 0x000fe400078e0a09 */
[----:B------:R-:W-:Y:S02]  /*44a0*/  IMAD.MOV R7, RZ, RZ, -R7 ;  /* 0x000000ffff077224 */ /* 0x000fe400078e0a07 */
[C---:B------:R-:W-:Y:S01]  /*44b0*/  IMAD R222, R0.reuse, R9, R15 ;  /* 0x0000000900de7224 */ /* 0x040fe200078e020f */
[----:B------:R-:W-:Y:S01]  /*44c0*/  IABS R9, R5 ;  /* 0x0000000500097213 */ /* 0x000fe20000000000 */
[----:B------:R-:W-:Y:S01]  /*44d0*/  IMAD R228, R0, R7, R11 ;  /* 0x0000000700e47224 */ /* 0x000fe200078e020b */
[----:B------:R-:W-:Y:S01]  /*44e0*/  LOP3.LUT R15, R3, 0x15c, RZ, 0xfc, !PT ;  /* 0x0000015c030f7812 */ /* 0x000fe200078efcff */
[--C-:B------:R-:W-:Y:S01]  /*44f0*/  @!P4 IMAD.IADD R220, R220, 0x1, -R0.reuse ;  /* 0x00000001dcdcc824 */ /* 0x100fe200078e0a00 */
[----:B------:R-:W-:Y:S01]  /*4500*/  ISETP.GE.AND P4, PT, R5, RZ, PT ;  /* 0x000000ff0500720c */ /* 0x000fe20003f86270 */
[----:B------:R-:W-:Y:S01]  /*4510*/  @!P6 IMAD.IADD R224, R224, 0x1, -R0 ;  /* 0x00000001e0e0e824 */ /* 0x000fe200078e0a00 */
[----:B------:R-:W-:Y:S01]  /*4520*/  ISETP.GT.U32.AND P6, PT, R0, R228, PT ;  /* 0x000000e40000720c */ /* 0x000fe20003fc4070 */
[----:B------:R-:W-:Y:S01]  /*4530*/  IMAD.HI.U32 R5, R4, R9, RZ ;  /* 0x0000000904057227 */ /* 0x000fe200078e00ff */
[----:B------:R-:W-:-:S02]  /*4540*/  IABS R13, R15 ;  /* 0x0000000f000d7213 */ /* 0x000fc40000000000 */
[C---:B------:R-:W-:Y:S01]  /*4550*/  ISETP.GT.U32.AND P0, PT, R0.reuse, R220, PT ;  /* 0x000000dc0000720c */ /* 0x040fe20003f04070 */
[----:B------:R-:W-:Y:S01]  /*4560*/  IMAD.MOV R5, RZ, RZ, -R5 ;  /* 0x000000ffff057224 */ /* 0x000fe200078e0a05 */
[C---:B------:R-:W-:Y:S01]  /*4570*/  ISETP.GT.U32.AND P1, PT, R0.reuse, R222, PT ;  /* 0x000000de0000720c */ /* 0x040fe20003f24070 */
[----:B------:R-:W-:Y:S01]  /*4580*/  @!P3 IMAD.MOV R214, RZ, RZ, -R214 ;  /* 0x000000ffffd6b224 */ /* 0x000fe200078e0ad6 */
[----:B------:R-:W-:Y:S01]  /*4590*/  ISETP.GE.AND P3, PT, R17, RZ, PT ;  /* 0x000000ff1100720c */ /* 0x000fe20003f66270 */
[----:B------:R-:W-:Y:S01]  /*45a0*/  IMAD R226, R0, R5, R9 ;  /* 0x0000000500e27224 */ /* 0x000fe200078e0209 */
[----:B------:R-:W-:Y:S01]  /*45b0*/  LOP3.LUT R17, R3, 0x160, RZ, 0xfc, !PT ;  /* 0x0000016003117812 */ /* 0x000fe200078efcff */
[----:B------:R-:W-:Y:S01]  /*45c0*/  IMAD.MOV.U32 R9, RZ, RZ, R13 ;  /* 0x000000ffff097224 */ /* 0x000fe200078e000d */
[----:B------:R-:W-:Y:S01]  /*45d0*/  IABS R13, R19 ;  /* 0x00000013000d7213 */ /* 0x000fe20000000000 */
[----:B------:R-:W-:Y:S01]  /*45e0*/  @!P6 IMAD.IADD R228, R228, 0x1, -R0 ;  /* 0x00000001e4e4e824 */ /* 0x000fe200078e0a00 */
[----:B------:R-:W-:Y:S01]  /*45f0*/  IABS R11, R17 ;  /* 0x00000011000b7213 */ /* 0x000fe20000000000 */
[----:B------:R-:W-:-:S03]  /*4600*/  IMAD.HI.U32 R5, R4, R9, RZ ;  /* 0x0000000904057227 */ /* 0x000fc600078e00ff */
[----:B------:R-:W-:Y:S01]  /*4610*/  ISETP.GT.U32.AND P6, PT, R0, R228, PT ;  /* 0x000000e40000720c */ /* 0x000fe20003fc4070 */
[----:B------:R-:W-:Y:S02]  /*4620*/  IMAD.MOV R230, RZ, RZ, -R5 ;  /* 0x000000ffffe67224 */ /* 0x000fe400078e0a05 */
[----:B------:R-:W-:-:S04]  /*4630*/  IMAD.HI.U32 R5, R4, R11, RZ ;  /* 0x0000000b04057227 */ /* 0x000fc800078e00ff */
[--C-:B------:R-:W-:Y:S01]  /*4640*/  @!P0 IMAD.IADD R220, R220, 0x1, -R0.reuse ;  /* 0x00000001dcdc8824 */ /* 0x100fe200078e0a00 */
[----:B------:R-:W-:Y:S01]  /*4650*/  ISETP.GT.U32.AND P0, PT, R0, R226, PT ;  /* 0x000000e20000720c */ /* 0x000fe20003f04070 */
[----:B------:R-:W-:Y:S02]  /*4660*/  IMAD.MOV R5, RZ, RZ, -R5 ;  /* 0x000000ffff057224 */ /* 0x000fe400078e0a05 */
[----:B------:R-:W-:Y:S02]  /*4670*/  @!P1 IMAD.IADD R222, R222, 0x1, -R0 ;  /* 0x00000001dede9824 */ /* 0x000fe400078e0a00 */
[C---:B------:R-:W-:Y:S02]  /*4680*/  IMAD R230, R0.reuse, R230, R9 ;  /* 0x000000e600e67224 */ /* 0x040fe400078e0209 */
[C---:B------:R-:W-:Y:S01]  /*4690*/  IMAD R232, R0.reuse, R5, R11 ;  /* 0x0000000500e87224 */ /* 0x040fe200078e020b */
[C---:B------:R-:W-:Y:S01]  /*46a0*/  ISETP.GT.U32.AND P1, PT, R0.reuse, R222, PT ;  /* 0x000000de0000720c */ /* 0x040fe20003f24070 */
[----:B------:R-:W-:Y:S01]  /*46b0*/  @!P5 IMAD.MOV R224, RZ, RZ, -R224 ;  /* 0x000000ffffe0d224 */ /* 0x000fe200078e0ae0 */
[----:B------:R-:W-:Y:S01]  /*46c0*/  ISETP.GT.U32.AND P5, PT, R0, R230, PT ;  /* 0x000000e60000720c */ /* 0x000fe20003fa4070 */
[----:B------:R-:W-:Y:S01]  /*46d0*/  @!P6 IMAD.IADD R228, R228, 0x1, -R0 ;  /* 0x00000001e4e4e824 */ /* 0x000fe200078e0a00 */
[----:B------:R-:W-:Y:S01]  /*46e0*/  ISETP.GT.U32.AND P6, PT, R0, R232, PT ;  /* 0x000000e80000720c */ /* 0x000fe20003fc4070 */
[----:B------:R-:W-:-:S04]  /*46f0*/  IMAD.HI.U32 R7, R4, R13, RZ ;  /* 0x0000000d04077227 */ /* 0x000fc800078e00ff */
[--C-:B------:R-:W-:Y:S02]  /*4700*/  @!P0 IMAD.IADD R226, R226, 0x1, -R0.reuse ;  /* 0x00000001e2e28824 */ /* 0x100fe400078e0a00 */
[----:B------:R-:W-:Y:S02]  /*4710*/  IMAD.MOV R7, RZ, RZ, -R7 ;  /* 0x000000ffff077224 */ /* 0x000fe400078e0a07 */
[--C-:B------:R-:W-:Y:S01]  /*4720*/  @!P1 IMAD.IADD R222, R222, 0x1, -R0.reuse ;  /* 0x00000001dede9824 */ /* 0x100fe200078e0a00 */
[C---:B------:R-:W-:Y:S01]  /*4730*/  ISETP.GT.U32.AND P0, PT, R0.reuse, R226, PT ;  /* 0x000000e20000720c */ /* 0x040fe20003f04070 */
[----:B------:R-:W-:Y:S01]  /*4740*/  IMAD R234, R0, R7, R13 ;  /* 0x0000000700ea7224 */ /* 0x000fe200078e020d */
[C---:B------:R-:W-:Y:S01]  /*4750*/  LOP3.LUT R13, R3.reuse, 0x168, RZ, 0xfc, !PT ;  /* 0x00000168030d7812 */ /* 0x040fe200078efcff */
[--C-:B------:R-:W-:Y:S01]  /*4760*/  @!P5 IMAD.IADD R230, R230, 0x1, -R0.reuse ;  /* 0x00000001e6e6d824 */ /* 0x100fe200078e0a00 */
[----:B------:R-:W-:Y:S01]  /*4770*/  ISETP.GE.AND P1, PT, R14, RZ, PT ;  /* 0x000000ff0e00720c */ /* 0x000fe20003f26270 */
[----:B------:R-:W-:Y:S01]  /*4780*/  @!P6 IMAD.IADD R232, R232, 0x1, -R0 ;  /* 0x00000001e8e8e824 */ /* 0x000fe200078e0a00 */
[----:B------:R-:W-:Y:S01]  /*4790*/  LOP3.LUT R14, R3, 0x16c, RZ, 0xfc, !PT ;  /* 0x0000016c030e7812 */ /* 0x000fe200078efcff */
[----:B------:R-:W-:Y:S01]  /*47a0*/  @!P2 IMAD.MOV R220, RZ, RZ, -R220 ;  /* 0x000000ffffdca224 */ /* 0x000fe200078e0adc */
[----:B------:R-:W-:Y:S01]  /*47b0*/  IABS R9, R13 ;  /* 0x0000000d00097213 */ /* 0x000fe20000000000 */
[----:B------:R-:W-:Y:S01]  /*47c0*/  @!P3 IMAD.MOV R222, RZ, RZ, -R222 ;  /* 0x000000ffffdeb224 */ /* 0x000fe200078e0ade */
[----:B------:R-:W-:-:S02]  /*47d0*/  IABS R11, R14 ;  /* 0x0000000e000b7213 */ /* 0x000fc40000000000 */
[----:B------:R-:W-:Y:S01]  /*47e0*/  ISETP.GT.U32.AND P5, PT, R0, R230, PT ;  /* 0x000000e60000720c */ /* 0x000fe20003fa4070 */
[----:B------:R-:W-:Y:S01]  /*47f0*/  IMAD.HI.U32 R5, R4, R9, RZ ;  /* 0x0000000904057227 */ /* 0x000fe200078e00ff */
[----:B------:R-:W-:Y:S02]  /*4800*/  ISETP.GT.U32.AND P6, PT, R0, R232, PT ;  /* 0x000000e80000720c */ /* 0x000fe40003fc4070 */
[----:B------:R-:W-:Y:S01]  /*4810*/  ISETP.GE.AND P2, PT, R15, RZ, PT ;  /* 0x000000ff0f00720c */ /* 0x000fe20003f46270 */
[----:B------:R-:W-:Y:S01]  /*4820*/  @!P0 IMAD.IADD R226, R226, 0x1, -R0 ;  /* 0x00000001e2e28824 */ /* 0x000fe200078e0a00 */
[----:B------:R-:W-:Y:S01]  /*4830*/  LOP3.LUT R15, R3, 0x170, RZ, 0xfc, !PT ;  /* 0x00000170030f7812 */ /* 0x000fe200078efcff */
[----:B------:R-:W-:Y:S01]  /*4840*/  IMAD.HI.U32 R7, R4, R11, RZ ;  /* 0x0000000b04077227 */ /* 0x000fe200078e00ff */
[----:B------:R-:W-:Y:S02]  /*4850*/  ISETP.GE.AND P3, PT, R17, RZ, PT ;  /* 0x000000ff1100720c */ /* 0x000fe40003f66270 */
[----:B------:R-:W-:Y:S01]  /*4860*/  LOP3.LUT R17, R3, 0x17c, RZ, 0xfc, !PT ;  /* 0x0000017c03117812 */ /* 0x000fe200078efcff */
[----:B------:R-:W-:Y:S01]  /*4870*/  IMAD.MOV R5, RZ, RZ, -R5 ;  /* 0x000000ffff057224 */ /* 0x000fe200078e0a05 */
[----:B------:R-:W-:Y:S01]  /*4880*/  ISETP.GE.AND P0, PT, R19, RZ, PT ;  /* 0x000000ff1300720c */ /* 0x000fe20003f06270 */
[----:B------:R-:W-:Y:S01]  /*4890*/  @!P4 IMAD.MOV R226, RZ, RZ, -R226 ;  /* 0x000000ffffe2c224 */ /* 0x000fe200078e0ae2 */
[C---:B------:R-:W-:Y:S01]  /*48a0*/  ISETP.GT.U32.AND P4, PT, R0.reuse, R234, PT ;  /* 0x000000ea0000720c */ /* 0x040fe20003f84070 */
[----:B------:R-:W-:Y:S01]  /*48b0*/  IMAD.MOV R7, RZ, RZ, -R7 ;  /* 0x000000ffff077224 */ /* 0x000fe200078e0a07 */
[C---:B------:R-:W-:Y:S01]  /*48c0*/  LOP3.LUT R19, R3.reuse, 0x180, RZ, 0xfc, !PT ;  /* 0x0000018003137812 */ /* 0x040fe200078efcff */
[----:B------:R-:W-:Y:S01]  /*48d0*/  IMAD R236, R0, R5, R9 ;  /* 0x0000000500ec7224 */ /* 0x000fe200078e0209 */
[----:B------:R-:W-:Y:S01]  /*48e0*/  LOP3.LUT R9, R3, 0x174, RZ, 0xfc, !PT ;  /* 0x0000017403097812 */ /* 0x000fe200078efcff */
[--C-:B------:R-:W-:Y:S01]  /*48f0*/  @!P5 IMAD.IADD R230, R230, 0x1, -R0.reuse ;  /* 0x00000001e6e6d824 */ /* 0x100fe200078e0a00 */
[----:B------:R-:W-:Y:S01]  /*4900*/  ISETP.GE.AND P5, PT, R14, RZ, PT ;  /* 0x000000ff0e00720c */ /* 0x000fe20003fa6270 */
[----:B------:R-:W-:Y:S01]  /*4910*/  IMAD R238, R0, R7, R11 ;  /* 0x0000000700ee7224 */ /* 0x000fe200078e020b */
[----:B------:R-:W-:Y:S01]  /*4920*/  IABS R7, R9 ;  /* 0x0000000900077213 */ /* 0x000fe20000000000 */
[----:B------:R-:W-:Y:S01]  /*4930*/  @!P6 IMAD.IADD R232, R232, 0x1, -R0 ;  /* 0x00000001e8e8e824 */ /* 0x000fe200078e0a00 */
[C---:B------:R-:W-:Y:S01]  /*4940*/  ISETP.GT.U32.AND P6, PT, R0.reuse, R236, PT ;  /* 0x000000ec0000720c */ /* 0x040fe20003fc4070 */
[----:B------:R-:W-:Y:S01]  /*4950*/  @!P2 IMAD.MOV R230, RZ, RZ, -R230 ;  /* 0x000000ffffe6a224 */ /* 0x000fe200078e0ae6 */
[----:B------:R-:W-:Y:S01]  /*4960*/  ISETP.GT.U32.AND P2, PT, R0, R238, PT ;  /* 0x000000ee0000720c */ /* 0x000fe20003f44070 */
[----:B------:R-:W-:Y:S01]  /*4970*/  @!P1 IMAD.MOV R228, RZ, RZ, -R228 ;  /* 0x000000ffffe49224 */ /* 0x000fe200078e0ae4 */
[----:B------:R-:W-:Y:S01]  /*4980*/  ISETP.GE.AND P1, PT, R13, RZ, PT ;  /* 0x000000ff0d00720c */ /* 0x000fe20003f26270 */
[----:B------:R-:W-:Y:S01]  /*4990*/  @!P4 IMAD.IADD R234, R234, 0x1, -R0 ;  /* 0x00000001eaeac824 */ /* 0x000fe200078e0a00 */
[----:B------:R-:W-:Y:S01]  /*49a0*/  IABS R13, R15 ;  /* 0x0000000f000d7213 */ /* 0x000fe20000000000 */
[----:B------:R-:W-:Y:S01]  /*49b0*/  @!P3 IMAD.MOV R232, RZ, RZ, -R232 ;  /* 0x000000ffffe8b224 */ /* 0x000fe200078e0ae8 */
[----:B------:R-:W-:-:S02]  /*49c0*/  LOP3.LUT R14, R3, 0x178, RZ, 0xfc, !PT ;  /* 0x00000178030e7812 */ /* 0x000fc400078efcff */
[----:B------:R-:W-:Y:S01]  /*49d0*/  ISETP.GT.U32.AND P4, PT, R0, R234, PT ;  /* 0x000000ea0000720c */ /* 0x000fe20003f84070 */
[----:B------:R-:W-:Y:S01]  /*49e0*/  IMAD.HI.U32 R5, R4, R13, RZ ;  /* 0x0000000d04057227 */ /* 0x000fe200078e00ff */
[----:B------:R-:W-:Y:S02]  /*49f0*/  IABS R11, R17 ;  /* 0x00000011000b7213 */ /* 0x000fe40000000000 */
[----:B------:R-:W-:Y:S01]  /*4a00*/  ISETP.GE.AND P3, PT, R15, RZ, PT ;  /* 0x000000ff0f00720c */ /* 0x000fe20003f66270 */
[--C-:B------:R-:W-:Y:S01]  /*4a10*/  @!P6 IMAD.IADD R236, R236, 0x1, -R0.reuse ;  /* 0x00000001ecece824 */ /* 0x100fe200078e0a00 */
[----:B------:R-:W-:Y:S01]  /*4a20*/  IABS R15, R21 ;  /* 0x00000015000f7213 */ /* 0x000fe20000000000 */
[----:B------:R-:W-:Y:S02]  /*4a30*/  @!P2 IMAD.IADD R238, R238, 0x1, -R0 ;  /* 0x00000001eeeea824 */ /* 0x000fe400078e0a00 */
[----:B------:R-:W-:Y:S01]  /*4a40*/  IMAD.MOV R5, RZ, RZ, -R5 ;  /* 0x000000ffff057224 */ /* 0x000fe200078e0a05 */
[----:B------:R-:W-:-:S02]  /*4a50*/  ISETP.GT.U32.AND P6, PT, R0, R236, PT ;  /* 0x000000ec0000720c */ /* 0x000fc40003fc4070 */
[C---:B------:R-:W-:Y:S01]  /*4a60*/  ISETP.GT.U32.AND P2, PT, R0.reuse, R238, PT ;  /* 0x000000ee0000720c */ /* 0x040fe20003f44070 */
[----:B------:R-:W-:Y:S01]  /*4a70*/  IMAD R240, R0, R5, R13 ;  /* 0x0000000500f07224 */ /* 0x000fe200078e020d */
[----:B------:R-:W-:Y:S01]  /*4a80*/  IABS R13, R19 ;  /* 0x00000013000d7213 */ /* 0x000fe20000000000 */
[----:B------:R-:W-:-:S04]  /*4a90*/  IMAD.HI.U32 R5, R4, R7, RZ ;  /* 0x0000000704057227 */ /* 0x000fc800078e00ff */
[--C-:B------:R-:W-:Y:S01]  /*4aa0*/  @!P4 IMAD.IADD R234, R234, 0x1, -R0.reuse ;  /* 0x00000001eaeac824 */ /* 0x100fe200078e0a00 */
[----:B------:R-:W-:Y:S01]  /*4ab0*/  ISETP.GE.AND P4, PT, R9, RZ, PT ;  /* 0x000000ff0900720c */ /* 0x000fe20003f86270 */
[----:B------:R-:W-:Y:S01]  /*4ac0*/  IMAD.MOV R5, RZ, RZ, -R5 ;  /* 0x000000ffff057224 */ /* 0x000fe200078e0a05 */
[----:B------:R-:W-:Y:S01]  /*4ad0*/  IABS R9, R14 ;  /* 0x0000000e00097213 */ /* 0x000fe20000000000 */
[----:B------:R-:W-:Y:S01]  /*4ae0*/  @!P6 IMAD.IADD R236, R236, 0x1, -R0 ;  /* 0x00000001ecece824 */ /* 0x000fe200078e0a00 */
[C---:B------:R-:W-:Y:S01]  /*4af0*/  ISETP.GT.U32.AND P6, PT, R0.reuse, R240, PT ;  /* 0x000000f00000720c */ /* 0x040fe20003fc4070 */
[----:B------:R-:W-:Y:S02]  /*4b00*/  IMAD R242, R0, R5, R7 ;  /* 0x0000000500f27224 */ /* 0x000fe400078e0207 */
[----:B------:R-:W-:-:S04]  /*4b10*/  IMAD.HI.U32 R5, R4, R9, RZ ;  /* 0x0000000904057227 */ /* 0x000fc800078e00ff */
[----:B------:R-:W-:Y:S01]  /*4b20*/  @!P2 IMAD.IADD R238, R238, 0x1, -R0 ;  /* 0x00000001eeeea824 */ /* 0x000fe200078e0a00 */
[----:B------:R-:W-:Y:S01]  /*4b30*/  ISETP.GT.U32.AND P2, PT, R0, R242, PT ;  /* 0x000000f20000720c */ /* 0x000fe20003f44070 */
[----:B------:R-:W-:-:S04]  /*4b40*/  IMAD.HI.U32 R7, R4, R11, RZ ;  /* 0x0000000b04077227 */ /* 0x000fc800078e00ff */
[----:B------:R-:W-:Y:S02]  /*4b50*/  IMAD.MOV R5, RZ, RZ, -R5 ;  /* 0x000000ffff057224 */ /* 0x000fe400078e0a05 */
[----:B------:R-:W-:Y:S02]  /*4b60*/  IMAD.MOV R7, RZ, RZ, -R7 ;  /* 0x000000ffff077224 */ /* 0x000fe400078e0a07 */
[C---:B------:R-:W-:Y:S02]  /*4b70*/  IMAD R244, R0.reuse, R5, R9 ;  /* 0x0000000500f47224 */ /* 0x040fe400078e0209 */
[----:B------:R-:W-:Y:S01]  /*4b80*/  IMAD R246, R0, R7, R11 ;  /* 0x0000000700f67224 */ /* 0x000fe200078e020b */
[----:B------:R-:W-:Y:S01]  /*4b90*/  LOP3.LUT R11, R3, 0x188, RZ, 0xfc, !PT ;  /* 0x00000188030b7812 */ /* 0x000fe200078efcff */
[--C-:B------:R-:W-:Y:S01]  /*4ba0*/  @!P6 IMAD.IADD R240, R240, 0x1, -R0.reuse ;  /* 0x00000001f0f0e824 */ /* 0x100fe200078e0a00 */
[----:B------:R-:W-:Y:S01]  /*4bb0*/  ISETP.GT.U32.AND P6, PT, R0, R244, PT ;  /* 0x000000f40000720c */ /* 0x000fe20003fc4070 */
[----:B------:R-:W-:Y:S01]  /*4bc0*/  @!P2 IMAD.IADD R242, R242, 0x1, -R0 ;  /* 0x00000001f2f2a824 */ /* 0x000fe200078e0a00 */
[----:B------:R-:W-:Y:S01]  /*4bd0*/  ISETP.GT.U32.AND P2, PT, R0, R246, PT ;  /* 0x000000f60000720c */ /* 0x000fe20003f44070 */
[----:B------:R-:W-:Y:S01]  /*4be0*/  IMAD.HI.U32 R5, R4, R13, RZ ;  /* 0x0000000d04057227 */ /* 0x000fe200078e00ff */
[----:B------:R-:W-:-:S03]  /*4bf0*/  IABS R9, R11 ;  /* 0x0000000b00097213 */ /* 0x000fc60000000000 */
[----:B------:R-:W-:Y:S02]  /*4c00*/  IMAD.MOV R5, RZ, RZ, -R5 ;  /* 0x000000ffff057224 */ /* 0x000fe400078e0a05 */
[----:B------:R-:W-:-:S04]  /*4c10*/  IMAD.HI.U32 R7, R4, R15, RZ ;  /* 0x0000000f04077227 */ /* 0x000fc800078e00ff */
[--C-:B------:R-:W-:Y:S01]  /*4c20*/  @!P6 IMAD.IADD R244, R244, 0x1, -R0.reuse ;  /* 0x00000001f4f4e824 */ /* 0x100fe200078e0a00 */
[----:B------:R-:W-:Y:S01]  /*4c30*/  ISETP.GT.U32.AND P6, PT, R0, R240, PT ;  /* 0x000000f00000720c */ /* 0x000fe20003fc4070 */
[----:B------:R-:W-:Y:S02]  /*4c40*/  @!P2 IMAD.IADD R246, R246, 0x1, -R0 ;  /* 0x00000001f6f6a824 */ /* 0x000fe400078e0a00 */
[C---:B------:R-:W-:Y:S01]  /*4c50*/  IMAD R248, R0.reuse, R5, R13 ;  /* 0x0000000500f87224 */ /* 0x040fe200078e020d */
[----:B------:R-:W-:Y:S01]  /*4c60*/  ISETP.GT.U32.AND P2, PT, R0, R244, PT ;  /* 0x000000f40000720c */ /* 0x000fe20003f44070 */
[----:B------:R-:W-:Y:S01]  /*4c70*/  IMAD.HI.U32 R5, R4, R9, RZ ;  /* 0x0000000904057227 */ /* 0x000fe200078e00ff */
[----:B------:R-:W-:-:S03]  /*4c80*/  LOP3.LUT R13, R3, 0x194, RZ, 0xfc, !PT ;  /* 0x00000194030d7812 */ /* 0x000fc600078efcff */
[----:B------:R-:W-:Y:S01]  /*4c90*/  IMAD.MOV R5, RZ, RZ, -R5 ;  /* 0x000000ffff057224 */ /* 0x000fe200078e0a05 */
[----:B------:R-:W-:Y:S01]  /*4ca0*/  IABS R77, R13 ;  /* 0x0000000d004d7213 */ /* 0x000fe20000000000 */
[----:B------:R-:W-:Y:S01]  /*4cb0*/  @!P0 IMAD.MOV R234, RZ, RZ, -R234 ;  /* 0x000000ffffea8224 */ /* 0x000fe200078e0aea */
[C---:B------:R-:W-:Y:S01]  /*4cc0*/  ISETP.GT.U32.AND P0, PT, R0.reuse, R242, PT ;  /* 0x000000f20000720c */ /* 0x040fe20003f04070 */
[C---:B------:R-:W-:Y:S01]  /*4cd0*/  IMAD R252, R0.reuse, R5, R9 ;  /* 0x0000000500fc7224 */ /* 0x040fe200078e0209 */
[----:B------:R-:W-:Y:S01]  /*4ce0*/  LOP3.LUT R9, R3, 0x190, RZ, 0xfc, !PT ;  /* 0x0000019003097812 */ /* 0x000fe200078efcff */
[----:B------:R-:W-:Y:S01]  /*4cf0*/  @!P1 IMAD.MOV R236, RZ, RZ, -R236 ;  /* 0x000000ffffec9224 */ /* 0x000fe200078e0aec */
[----:B------:R-:W-:Y:S01]  /*4d00*/  ISETP.GT.U32.AND P1, PT, R0, R246, PT ;  /* 0x000000f60000720c */ /* 0x000fe20003f24070 */
[----:B------:R-:W-:Y:S01]  /*4d10*/  @!P2 IMAD.IADD R244, R244, 0x1, -R0 ;  /* 0x00000001f4f4a824 */ /* 0x000fe200078e0a00 */
[----:B------:R-:W-:Y:S01]  /*4d20*/  ISETP.GT.U32.AND P2, PT, R0, R252, PT ;  /* 0x000000fc0000720c */ /* 0x000fe20003f44070 */
[----:B------:R-:W-:-:S02]  /*4d30*/  IMAD.MOV R7, RZ, RZ, -R7 ;  /* 0x000000ffff077224 */ /* 0x000fc400078e0a07 */
[----:B------:R-:W-:Y:S01]  /*4d40*/  @!P5 IMAD.MOV R238, RZ, RZ, -R238 ;  /* 0x000000ffffeed224 */ /* 0x000fe200078e0aee */
[C---:B------:R-:W-:Y:S01]  /*4d50*/  ISETP.GT.U32.AND P5, PT, R0.reuse, R248, PT ;  /* 0x000000f80000720c */ /* 0x040fe20003fa4070 */
[----:B------:R-:W-:Y:S01]  /*4d60*/  IMAD R250, R0, R7, R15 ;  /* 0x0000000700fa7224 */ /* 0x000fe200078e020f */
[----:B------:R-:W-:Y:S01]  /*4d70*/  IABS R15, R23 ;  /* 0x00000017000f7213 */ /* 0x000fe20000000000 */
[--C-:B------:R-:W-:Y:S01]  /*4d80*/  @!P0 IMAD.IADD R242, R242, 0x1, -R0.reuse ;  /* 0x00000001f2f28824 */ /* 0x100fe200078e0a00 */
[----:B------:R-:W-:Y:S01]  /*4d90*/  IABS R7, R9 ;  /* 0x0000000900077213 */ /* 0x000fe20000000000 */
[--C-:B------:R-:W-:Y:S01]  /*4da0*/  @!P6 IMAD.IADD R240, R240, 0x1, -R0.reuse ;  /* 0x00000001f0f0e824 */ /* 0x100fe200078e0a00 */
[----:B------:R-:W-:Y:S01]  /*4db0*/  ISETP.GE.AND P0, PT, R14, RZ, PT ;  /* 0x000000ff0e00720c */ /* 0x000fe20003f06270 */
[----:B------:R-:W-:Y:S01]  /*4dc0*/  IMAD.HI.U32 R5, R4, R15, RZ ;  /* 0x0000000f04057227 */ /* 0x000fe200078e00ff */
[----:B------:R-:W-:Y:S02]  /*4dd0*/  ISETP.GT.U32.AND P6, PT, R0, R250, PT ;  /* 0x000000fa0000720c */ /* 0x000fe40003fc4070 */
[----:B------:R-:W-:Y:S01]  /*4de0*/  LOP3.LUT R14, R3, 0x198, RZ, 0xfc, !PT ;  /* 0x00000198030e7812 */ /* 0x000fe200078efcff */
[--C-:B------:R-:W-:Y:S01]  /*4df0*/  @!P1 IMAD.IADD R246, R246, 0x1, -R0.reuse ;  /* 0x00000001f6f69824 */ /* 0x100fe200078e0a00 */
[----:B------:R-:W-:Y:S01]  /*4e00*/  ISETP.GE.AND P1, PT, R17, RZ, PT ;  /* 0x000000ff1100720c */ /* 0x000fe20003f26270 */
[----:B------:R-:W-:Y:S01]  /*4e10*/  @!P2 IMAD.IADD R252, R252, 0x1, -R0 ;  /* 0x00000001fcfca824 */ /* 0x000fe200078e0a00 */
[----:B------:R-:W-:Y:S01]  /*4e20*/  IABS R81, R14 ;  /* 0x0000000e00517213 */ /* 0x000fe20000000000 */
[----:B------:R-:W-:Y:S01]  /*4e30*/  IMAD.MOV R5, RZ, RZ, -R5 ;  /* 0x000000ffff057224 */ /* 0x000fe200078e0a05 */
[----:B------:R-:W-:Y:S01]  /*4e40*/  LOP3.LUT R17, R3, 0x19c, RZ, 0xfc, !PT ;  /* 0x0000019c03117812 */ /* 0x000fe200078efcff */
[----:B------:R-:W-:Y:S01]  /*4e50*/  @!P4 IMAD.MOV R242, RZ, RZ, -R242 ;  /* 0x000000fffff2c224 */ /* 0x000fe200078e0af2 */
[C---:B------:R-:W-:Y:S01]  /*4e60*/  ISETP.GT.U32.AND P4, PT, R0.reuse, R252, PT ;  /* 0x000000fc0000720c */ /* 0x040fe20003f84070 */
[----:B------:R-:W-:Y:S01]  /*4e70*/  IMAD R15, R0, R5, R15 ;  /* 0x00000005000f7224 */ /* 0x000fe200078e020f */
[----:B------:R-:W-:Y:S01]  /*4e80*/  IABS R85, R17 ;  /* 0x0000001100557213 */ /* 0x000fe20000000000 */
[----:B------:R-:W-:-:S04]  /*4e90*/  IMAD.HI.U32 R5, R4, R7, RZ ;  /* 0x0000000704057227 */ /* 0x000fc800078e00ff */
[----:B------:R-:W-:Y:S01]  /*4ea0*/  @!P5 IMAD.IADD R248, R248, 0x1, -R0 ;  /* 0x00000001f8f8d824 */ /* 0x000fe200078e0a00 */
[----:B------:R-:W-:Y:S01]  /*4eb0*/  ISETP.GE.AND P5, PT, R19, RZ, PT ;  /* 0x000000ff1300720c */ /* 0x000fe20003fa6270 */
[----:B------:R-:W-:Y:S01]  /*4ec0*/  IMAD.MOV R5, RZ, RZ, -R5 ;  /* 0x000000ffff057224 */ /* 0x000fe200078e0a05 */
[----:B------:R-:W-:Y:S01]  /*4ed0*/  LOP3.LUT R19, R3, 0x1a0, RZ, 0xfc, !PT ;  /* 0x000001a003137812 */ /* 0x000fe200078efcff */
[----:B------:R-:W-:Y:S01]  /*4ee0*/  @!P1 IMAD.MOV R246, RZ, RZ, -R246 ;  /* 0x000000fffff69224 */ /* 0x000fe200078e0af6 */
[C---:B------:R-:W-:Y:S01]  /*4ef0*/  ISETP.GT.U32.AND P2, PT, R0.reuse, R248, PT ;  /* 0x000000f80000720c */ /* 0x040fe20003f44070 */
[C---:B------:R-:W-:Y:S01]  /*4f00*/  IMAD R7, R0.reuse, R5, R7 ;  /* 0x0000000500077224 */ /* 0x040fe200078e0207 */
[----:B------:R-:W-:Y:S01]  /*4f10*/  ISETP.GT.U32.AND P1, PT, R0, R15, PT ;  /* 0x0000000f0000720c */ /* 0x000fe20003f24070 */
[----:B------:R-:W-:Y:S01]  /*4f20*/  @!P4 IMAD.IADD R252, R252, 0x1, -R0 ;  /* 0x00000001fcfcc824 */ /* 0x000fe200078e0a00 */
[----:B------:R-:W-:Y:S01]  /*4f30*/  IABS R89, R19 ;  /* 0x0000001300597213 */ /* 0x000fe20000000000 */
[----:B------:R-:W-:Y:S01]  /*4f40*/  IMAD.HI.U32 R5, R4, R77, RZ ;  /* 0x0000004d04057227 */ /* 0x000fe200078e00ff */
[----:B------:R-:W-:-:S03]  /*4f50*/  ISETP.GT.U32.AND P4, PT, R0, R7, PT ;  /* 0x000000070000720c */ /* 0x000fc60003f84070 */
[----:B------:R-:W-:Y:S02]  /*4f60*/  IMAD.MOV R5, RZ, RZ, -R5 ;  /* 0x000000ffff057224 */ /* 0x000fe400078e0a05 */
[--C-:B------:R-:W-:Y:S01]  /*4f70*/  @!P6 IMAD.IADD R250, R250, 0x1, -R0.reuse ;  /* 0x00000001fafae824 */ /* 0x100fe200078e0a00 */
[----:B------:R-:W-:Y:S01]  /*4f80*/  ISETP.GE.AND P6, PT, R21, RZ, PT ;  /* 0x000000ff1500720c */ /* 0x000fe20003fc6270 */
[--C-:B------:R-:W-:Y:S01]  /*4f90*/  @!P2 IMAD.IADD R248, R248, 0x1, -R0.reuse ;  /* 0x00000001f8f8a824 */ /* 0x100fe200078e0a00 */
[----:B------:R-:W-:Y:S01]  /*4fa0*/  LOP3.LUT R21, R3, 0x1a4, RZ, 0xfc, !PT ;  /* 0x000001a403157812 */ /* 0x000fe200078efcff */
[----:B------:R-:W-:Y:S01]  /*4fb0*/  @!P1 IMAD.IADD R15, R15, 0x1, -R0 ;  /* 0x000000010f0f9824 */ /* 0x000fe200078e0a00 */
[----:B------:R-:W-:Y:S01]  /*4fc0*/  ISETP.GE.AND P1, PT, R13, RZ, PT ;  /* 0x000000ff0d00720c */ /* 0x000fe20003f26270 */
[----:B------:R-:W-:Y:S01]  /*4fd0*/  @!P5 IMAD.MOV R248, RZ, RZ, -R248 ;  /* 0x000000fffff8d224 */ /* 0x000fe200078e0af8 */
[----:B------:R-:W-:Y:S01]  /*4fe0*/  ISETP.GE.AND P2, PT, R23, RZ, PT ;  /* 0x000000ff1700720c */ /* 0x000fe20003f46270 */
[----:B------:R-:W-:Y:S01]  /*4ff0*/  @!P4 IMAD.IADD R7, R7, 0x1, -R0 ;  /* 0x000000010707c824 */ /* 0x000fe200078e0a00 */
[C---:B------:R-:W-:Y:S01]  /*5000*/  ISETP.GT.U32.AND P5, PT, R0.reuse, R15, PT ;  /* 0x0000000f0000720c */ /* 0x040fe20003fa4070 */
[----:B------:R-:W-:Y:S01]  /*5010*/  IMAD R77, R0, R5, R77 ;  /* 0x00000005004d7224 */ /* 0x000fe200078e024d */
[----:B------:R-:W-:Y:S01]  /*5020*/  IABS R13, R21 ;  /* 0x00000015000d7213 */ /* 0x000fe20000000000 */
[----:B------:R-:W-:Y:S01]  /*5030*/  IMAD.HI.U32 R5, R4, R81, RZ ;  /* 0x0000005104057227 */ /* 0x000fe200078e00ff */
[----:B------:R-:W-:-:S02]  /*5040*/  ISETP.GT.U32.AND P4, PT, R0, R7, PT ;  /* 0x000000070000720c */ /* 0x000fc40003f84070 */
[----:B------:R-:W-:Y:S01]  /*5050*/  LOP3.LUT R23, R3, 0x1a8, RZ, 0xfc, !PT ;  /* 0x000001a803177812 */ /* 0x000fe200078efcff */
[----:B------:R-:W-:Y:S02]  /*5060*/  IMAD.MOV R5, RZ, RZ, -R5 ;  /* 0x000000ffff057224 */ /* 0x000fe400078e0a05 */
[----:B------:R-:W-:Y:S01]  /*5070*/  @!P3 IMAD.MOV R240, RZ, RZ, -R240 ;  /* 0x000000fffff0b224 */ /* 0x000fe200078e0af0 */
[C---:B------:R-:W-:Y:S01]  /*5080*/  ISETP.GT.U32.AND P3, PT, R0.reuse, R250, PT ;  /* 0x000000fa0000720c */ /* 0x040fe20003f64070 */
[C---:B------:R-:W-:Y:S02]  /*5090*/  IMAD R81, R0.reuse, R5, R81 ;  /* 0x0000000500517224 */ /* 0x040fe400078e0251 */
[----:B------:R-:W-:Y:S01]  /*50a0*/  @!P5 IMAD.IADD R15, R15, 0x1, -R0 ;  /* 0x000000010f0fd824 */ /* 0x000fe200078e0a00 */
[C---:B------:R-:W-:Y:S01]  /*50b0*/  ISETP.GT.U32.AND P5, PT, R0.reuse, R77, PT ;  /* 0x0000004d0000720c */ /* 0x040fe20003fa4070 */
[----:B------:R-:W-:Y:S01]  /*50c0*/  @!P0 IMAD.MOV R244, RZ, RZ, -R244 ;  /* 0x000000fffff48224 */ /* 0x000fe200078e0af4 */
[----:B------:R-:W-:Y:S01]  /*50d0*/  ISETP.GE.AND P0, PT, R11, RZ, PT ;  /* 0x000000ff0b00720c */ /* 0x000fe20003f06270 */
[----:B------:R-:W-:Y:S01]  /*50e0*/  @!P4 IMAD.IADD R7, R7, 0x1, -R0 ;  /* 0x000000010707c824 */ /* 0x000fe200078e0a00 */
[----:B------:R-:W-:Y:S01]  /*50f0*/  ISETP.GT.U32.AND P4, PT, R0, R81, PT ;  /* 0x000000510000720c */ /* 0x000fe20003f84070 */
[----:B------:R-:W-:-:S04]  /*5100*/  IMAD.HI.U32 R5, R4, R85, RZ ;  /* 0x0000005504057227 */ /* 0x000fc800078e00ff */
[----:B------:R-:W-:Y:S01]  /*5110*/  @!P3 IMAD.IADD R250, R250, 0x1, -R0 ;  /* 0x00000001fafab824 */ /* 0x000fe200078e0a00 */
[----:B------:R-:W-:Y:S01]  /*5120*/  ISETP.GE.AND P3, PT, R9, RZ, PT ;  /* 0x000000ff0900720c */ /* 0x000fe20003f66270 */
[----:B------:R-:W-:-:S04]  /*5130*/  IMAD.HI.U32 R9, R4, R89, RZ ;  /* 0x0000005904097227 */ /* 0x000fc800078e00ff */
[--C-:B------:R-:W-:Y:S01]  /*5140*/  @!P5 IMAD.IADD R77, R77, 0x1, -R0.reuse ;  /* 0x000000014d4dd824 */ /* 0x100fe200078e0a00 */
[----:B------:R-:W-:Y:S01]  /*5150*/  ISETP.GE.AND P5, PT, R14, RZ, PT ;  /* 0x000000ff0e00720c */ /* 0x000fe20003fa6270 */
[----:B------:R-:W-:Y:S01]  /*5160*/  IMAD.MOV R5, RZ, RZ, -R5 ;  /* 0x000000ffff057224 */ /* 0x000fe200078e0a05 */
[----:B------:R-:W-:Y:S01]  /*5170*/  LOP3.LUT R14, R3, 0x1ac, RZ, 0xfc, !PT ;  /* 0x000001ac030e7812 */ /* 0x000fe200078efcff */
[----:B------:R-:W-:Y:S01]  /*5180*/  @!P4 IMAD.IADD R81, R81, 0x1, -R0 ;  /* 0x000000015151c824 */ /* 0x000fe200078e0a00 */
[----:B------:R-:W-:Y:S01]  /*5190*/  ISETP.GT.U32.AND P4, PT, R0, R77, PT ;  /* 0x0000004d0000720c */ /* 0x000fe20003f84070 */
[----:B------:R-:W-:-:S04]  /*51a0*/  IMAD.HI.U32 R11, R4, R13, RZ ;  /* 0x0000000d040b7227 */ /* 0x000fc800078e00ff */
[----:B------:R-:W-:Y:S02]  /*51b0*/  IMAD.MOV R9, RZ, RZ, -R9 ;  /* 0x000000ffff097224 */ /* 0x000fe400078e0a09 */
[C---:B------:R-:W-:Y:S01]  /*51c0*/  IMAD R85, R0.reuse, R5, R85 ;  /* 0x0000000500557224 */ /* 0x040fe200078e0255 */
[----:B------:R-:W-:Y:S01]  /*51d0*/  IABS R5, R23 ;  /* 0x0000001700057213 */ /* 0x000fe20000000000 */
[----:B------:R-:W-:Y:S02]  /*51e0*/  IMAD.MOV R11, RZ, RZ, -R11 ;  /* 0x000000ffff0b7224 */ /* 0x000fe400078e0a0b */
[C---:B------:R-:W-:Y:S02]  /*51f0*/  IMAD R89, R0.reuse, R9, R89 ;  /* 0x0000000900597224 */ /* 0x040fe400078e0259 */
[----:B------:R-:W-:Y:S01]  /*5200*/  @!P0 IMAD.MOV R252, RZ, RZ, -R252 ;  /* 0x000000fffffc8224 */ /* 0x000fe200078e0afc */
[C---:B------:R-:W-:Y:S01]  /*5210*/  ISETP.GT.U32.AND P0, PT, R0.reuse, R85, PT ;  /* 0x000000550000720c */ /* 0x040fe20003f04070 */
[C---:B------:R-:W-:Y:S01]  /*5220*/  IMAD R164, R0.reuse, R11, R13 ;  /* 0x0000000b00a47224 */ /* 0x040fe200078e020d */
[----:B------:R-:W-:Y:S01]  /*5230*/  IABS R11, R14 ;  /* 0x0000000e000b7213 */ /* 0x000fe20000000000 */
[----:B------:R-:W-:Y:S01]  /*5240*/  @!P2 IMAD.MOV R15, RZ, RZ, -R15 ;  /* 0x000000ffff0fa224 */ /* 0x000fe200078e0a0f */
[----:B------:R-:W-:Y:S01]  /*5250*/  ISETP.GT.U32.AND P2, PT, R0, R89, PT ;  /* 0x000000590000720c */ /* 0x000fe20003f44070 */
[----:B------:R-:W-:-:S02]  /*5260*/  IMAD.MOV.U32 R9, RZ, RZ, R5 ;  /* 0x000000ffff097224 */ /* 0x000fc400078e0005 */
[----:B------:R-:W-:Y:S01]  /*5270*/  @!P4 IMAD.IADD R77, R77, 0x1, -R0 ;  /* 0x000000014d4dc824 */ /* 0x000fe200078e0a00 */
[----:B------:R-:W-:Y:S01]  /*5280*/  ISETP.GT.U32.AND P4, PT, R0, R164, PT ;  /* 0x000000a40000720c */ /* 0x000fe20003f84070 */
        /* <DEDUP_REMOVED lines=9> */
[----:B------:R-:W-:Y:S02]  /*5320*/  IMAD.MOV.U32 R9, RZ, RZ, R11 ;  /* 0x000000ffff097224 */ /* 0x000fe400078e000b */
[----:B------:R-:W-:Y:S01]  /*5330*/  @!P6 IMAD.MOV R250, RZ, RZ, -R250 ;  /* 0x000000fffffae224 */ /* 0x000fe200078e0afa */
[----:B------:R-:W-:Y:S01]  /*5340*/  ISETP.GT.U32.AND P6, PT, R0, R81, PT ;  /* 0x000000510000720c */ /* 0x000fe20003fc4070 */
[----:B------:R-:W-:Y:S01]  /*5350*/  @!P4 IMAD.IADD R164, R164, 0x1, -R0 ;  /* 0x00000001a4a4c824 */ /* 0x000fe200078e0a00 */
[----:B------:R-:W-:Y:S01]  /*5360*/  ISETP.GT.U32.AND P4, PT, R0, R89, PT ;  /* 0x000000590000720c */ /* 0x000fe20003f84070 */
[----:B------:R-:W-:-:S04]  /*5370*/  IMAD.HI.U32 R5, R4, R9, RZ ;  /* 0x0000000904057227 */ /* 0x000fc800078e00ff */
[----:B------:R-:W-:Y:S02]  /*5380*/  IMAD.MOV R5, RZ, RZ, -R5 ;  /* 0x000000ffff057224 */ /* 0x000fe400078e0a05 */
[--C-:B------:R-:W-:Y:S01]  /*5390*/  @!P2 IMAD.IADD R85, R85, 0x1, -R0.reuse ;  /* 0x000000015555a824 */ /* 0x100fe200078e0a00 */
[C---:B------:R-:W-:Y:S01]  /*53a0*/  ISETP.GT.U32.AND P2, PT, R0.reuse, R162, PT ;  /* 0x000000a20000720c */ /* 0x040fe20003f44070 */
[C---:B------:R-:W-:Y:S02]  /*53b0*/  IMAD R160, R0.reuse, R5, R9 ;  /* 0x0000000500a07224 */ /* 0x040fe400078e0209 */
[--C-:B------:R-:W-:Y:S01]  /*53c0*/  @!P6 IMAD.IADD R81, R81, 0x1, -R0.reuse ;  /* 0x000000015151e824 */ /* 0x100fe200078e0a00 */
[----:B------:R-:W-:Y:S01]  /*53d0*/  ISETP.GE.AND P6, PT, R19, RZ, PT ;  /* 0x000000ff1300720c */ /* 0x000fe20003fc6270 */
[--C-:B------:R-:W-:Y:S01]  /*53e0*/  @!P4 IMAD.IADD R89, R89, 0x1, -R0.reuse ;  /* 0x000000015959c824 */ /* 0x100fe200078e0a00 */
[----:B------:R-:W-:Y:S01]  /*53f0*/  ISETP.GT.U32.AND P4, PT, R0, R160, PT ;  /* 0x000000a00000720c */ /* 0x000fe20003f84070 */
[----:B------:R-:W-:Y:S01]  /*5400*/  @!P3 IMAD.MOV R7, RZ, RZ, -R7 ;  /* 0x000000ffff07b224 */ /* 0x000fe200078e0a07 */
[----:B------:R-:W-:Y:S01]  /*5410*/  LOP3.LUT R19, R3, 0x1b0, RZ, 0xfc, !PT ;  /* 0x000001b003137812 */ /* 0x000fe200078efcff */
[----:B------:R-:W-:Y:S01]  /*5420*/  @!P5 IMAD.MOV R81, RZ, RZ, -R81 ;  /* 0x000000ffff51d224 */ /* 0x000fe200078e0a51 */
[----:B------:R-:W-:Y:S01]  /*5430*/  ISETP.GE.AND P3, PT, R17, RZ, PT ;  /* 0x000000ff1100720c */ /* 0x000fe20003f66270 */
[----:B------:R-:W-:Y:S01]  /*5440*/  @!P1 IMAD.MOV R77, RZ, RZ, -R77 ;  /* 0x000000ffff4d9224 */ /* 0x000fe200078e0a4d */
[----:B------:R-:W-:Y:S01]  /*5450*/  IABS R11, R19 ;  /* 0x00000013000b7213 */ /* 0x000fe20000000000 */
[----:B------:R-:W-:Y:S01]  /*5460*/  @!P2 IMAD.IADD R162, R162, 0x1, -R0 ;  /* 0x00000001a2a2a824 */ /* 0x000fe200078e0a00 */
[----:B------:R-:W-:-:S02]  /*5470*/  IABS R17, R25 ;  /* 0x0000001900117213 */ /* 0x000fc40000000000 */
[----:B------:R-:W-:Y:S01]  /*5480*/  ISETP.GE.AND P2, PT, R14, RZ, PT ;  /* 0x000000ff0e00720c */ /* 0x000fe20003f46270 */
[----:B------:R-:W-:Y:S01]  /*5490*/  IMAD.HI.U32 R5, R4, R11, RZ ;  /* 0x0000000b04057227 */ /* 0x000fe200078e00ff */
[----:B------:R-:W-:Y:S02]  /*54a0*/  LOP3.LUT R14, R3, 0x1bc, RZ, 0xfc, !PT ;  /* 0x000001bc030e7812 */ /* 0x000fe400078efcff */
[----:B------:R-:W-:Y:S01]  /*54b0*/  ISETP.GT.U32.AND P1, PT, R0, R164, PT ;  /* 0x000000a40000720c */ /* 0x000fe20003f24070 */
[----:B------:R-:W-:Y:S01]  /*54c0*/  @!P4 IMAD.IADD R160, R160, 0x1, -R0 ;  /* 0x00000001a0a0c824 */ /* 0x000fe200078e0a00 */
[----:B------:R-:W-:Y:S01]  /*54d0*/  ISETP.GT.U32.AND P4, PT, R0, R162, PT ;  /* 0x000000a20000720c */ /* 0x000fe20003f84070 */
[----:B------:R-:W-:Y:S02]  /*54e0*/  IMAD.MOV R158, RZ, RZ, -R5 ;  /* 0x000000ffff9e7224 */ /* 0x000fe400078e0a05 */
[----:B------:R-:W-:-:S04]  /*54f0*/  IMAD.HI.U32 R5, R4, R13, RZ ;  /* 0x0000000d04057227 */ /* 0x000fc800078e00ff */
[----:B------:R-:W-:Y:S02]  /*5500*/  IMAD R158, R0, R158, R11 ;  /* 0x0000009e009e7224 */ /* 0x000fe400078e020b */
[----:B------:R-:W-:Y:S02]  /*5510*/  IMAD.MOV R5, RZ, RZ, -R5 ;  /* 0x000000ffff057224 */ /* 0x000fe400078e0a05 */
[----:B------:R-:W-:Y:S01]  /*5520*/  IMAD.HI.U32 R9, R4, R17, RZ ;  /* 0x0000001104097227 */ /* 0x000fe200078e00ff */
[----:B------:R-:W-:-:S03]  /*5530*/  ISETP.GT.U32.AND P5, PT, R0, R158, PT ;  /* 0x0000009e0000720c */ /* 0x000fc60003fa4070 */
[----:B------:R-:W-:Y:S02]  /*5540*/  IMAD R156, R0, R5, R13 ;  /* 0x00000005009c7224 */ /* 0x000fe400078e020d */
[--C-:B------:R-:W-:Y:S02]  /*5550*/  @!P4 IMAD.IADD R162, R162, 0x1, -R0.reuse ;  /* 0x00000001a2a2c824 */ /* 0x100fe400078e0a00 */
[----:B------:R-:W-:Y:S01]  /*5560*/  IMAD.MOV R9, RZ, RZ, -R9 ;  /* 0x000000ffff097224 */ /* 0x000fe200078e0a09 */
[----:B------:R-:W-:Y:S01]  /*5570*/  ISETP.GT.U32.AND P4, PT, R0, R156, PT ;  /* 0x0000009c0000720c */ /* 0x000fe20003f84070 */
[--C-:B------:R-:W-:Y:S01]  /*5580*/  @!P1 IMAD.IADD R164, R164, 0x1, -R0.reuse ;  /* 0x00000001a4a49824 */ /* 0x100fe200078e0a00 */
[----:B------:R-:W-:Y:S01]  /*5590*/  ISETP.GE.AND P1, PT, R23, RZ, PT ;  /* 0x000000ff1700720c */ /* 0x000fe20003f26270 */
[----:B------:R-:W-:Y:S01]  /*55a0*/  IMAD R154, R0, R9, R17 ;  /* 0x00000009009a7224 */ /* 0x000fe200078e0211 */
[----:B------:R-:W-:Y:S01]  /*55b0*/  IABS R9, R14 ;  /* 0x0000000e00097213 */ /* 0x000fe20000000000 */
[----:B------:R-:W-:Y:S01]  /*55c0*/  @!P5 IMAD.IADD R158, R158, 0x1, -R0 ;  /* 0x000000019e9ed824 */ /* 0x000fe200078e0a00 */
[----:B------:R-:W-:Y:S01]  /*55d0*/  LOP3.LUT R23, R3, 0x1c8, RZ, 0xfc, !PT ;  /* 0x000001c803177812 */ /* 0x000fe200078efcff */
[----:B------:R-:W-:Y:S01]  /*55e0*/  @!P6 IMAD.MOV R89, RZ, RZ, -R89 ;  /* 0x000000ffff59e224 */ /* 0x000fe200078e0a59 */
[----:B------:R-:W-:Y:S01]  /*55f0*/  ISETP.GE.AND P6, PT, R19, RZ, PT ;  /* 0x000000ff1300720c */ /* 0x000fe20003fc6270 */
[----:B------:R-:W-:Y:S01]  /*5600*/  IMAD.HI.U32 R5, R4, R9, RZ ;  /* 0x0000000904057227 */ /* 0x000fe200078e00ff */
[----:B------:R-:W-:-:S02]  /*5610*/  LOP3.LUT R19, R3, 0x1c0, RZ, 0xfc, !PT ;  /* 0x000001c003137812 */ /* 0x000fc400078efcff */
[----:B------:R-:W-:Y:S01]  /*5620*/  IABS R17, R23 ;  /* 0x0000001700117213 */ /* 0x000fe20000000000 */
[----:B------:R-:W-:Y:S01]  /*5630*/  @!P4 IMAD.IADD R156, R156, 0x1, -R0 ;  /* 0x000000019c9cc824 */ /* 0x000fe200078e0a00 */
[C---:B------:R-:W-:Y:S01]  /*5640*/  ISETP.GT.U32.AND P4, PT, R0.reuse, R158, PT ;  /* 0x0000009e0000720c */ /* 0x040fe20003f84070 */
[----:B------:R-:W-:Y:S01]  /*5650*/  IMAD.MOV R5, RZ, RZ, -R5 ;  /* 0x000000ffff057224 */ /* 0x000fe200078e0a05 */
[----:B------:R-:W-:Y:S01]  /*5660*/  IABS R11, R19 ;  /* 0x00000013000b7213 */ /* 0x000fe20000000000 */
[----:B------:R-:W-:Y:S01]  /*5670*/  @!P1 IMAD.MOV R162, RZ, RZ, -R162 ;  /* 0x000000ffffa29224 */ /* 0x000fe200078e0aa2 */
[C---:B------:R-:W-:Y:S01]  /*5680*/  ISETP.GT.U32.AND P1, PT, R0.reuse, R156, PT ;  /* 0x0000009c0000720c */ /* 0x040fe20003f24070 */
[C---:B------:R-:W-:Y:S01]  /*5690*/  IMAD R152, R0.reuse, R5, R9 ;  /* 0x0000000500987224 */ /* 0x040fe200078e0209 */
[C---:B------:R-:W-:Y:S01]  /*56a0*/  ISETP.GT.U32.AND P5, PT, R0.reuse, R154, PT ;  /* 0x0000009a0000720c */ /* 0x040fe20003fa4070 */
[----:B------:R-:W-:Y:S01]  /*56b0*/  @!P3 IMAD.MOV R85, RZ, RZ, -R85 ;  /* 0x000000ffff55b224 */ /* 0x000fe200078e0a55 */
[----:B------:R-:W-:Y:S01]  /*56c0*/  ISETP.GT.U32.AND P3, PT, R0, R160, PT ;  /* 0x000000a00000720c */ /* 0x000fe20003f64070 */
[----:B------:R-:W-:-:S04]  /*56d0*/  IMAD.HI.U32 R5, R4, R11, RZ ;  /* 0x0000000b04057227 */ /* 0x000fc800078e00ff */
[--C-:B------:R-:W-:Y:S01]  /*56e0*/  @!P4 IMAD.IADD R158, R158, 0x1, -R0.reuse ;  /* 0x000000019e9ec824 */ /* 0x100fe200078e0a00 */
[----:B------:R-:W-:Y:S01]  /*56f0*/  ISETP.GT.U32.AND P4, PT, R0, R152, PT ;  /* 0x000000980000720c */ /* 0x000fe20003f84070 */
[----:B------:R-:W-:Y:S02]  /*5700*/  IMAD.MOV R150, RZ, RZ, -R5 ;  /* 0x000000ffff967224 */ /* 0x000fe400078e0a05 */
[----:B------:R-:W-:Y:S01]  /*5710*/  @!P1 IMAD.IADD R156, R156, 0x1, -R0 ;  /* 0x000000019c9c9824 */ /* 0x000fe200078e0a00 */
[----:B------:R-:W-:Y:S01]  /*5720*/  ISETP.GE.AND P1, PT, R14, RZ, PT ;  /* 0x000000ff0e00720c */ /* 0x000fe20003f26270 */
[----:B------:R-:W-:-:S04]  /*5730*/  IMAD.HI.U32 R5, R4, R17, RZ ;  /* 0x0000001104057227 */ /* 0x000fc800078e00ff */
[----:B------:R-:W-:Y:S02]  /*5740*/  IMAD.MOV R5, RZ, RZ, -R5 ;  /* 0x000000ffff057224 */ /* 0x000fe400078e0a05 */
[--C-:B------:R-:W-:Y:S01]  /*5750*/  @!P3 IMAD.IADD R160, R160, 0x1, -R0.reuse ;  /* 0x00000001a0a0b824 */ /* 0x100fe200078e0a00 */
[----:B------:R-:W-:Y:S01]  /*5760*/  ISETP.GE.AND P3, PT, R25, RZ, PT ;  /* 0x000000ff1900720c */ /* 0x000fe20003f66270 */
[----:B------:R-:W-:Y:S01]  /*5770*/  @!P4 IMAD.IADD R152, R152, 0x1, -R0 ;  /* 0x000000019898c824 */ /* 0x000fe200078e0a00 */
[----:B------:R-:W-:Y:S01]  /*5780*/  IABS R25, R37 ;  /* 0x0000002500197213 */ /* 0x000fe20000000000 */
[C---:B------:R-:W-:Y:S01]  /*5790*/  IMAD R150, R0.reuse, R150, R11 ;  /* 0x0000009600967224 */ /* 0x040fe200078e020b */
[----:B------:R-:W-:Y:S01]  /*57a0*/  LOP3.LUT R11, R3, 0x1d4, RZ, 0xfc, !PT ;  /* 0x000001d4030b7812 */ /* 0x000fe200078efcff */
[C---:B------:R-:W-:Y:S01]  /*57b0*/  IMAD R142, R0.reuse, R5, R17 ;  /* 0x00000005008e7224 */ /* 0x040fe200078e0211 */
[C---:B------:R-:W-:Y:S01]  /*57c0*/  ISETP.GT.U32.AND P4, PT, R0.reuse, R152, PT ;  /* 0x000000980000720c */ /* 0x040fe20003f84070 */
[----:B------:R-:W-:Y:S01]  /*57d0*/  @!P2 IMAD.MOV R160, RZ, RZ, -R160 ;  /* 0x000000ffffa0a224 */ /* 0x000fe200078e0aa0 */
[----:B------:R-:W-:Y:S01]  /*57e0*/  ISETP.GT.U32.AND P2, PT, R0, R150, PT ;  /* 0x000000960000720c */ /* 0x000fe20003f44070 */
[----:B------:R-:W-:Y:S01]  /*57f0*/  @!P0 IMAD.MOV R164, RZ, RZ, -R164 ;  /* 0x000000ffffa48224 */ /* 0x000fe200078e0aa4 */
[----:B------:R-:W-:Y:S01]  /*5800*/  ISETP.GE.AND P0, PT, R21, RZ, PT ;  /* 0x000000ff1500720c */ /* 0x000fe20003f06270 */
[----:B------:R-:W-:Y:S01]  /*5810*/  @!P5 IMAD.IADD R154, R154, 0x1, -R0 ;  /* 0x000000019a9ad824 */ /* 0x000fe200078e0a00 */
[C---:B------:R-:W-:Y:S01]  /*5820*/  LOP3.LUT R21, R3.reuse, 0x1c4, RZ, 0xfc, !PT ;  /* 0x000001c403157812 */ /* 0x040fe200078efcff */
[----:B------:R-:W-:Y:S01]  /*5830*/  @!P6 IMAD.MOV R158, RZ, RZ, -R158 ;  /* 0x000000ffff9ee224 */ /* 0x000fe200078e0a9e */
[----:B------:R-:W-:Y:S01]  /*5840*/  LOP3.LUT R5, R3, 0x1cc, RZ, 0xfc, !PT ;  /* 0x000001cc03057812 */ /* 0x000fe200078efcff */
[----:B------:R-:W-:Y:S01]  /*5850*/  IMAD.HI.U32 R14, R4, R25, RZ ;  /* 0x00000019040e7227 */ /* 0x000fe200078e00ff */
[----:B------:R-:W-:-:S02]  /*5860*/  IABS R13, R21 ;  /* 0x00000015000d7213 */ /* 0x000fc40000000000 */
[----:B------:R-:W-:Y:S01]  /*5870*/  ISETP.GT.U32.AND P5, PT, R0, R154, PT ;  /* 0x0000009a0000720c */ /* 0x000fe20003fa4070 */
[----:B------:R-:W-:Y:S01]  /*5880*/  @!P4 IMAD.IADD R152, R152, 0x1, -R0 ;  /* 0x000000019898c824 */ /* 0x000fe200078e0a00 */
[----:B------:R-:W-:Y:S01]  /*5890*/  IABS R17, R5 ;  /* 0x0000000500117213 */ /* 0x000fe20000000000 */
[----:B------:R-:W-:Y:S01]  /*58a0*/  IMAD.HI.U32 R9, R4, R13, RZ ;  /* 0x0000000d04097227 */ /* 0x000fe200078e00ff */
[----:B------:R-:W-:-:S03]  /*58b0*/  ISETP.GE.AND P4, PT, R5, RZ, PT ;  /* 0x000000ff0500720c */ /* 0x000fc60003f86270 */
[----:B------:R-:W-:Y:S01]  /*58c0*/  @!P1 IMAD.MOV R152, RZ, RZ, -R152 ;  /* 0x000000ffff989224 */ /* 0x000fe200078e0a98 */
[----:B------:R-:W-:Y:S01]  /*58d0*/  ISETP.GT.U32.AND P1, PT, R0, R142, PT ;  /* 0x0000008e0000720c */ /* 0x000fe20003f24070 */
[----:B------:R-:W-:Y:S02]  /*58e0*/  @!P2 IMAD.IADD R150, R150, 0x1, -R0 ;  /* 0x000000019696a824 */ /* 0x000fe400078e0a00 */
[----:B------:R-:W-:Y:S02]  /*58f0*/  IMAD.MOV R9, RZ, RZ, -R9 ;  /* 0x000000ffff097224 */ /* 0x000fe400078e0a09 */
[----:B------:R-:W-:Y:S01]  /*5900*/  IMAD.HI.U32 R5, R4, R17, RZ ;  /* 0x0000001104057227 */ /* 0x000fe200078e00ff */
[----:B------:R-:W-:-:S03]  /*5910*/  ISETP.GT.U32.AND P2, PT, R0, R150, PT ;  /* 0x000000960000720c */ /* 0x000fc60003f44070 */
[----:B------:R-:W-:Y:S01]  /*5920*/  IMAD R146, R0, R9, R13 ;  /* 0x0000000900927224 */ /* 0x000fe200078e020d */
[----:B------:R-:W-:Y:S01]  /*5930*/  LOP3.LUT R9, R3, 0x1d0, RZ, 0xfc, !PT ;  /* 0x000001d003097812 */ /* 0x000fe200078efcff */
[----:B------:R-:W-:Y:S02]  /*5940*/  IMAD.MOV R5, RZ, RZ, -R5 ;  /* 0x000000ffff057224 */ /* 0x000fe400078e0a05 */
[--C-:B------:R-:W-:Y:S01]  /*5950*/  @!P1 IMAD.IADD R142, R142, 0x1, -R0.reuse ;  /* 0x000000018e8e9824 */ /* 0x100fe200078e0a00 */
[----:B------:R-:W-:Y:S01]  /*5960*/  ISETP.GT.U32.AND P6, PT, R0, R146, PT ;  /* 0x000000920000720c */ /* 0x000fe20003fc4070 */
[--C-:B------:R-:W-:Y:S01]  /*5970*/  @!P5 IMAD.IADD R154, R154, 0x1, -R0.reuse ;  /* 0x000000019a9ad824 */ /* 0x100fe200078e0a00 */
[----:B------:R-:W-:Y:S01]  /*5980*/  ISETP.GE.AND P5, PT, R19, RZ, PT ;  /* 0x000000ff1300720c */ /* 0x000fe20003fa6270 */
[C---:B------:R-:W-:Y:S01]  /*5990*/  IMAD R148, R0.reuse, R5, R17 ;  /* 0x0000000500947224 */ /* 0x040fe200078e0211 */
[----:B------:R-:W-:Y:S01]  /*59a0*/  ISETP.GT.U32.AND P1, PT, R0, R142, PT ;  /* 0x0000008e0000720c */ /* 0x000fe20003f24070 */
[----:B------:R-:W-:Y:S01]  /*59b0*/  @!P2 IMAD.IADD R150, R150, 0x1, -R0 ;  /* 0x000000019696a824 */ /* 0x000fe200078e0a00 */
[----:B------:R-:W-:Y:S01]  /*59c0*/  IABS R19, R9 ;  /* 0x0000000900137213 */ /* 0x000fe20000000000 */
[----:B------:R-:W-:Y:S01]  /*59d0*/  @!P0 IMAD.MOV R156, RZ, RZ, -R156 ;  /* 0x000000ffff9c8224 */ /* 0x000fe200078e0a9c */
[----:B------:R-:W-:Y:S01]  /*59e0*/  ISETP.GE.AND P2, PT, R9, RZ, PT ;  /* 0x000000ff0900720c */ /* 0x000fe20003f46270 */
[----:B------:R-:W-:Y:S01]  /*59f0*/  @!P3 IMAD.MOV R154, RZ, RZ, -R154 ;  /* 0x000000ffff9ab224 */ /* 0x000fe200078e0a9a */
[----:B------:R-:W-:Y:S01]  /*5a00*/  ISETP.GE.AND P0, PT, R21, RZ, PT ;  /* 0x000000ff1500720c */ /* 0x000fe20003f06270 */
[----:B------:R-:W-:Y:S01]  /*5a10*/  IMAD.HI.U32 R9, R4, R19, RZ ;  /* 0x0000001304097227 */ /* 0x000fe200078e00ff */
[----:B------:R-:W-:-:S02]  /*5a20*/  IABS R21, R11 ;  /* 0x0000000b00157213 */ /* 0x000fc40000000000 */
[----:B------:R-:W-:Y:S01]  /*5a30*/  ISETP.GE.AND P3, PT, R23, RZ, PT ;  /* 0x000000ff1700720c */ /* 0x000fe20003f66270 */
[--C-:B------:R-:W-:Y:S01]  /*5a40*/  @!P6 IMAD.IADD R146, R146, 0x1, -R0.reuse ;  /* 0x000000019292e824 */ /* 0x100fe200078e0a00 */
[----:B------:R-:W-:Y:S01]  /*5a50*/  IABS R17, R29 ;  /* 0x0000001d00117213 */ /* 0x000fe20000000000 */
[----:B------:R-:W-:Y:S01]  /*5a60*/  @!P1 IMAD.IADD R142, R142, 0x1, -R0 ;  /* 0x000000018e8e9824 */ /* 0x000fe200078e0a00 */
[C---:B------:R-:W-:Y:S01]  /*5a70*/  ISETP.GT.U32.AND P1, PT, R0.reuse, R148, PT ;  /* 0x000000940000720c */ /* 0x040fe20003f24070 */
[----:B------:R-:W-:Y:S01]  /*5a80*/  IMAD.MOV R9, RZ, RZ, -R9 ;  /* 0x000000ffff097224 */ /* 0x000fe200078e0a09 */
[----:B------:R-:W-:Y:S01]  /*5a90*/  ISETP.GT.U32.AND P6, PT, R0, R146, PT ;  /* 0x000000920000720c */ /* 0x000fe20003fc4070 */
[----:B------:R-:W-:Y:S01]  /*5aa0*/  IMAD.HI.U32 R5, R4, R17, RZ ;  /* 0x0000001104057227 */ /* 0x000fe200078e00ff */
[----:B------:R-:W-:-:S03]  /*5ab0*/  IABS R23, R27 ;  /* 0x0000001b00177213 */ /* 0x000fc60000000000 */
[----:B------:R-:W-:Y:S01]  /*5ac0*/  IMAD R144, R0, R9, R19 ;  /* 0x0000000900907224 */ /* 0x000fe200078e0213 */
[----:B------:R-:W-:Y:S01]  /*5ad0*/  IABS R19, R31 ;  /* 0x0000001f00137213 */ /* 0x000fe20000000000 */
[----:B------:R-:W-:-:S04]  /*5ae0*/  IMAD.HI.U32 R13, R4, R23, RZ ;  /* 0x00000017040d7227 */ /* 0x000fc800078e00ff */
[--C-:B------:R-:W-:Y:S01]  /*5af0*/  @!P1 IMAD.IADD R148, R148, 0x1, -R0.reuse ;  /* 0x0000000194949824 */ /* 0x100fe200078e0a00 */
[----:B------:R-:W-:Y:S01]  /*5b00*/  ISETP.GT.U32.AND P1, PT, R0, R144, PT ;  /* 0x000000900000720c */ /* 0x000fe20003f24070 */
[----:B------:R-:W-:Y:S01]  /*5b10*/  @!P6 IMAD.IADD R146, R146, 0x1, -R0 ;  /* 0x000000019292e824 */ /* 0x000fe200078e0a00 */
[----:B------:R-:W-:Y:S01]  /*5b20*/  ISETP.GE.AND P6, PT, R11, RZ, PT ;  /* 0x000000ff0b00720c */ /* 0x000fe20003fc6270 */
[----:B------:R-:W-:-:S04]  /*5b30*/  IMAD.HI.U32 R11, R4, R21, RZ ;  /* 0x00000015040b7227 */ /* 0x000fc800078e00ff */
[----:B------:R-:W-:Y:S02]  /*5b40*/  IMAD.MOV R11, RZ, RZ, -R11 ;  /* 0x000000ffff0b7224 */ /* 0x000fe400078e0a0b */
[----:B------:R-:W-:Y:S02]  /*5b50*/  @!P5 IMAD.MOV R150, RZ, RZ, -R150 ;  /* 0x000000ffff96d224 */ /* 0x000fe400078e0a96 */
[----:B------:R-:W-:Y:S01]  /*5b60*/  IMAD R140, R0, R11, R21 ;  /* 0x0000000b008c7224 */ /* 0x000fe200078e0215 */
[----:B------:R-:W-:Y:S01]  /*5b70*/  IABS R21, R33 ;  /* 0x0000002100157213 */ /* 0x000fe20000000000 */
[----:B------:R-:W-:Y:S01]  /*5b80*/  @!P1 IMAD.IADD R144, R144, 0x1, -R0 ;  /* 0x0000000190909824 */ /* 0x000fe200078e0a00 */
[----:B------:R-:W-:Y:S01]  /*5b90*/  ISETP.GT.U32.AND P1, PT, R0, R148, PT ;  /* 0x000000940000720c */ /* 0x000fe20003f24070 */
[----:B------:R-:W-:-:S03]  /*5ba0*/  IMAD.HI.U32 R9, R4, R19, RZ ;  /* 0x0000001304097227 */ /* 0x000fc600078e00ff */
[C---:B------:R-:W-:Y:S01]  /*5bb0*/  ISETP.GT.U32.AND P5, PT, R0.reuse, R144, PT ;  /* 0x000000900000720c */ /* 0x040fe20003fa4070 */
[----:B------:R-:W-:Y:S02]  /*5bc0*/  IMAD.MOV R5, RZ, RZ, -R5 ;  /* 0x000000ffff057224 */ /* 0x000fe400078e0a05 */
[----:B------:R-:W-:Y:S02]  /*5bd0*/  IMAD.MOV R13, RZ, RZ, -R13 ;  /* 0x000000ffff0d7224 */ /* 0x000fe400078e0a0d */
[----:B------:R-:W-:Y:S02]  /*5be0*/  IMAD.MOV R9, RZ, RZ, -R9 ;  /* 0x000000ffff097224 */ /* 0x000fe400078e0a09 */
[C---:B------:R-:W-:Y:S01]  /*5bf0*/  IMAD R136, R0.reuse, R5, R17 ;  /* 0x0000000500887224 */ /* 0x040fe200078e0211 */
[----:B------:R-:W-:Y:S01]  /*5c00*/  LOP3.LUT R17, R3, 0x1f0, RZ, 0xfc, !PT ;  /* 0x000001f003117812 */ /* 0x000fe200078efcff */
[----:B------:R-:W-:Y:S01]  /*5c10*/  @!P0 IMAD.MOV R146, RZ, RZ, -R146 ;  /* 0x000000ffff928224 */ /* 0x000fe200078e0a92 */
[C---:B------:R-:W-:Y:S01]  /*5c20*/  ISETP.GT.U32.AND P0, PT, R0.reuse, R140, PT ;  /* 0x0000008c0000720c */ /* 0x040fe20003f04070 */
[----:B------:R-:W-:Y:S01]  /*5c30*/  IMAD R138, R0, R13, R23 ;  /* 0x0000000d008a7224 */ /* 0x000fe200078e0217 */
[----:B------:R-:W-:Y:S01]  /*5c40*/  IABS R23, R35 ;  /* 0x0000002300177213 */ /* 0x000fe20000000000 */
[----:B------:R-:W-:Y:S01]  /*5c50*/  IMAD.HI.U32 R11, R4, R21, RZ ;  /* 0x00000015040b7227 */ /* 0x000fe200078e00ff */
[----:B------:R-:W-:-:S03]  /*5c60*/  IABS R5, R17 ;  /* 0x0000001100057213 */ /* 0x000fc60000000000 */
[----:B------:R-:W-:Y:S01]  /*5c70*/  IMAD R134, R0, R9, R19 ;  /* 0x0000000900867224 */ /* 0x000fe200078e0213 */
[----:B------:R-:W-:Y:S01]  /*5c80*/  LOP3.LUT R19, R3, 0x1f4, RZ, 0xfc, !PT ;  /* 0x000001f403137812 */ /* 0x000fe200078efcff */
[----:B------:R-:W-:Y:S01]  /*5c90*/  @!P1 IMAD.IADD R148, R148, 0x1, -R0 ;  /* 0x0000000194949824 */ /* 0x000fe200078e0a00 */
[C---:B------:R-:W-:Y:S01]  /*5ca0*/  ISETP.GT.U32.AND P1, PT, R0.reuse, R136, PT ;  /* 0x000000880000720c */ /* 0x040fe20003f24070 */
[----:B------:R-:W-:Y:S01]  /*5cb0*/  @!P3 IMAD.MOV R142, RZ, RZ, -R142 ;  /* 0x000000ffff8eb224 */ /* 0x000fe200078e0a8e */
[----:B------:R-:W-:Y:S01]  /*5cc0*/  ISETP.GT.U32.AND P3, PT, R0, R138, PT ;  /* 0x0000008a0000720c */ /* 0x000fe20003f64070 */
[----:B------:R-:W-:Y:S01]  /*5cd0*/  IMAD.MOV R11, RZ, RZ, -R11 ;  /* 0x000000ffff0b7224 */ /* 0x000fe200078e0a0b */
[----:B------:R-:W-:Y:S01]  /*5ce0*/  IABS R9, R19 ;  /* 0x0000001300097213 */ /* 0x000fe20000000000 */
[----:B------:R-:W-:Y:S01]  /*5cf0*/  @!P5 IMAD.IADD R144, R144, 0x1, -R0 ;  /* 0x000000019090d824 */ /* 0x000fe200078e0a00 */
[C---:B------:R-:W-:Y:S01]  /*5d00*/  ISETP.GT.U32.AND P5, PT, R0.reuse, R134, PT ;  /* 0x000000860000720c */ /* 0x040fe20003fa4070 */
[----:B------:R-:W-:-:S02]  /*5d10*/  IMAD R130, R0, R11, R21 ;  /* 0x0000000b00827224 */ /* 0x000fc400078e0215 */
[----:B------:R-:W-:-:S04]  /*5d20*/  IMAD.HI.U32 R13, R4, R23, RZ ;  /* 0x00000017040d7227 */ /* 0x000fc800078e00ff */
[--C-:B------:R-:W-:Y:S01]  /*5d30*/  @!P0 IMAD.IADD R140, R140, 0x1, -R0.reuse ;  /* 0x000000018c8c8824 */ /* 0x100fe200078e0a00 */
[----:B------:R-:W-:Y:S01]  /*5d40*/  ISETP.GT.U32.AND P0, PT, R0, R130, PT ;  /* 0x000000820000720c */ /* 0x000fe20003f04070 */
[----:B------:R-:W-:Y:S02]  /*5d50*/  IMAD.MOV R13, RZ, RZ, -R13 ;  /* 0x000000ffff0d7224 */ /* 0x000fe400078e0a0d */
[--C-:B------:R-:W-:Y:S02]  /*5d60*/  @!P1 IMAD.IADD R136, R136, 0x1, -R0.reuse ;  /* 0x0000000188889824 */ /* 0x100fe400078e0a00 */
[----:B------:R-:W-:Y:S01]  /*5d70*/  IMAD R132, R0, R13, R23 ;  /* 0x0000000d00847224 */ /* 0x000fe200078e0217 */
[----:B------:R-:W-:Y:S01]  /*5d80*/  LOP3.LUT R13, R3, 0x1f8, RZ, 0xfc, !PT ;  /* 0x000001f8030d7812 */ /* 0x000fe200078efcff */
[----:B------:R-:W-:Y:S01]  /*5d90*/  @!P3 IMAD.IADD R138, R138, 0x1, -R0 ;  /* 0x000000018a8ab824 */ /* 0x000fe200078e0a00 */
[----:B------:R-:W-:Y:S01]  /*5da0*/  ISETP.GT.U32.AND P3, PT, R0, R140, PT ;  /* 0x0000008c0000720c */ /* 0x000fe20003f64070 */
[----:B------:R-:W-:Y:S01]  /*5db0*/  IMAD.HI.U32 R3, R4, R5, RZ ;  /* 0x0000000504037227 */ /* 0x000fe200078e00ff */
[----:B------:R-:W-:-:S02]  /*5dc0*/  IABS R11, R13 ;  /* 0x0000000d000b7213 */ /* 0x000fc40000000000 */
[----:B------:R-:W-:Y:S01]  /*5dd0*/  ISETP.GT.U32.AND P1, PT, R0, R138, PT ;  /* 0x0000008a0000720c */ /* 0x000fe20003f24070 */
[--C-:B------:R-:W-:Y:S01]  /*5de0*/  @!P5 IMAD.IADD R134, R134, 0x1, -R0.reuse ;  /* 0x000000018686d824 */ /* 0x100fe200078e0a00 */
[----:B------:R-:W-:Y:S01]  /*5df0*/  ISETP.GT.U32.AND P5, PT, R0, R136, PT ;  /* 0x000000880000720c */ /* 0x000fe20003fa4070 */
[----:B------:R-:W-:Y:S02]  /*5e00*/  IMAD.MOV R3, RZ, RZ, -R3 ;  /* 0x000000ffff037224 */ /* 0x000fe400078e0a03 */
[----:B------:R-:W-:Y:S02]  /*5e10*/  @!P0 IMAD.IADD R130, R130, 0x1, -R0 ;  /* 0x0000000182828824 */ /* 0x000fe400078e0a00 */
[----:B------:R-:W-:Y:S01]  /*5e20*/  @!P4 IMAD.MOV R148, RZ, RZ, -R148 ;  /* 0x000000ffff94c224 */ /* 0x000fe200078e0a94 */
[C---:B------:R-:W-:Y:S01]  /*5e30*/  ISETP.GT.U32.AND P4, PT, R0.reuse, R134, PT ;  /* 0x000000860000720c */ /* 0x040fe20003f84070 */
[C---:B------:R-:W-:Y:S01]  /*5e40*/  IMAD R126, R0.reuse, R3, R5 ;  /* 0x00000003007e7224 */ /* 0x040fe200078e0205 */
[----:B------:R-:W-:Y:S01]  /*5e50*/  ISETP.GT.U32.AND P0, PT, R0, R130, PT ;  /* 0x000000820000720c */ /* 0x000fe20003f04070 */
[----:B------:R-:W-:Y:S01]  /*5e60*/  IMAD.HI.U32 R3, R4, R9, RZ ;  /* 0x0000000904037227 */ /* 0x000fe200078e00ff */
[----:B------:R-:W1:Y:S03]  /*5e70*/  LDC R5, c[0x0][0x230] ;  /* 0x00008c00ff057b82 */ /* 0x000e660000000800 */
[----:B------:R-:W-:Y:S01]  /*5e80*/  @!P3 IMAD.IADD R140, R140, 0x1, -R0 ;  /* 0x000000018c8cb824 */ /* 0x000fe200078e0a00 */
[----:B------:R-:W-:Y:S01]  /*5e90*/  ISETP.GT.U32.AND P3, PT, R0, R132, PT ;  /* 0x000000840000720c */ /* 0x000fe20003f64070 */
[----:B------:R-:W-:-:S04]  /*5ea0*/  IMAD.HI.U32 R4, R4, R11, RZ ;  /* 0x0000000b04047227 */ /* 0x000fc800078e00ff */
[----:B------:R-:W-:Y:S02]  /*5eb0*/  IMAD.MOV R3, RZ, RZ, -R3 ;  /* 0x000000ffff037224 */ /* 0x000fe400078e0a03 */
[----:B------:R-:W-:Y:S02]  /*5ec0*/  IMAD.MOV R14, RZ, RZ, -R14 ;  /* 0x000000ffff0e7224 */ /* 0x000fe400078e0a0e */
[----:B------:R-:W-:Y:S01]  /*5ed0*/  @!P5 IMAD.IADD R136, R136, 0x1, -R0 ;  /* 0x000000018888d824 */ /* 0x000fe200078e0a00 */
[C---:B------:R-:W-:Y:S01]  /*5ee0*/  ISETP.GT.U32.AND P5, PT, R0.reuse, R126, PT ;  /* 0x0000007e0000720c */ /* 0x040fe20003fa4070 */
[----:B------:R-:W-:Y:S02]  /*5ef0*/  IMAD.MOV R4, RZ, RZ, -R4 ;  /* 0x000000ffff047224 */ /* 0x000fe400078e0a04 */
[C---:B------:R-:W-:Y:S02]  /*5f00*/  IMAD R124, R0.reuse, R3, R9 ;  /* 0x00000003007c7224 */ /* 0x040fe400078e0209 */
[----:B------:R-:W-:-:S02]  /*5f10*/  IMAD R128, R0, R14, R25 ;  /* 0x0000000e00807224 */ /* 0x000fc400078e0219 */
[----:B------:R-:W-:Y:S01]  /*5f20*/  IMAD R14, R0, R4, R11 ;  /* 0x00000004000e7224 */ /* 0x000fe200078e020b */
[----:B------:R-:W-:Y:S01]  /*5f30*/  LOP3.LUT R4, R143, 0x60, RZ, 0xc0, !PT ;  /* 0x000000608f047812 */ /* 0x000fe200078ec0ff */
[--C-:B------:R-:W-:Y:S01]  /*5f40*/  @!P4 IMAD.IADD R134, R134, 0x1, -R0.reuse ;  /* 0x000000018686c824 */ /* 0x100fe200078e0a00 */
[----:B------:R-:W-:Y:S01]  /*5f50*/  ISETP.GT.U32.AND P4, PT, R0, R124, PT ;  /* 0x0000007c0000720c */ /* 0x000fe20003f84070 */
[--C-:B------:R-:W-:Y:S01]  /*5f60*/  @!P1 IMAD.IADD R138, R138, 0x1, -R0.reuse ;  /* 0x000000018a8a9824 */ /* 0x100fe200078e0a00 */
[----:B------:R-:W-:Y:S01]  /*5f70*/  ISETP.GT.U32.AND P1, PT, R0, R128, PT ;  /* 0x000000800000720c */ /* 0x000fe20003f24070 */
[--C-:B------:R-:W-:Y:S01]  /*5f80*/  @!P0 IMAD.IADD R130, R130, 0x1, -R0.reuse ;  /* 0x0000000182828824 */ /* 0x100fe200078e0a00 */
[----:B------:R-:W-:Y:S01]  /*5f90*/  ISETP.GT.U32.AND P0, PT, R0, R14, PT ;  /* 0x0000000e0000720c */ /* 0x000fe20003f04070 */
[--C-:B------:R-:W-:Y:S01]  /*5fa0*/  @!P3 IMAD.IADD R132, R132, 0x1, -R0.reuse ;  /* 0x000000018484b824 */ /* 0x100fe200078e0a00 */
[----:B------:R-:W-:Y:S01]  /*5fb0*/  ISETP.GE.AND P3, PT, R27, RZ, PT ;  /* 0x000000ff1b00720c */ /* 0x000fe20003f66270 */
[----:B------:R-:W-:Y:S01]  /*5fc0*/  @!P5 IMAD.IADD R126, R126, 0x1, -R0 ;  /* 0x000000017e7ed824 */ /* 0x000fe200078e0a00 */
[----:B------:R-:W-:Y:S01]  /*5fd0*/  ISETP.GE.AND P5, PT, R31, RZ, PT ;  /* 0x000000ff1f00720c */ /* 0x000fe20003fa6270 */
[----:B------:R-:W-:Y:S01]  /*5fe0*/  @!P2 IMAD.MOV R144, RZ, RZ, -R144 ;  /* 0x000000ffff90a224 */ /* 0x000fe200078e0a90 */
[----:B------:R-:W-:Y:S01]  /*5ff0*/  ISETP.GT.U32.AND P2, PT, R0, R132, PT ;  /* 0x000000840000720c */ /* 0x000fe20003f44070 */
[----:B------:R-:W-:Y:S01]  /*6000*/  IMAD.U32 R3, RZ, RZ, UR6 ;  /* 0x00000006ff037e24 */ /* 0x000fe2000f8e00ff */
[----:B------:R-:W-:Y:S01]  /*6010*/  R2UR UR49, R4 ;  /* 0x00000000043172ca */ /* 0x000fe200000e0000 */
[--C-:B------:R-:W-:Y:S01]  /*6020*/  @!P4 IMAD.IADD R124, R124, 0x1, -R0.reuse ;  /* 0x000000017c7cc824 */ /* 0x100fe200078e0a00 */
[----:B------:R-:W-:Y:S01]  /*6030*/  ISETP.GE.AND P4, PT, R135, UR7, PT ;  /* 0x0000000787007c0c */ /* 0x000fe2000bf86270 */
[--C-:B------:R-:W-:Y:S01]  /*6040*/  @!P1 IMAD.IADD R128, R128, 0x1, -R0.reuse ;  /* 0x0000000180809824 */ /* 0x100fe200078e0a00 */
[----:B------:R-:W-:Y:S01]  /*6050*/  ISETP.GE.AND P1, PT, R29, RZ, PT ;  /* 0x000000ff1d00720c */ /* 0x000fe20003f26270 */
[----:B------:R-:W-:Y:S01]  /*6060*/  @!P0 IMAD.IADD R14, R14, 0x1, -R0 ;  /* 0x000000010e0e8824 */ /* 0x000fe200078e0a00 */
[----:B------:R-:W-:Y:S01]  /*6070*/  SEL R3, R3, RZ, !P4 ;  /* 0x000000ff03037207 */ /* 0x000fe20006000000 */
[----:B------:R-:W-:Y:S01]  /*6080*/  @!P6 IMAD.MOV R140, RZ, RZ, -R140 ;  /* 0x000000ffff8ce224 */ /* 0x000fe200078e0a8c */
[C---:B------:R-:W-:Y:S01]  /*6090*/  ISETP.GT.U32.AND P4, PT, R0.reuse, R128, PT ;  /* 0x000000800000720c */ /* 0x040fe20003f84070 */
[----:B------:R-:W-:Y:S01]  /*60a0*/  @!P5 IMAD.MOV R134, RZ, RZ, -R134 ;  /* 0x000000ffff86d224 */ /* 0x000fe200078e0a86 */
[----:B------:R-:W-:Y:S01]  /*60b0*/  ISETP.GT.U32.AND P5, PT, R0, R14, PT ;  /* 0x0000000e0000720c */ /* 0x000fe20003fa4070 */
[----:B------:R-:W-:Y:S01]  /*60c0*/  @!P2 IMAD.IADD R132, R132, 0x1, -R0 ;  /* 0x000000018484a824 */ /* 0x000fe200078e0a00 */
[----:B------:R-:W-:Y:S01]  /*60d0*/  ISETP.GE.AND P2, PT, R37, RZ, PT ;  /* 0x000000ff2500720c */ /* 0x000fe20003f46270 */
[----:B------:R-:W-:Y:S01]  /*60e0*/  @!P3 IMAD.MOV R138, RZ, RZ, -R138 ;  /* 0x000000ffff8ab224 */ /* 0x000fe200078e0a8a */
[----:B------:R-:W-:Y:S01]  /*60f0*/  ISETP.GE.AND P0, PT, R33, RZ, PT ;  /* 0x000000ff2100720c */ /* 0x000fe20003f06270 */
[----:B------:R-:W-:Y:S01]  /*6100*/  IMAD R9, R135, R203, RZ ;  /* 0x000000cb87097224 */ /* 0x000fe200078e02ff */
[C---:B------:R-:W-:Y:S01]  /*6110*/  ISETP.GT.U32.AND P3, PT, R0.reuse, R126, PT ;  /* 0x0000007e0000720c */ /* 0x040fe20003f64070 */
[----:B------:R-:W-:Y:S01]  /*6120*/  @!P1 IMAD.MOV R136, RZ, RZ, -R136 ;  /* 0x000000ffff889224 */ /* 0x000fe200078e0a88 */
[----:B------:R-:W-:Y:S01]  /*6130*/  ISETP.GT.U32.AND P6, PT, R0, R124, PT ;  /* 0x0000007c0000720c */ /* 0x000fe20003fc4070 */
[----:B------:R-:W-:Y:S01]  /*6140*/  ULDC UR7, c[0x0][0x240] ;  /* 0x0000900000077ab9 */ /* 0x000fe20000000800 */
[----:B------:R-:W2:Y:S01]  /*6150*/  LDC R4, c[0x0][0x230] ;  /* 0x00008c00ff047b82 */ /* 0x000ea20000000800 */
[--C-:B------:R-:W-:Y:S01]  /*6160*/  @!P4 IMAD.IADD R128, R128, 0x1, -R0.reuse ;  /* 0x000000018080c824 */ /* 0x100fe200078e0a00 */
[----:B------:R-:W-:Y:S01]  /*6170*/  ISETP.GE.AND P4, PT, R17, RZ, PT ;  /* 0x000000ff1100720c */ /* 0x000fe20003f86270 */
[----:B------:R-:W-:Y:S01]  /*6180*/  @!P5 IMAD.IADD R14, R14, 0x1, -R0 ;  /* 0x000000010e0ed824 */ /* 0x000fe200078e0a00 */
[----:B------:R-:W-:Y:S01]  /*6190*/  ISETP.GE.AND P5, PT, R39, RZ, PT ;  /* 0x000000ff2700720c */ /* 0x000fe20003fa6270 */
[----:B------:R-:W-:Y:S01]  /*61a0*/  @!P2 IMAD.MOV R128, RZ, RZ, -R128 ;  /* 0x000000ffff80a224 */ /* 0x000fe200078e0a80 */
[----:B------:R-:W-:Y:S01]  /*61b0*/  ISETP.NE.AND P2, PT, R123, RZ, PT ;  /* 0x000000ff7b00720c */ /* 0x000fe20003f45270 */
[----:B------:R-:W-:Y:S01]  /*61c0*/  @!P0 IMAD.MOV R130, RZ, RZ, -R130 ;  /* 0x000000ffff828224 */ /* 0x000fe200078e0a82 */
[----:B------:R-:W-:Y:S01]  /*61d0*/  ISETP.GE.AND P0, PT, R35, RZ, PT ;  /* 0x000000ff2300720c */ /* 0x000fe20003f06270 */
[--C-:B------:R-:W-:Y:S01]  /*61e0*/  @!P3 IMAD.IADD R126, R126, 0x1, -R0.reuse ;  /* 0x000000017e7eb824 */ /* 0x100fe200078e0a00 */
[----:B------:R-:W-:Y:S01]  /*61f0*/  ISETP.GE.AND P3, PT, R19, RZ, PT ;  /* 0x000000ff1300720c */ /* 0x000fe20003f66270 */
[----:B------:R-:W-:Y:S01]  /*6200*/  @!P6 IMAD.IADD R124, R124, 0x1, -R0 ;  /* 0x000000017c7ce824 */ /* 0x000fe200078e0a00 */
[----:B------:R-:W-:Y:S01]  /*6210*/  ISETP.GE.AND P6, PT, R13, RZ, PT ;  /* 0x000000ff0d00720c */ /* 0x000fe20003fc6270 */
[----:B------:R-:W3:Y:S01]  /*6220*/  LDC R0, c[0x0][0x230] ;  /* 0x00008c00ff007b82 */ /* 0x000ee20000000800 */
[----:B-1----:R-:W-:Y:S01]  /*6230*/  VIADD R5, R5, 0xfffffffc ;  /* 0xfffffffc05057836 */ /* 0x002fe20000000000 */
[----:B------:R-:W-:Y:S01]  /*6240*/  ISETP.NE.U32.AND P1, PT, R3, RZ, PT ;  /* 0x000000ff0300720c */ /* 0x000fe20003f25070 */
[----:B------:R-:W-:-:S02]  /*6250*/  @!P4 IMAD.MOV R126, RZ, RZ, -R126 ;  /* 0x000000ffff7ec224 */ /* 0x000fc400078e0a7e */
[----:B------:R-:W-:Y:S01]  /*6260*/  @!P5 IMAD.MOV R8, RZ, RZ, -R8 ;  /* 0x000000ffff08d224 */ /* 0x000fe200078e0a08 */
[----:B------:R-:W-:Y:S01]  /*6270*/  @!P2 LOP3.LUT R8, RZ, R123, RZ, 0x33, !PT ;  /* 0x0000007bff08a212 */ /* 0x000fe200078e33ff */
[----:B------:R-:W-:Y:S01]  /*6280*/  IMAD.SHL.U32 R123, R202, 0x10, RZ ;  /* 0x00000010ca7b7824 */ /* 0x000fe200078e00ff */
[----:B------:R-:W-:Y:S01]  /*6290*/  ISETP.GE.U32.AND P4, PT, R5, 0x7fffffdd, PT ;  /* 0x7fffffdd0500780c */ /* 0x000fe20003f86070 */
[----:B------:R-:W-:Y:S01]  /*62a0*/  @!P0 IMAD.MOV R132, RZ, RZ, -R132 ;  /* 0x000000ffff848224 */ /* 0x000fe200078e0a84 */
[----:B------:R-:W-:Y:S01]  /*62b0*/  ISETP.NE.AND P0, PT, R41, RZ, PT ;  /* 0x000000ff2900720c */ /* 0x000fe20003f05270 */
[----:B------:R-:W-:Y:S01]  /*62c0*/  IMAD R159, R8, UR5, RZ ;  /* 0x00000005089f7c24 */ /* 0x000fe2000f8e02ff */
[----:B------:R-:W1:Y:S01]  /*62d0*/  LDC R3, c[0x0][0x230] ;  /* 0x00008c00ff037b82 */ /* 0x000e620000000800 */
[----:B------:R-:W-:Y:S01]  /*62e0*/  @!P3 IMAD.MOV R124, RZ, RZ, -R124 ;  /* 0x000000ffff7cb224 */ /* 0x000fe200078e0a7c */
[C---:B------:R-:W-:Y:S01]  /*62f0*/  SEL R105, R177.reuse, R158, !P0 ;  /* 0x0000009eb1697207 */ /* 0x040fe20004000000 */
[C---:B------:R-:W-:Y:S01]  /*6300*/  IMAD.SHL.U32 R158, R202.reuse, 0x2, RZ ;  /* 0x00000002ca9e7824 */ /* 0x040fe200078e00ff */
[C---:B------:R-:W-:Y:S01]  /*6310*/  SEL R109, R177.reuse, R156, !P0 ;  /* 0x0000009cb16d7207 */ /* 0x040fe20004000000 */
[C---:B------:R-:W-:Y:S01]  /*6320*/  IMAD R156, R202.reuse, 0x3, RZ ;  /* 0x00000003ca9c7824 */ /* 0x040fe200078e02ff */
[C---:B------:R-:W-:Y:S01]  /*6330*/  SEL R113, R177.reuse, R154, !P0 ;  /* 0x0000009ab1717207 */ /* 0x040fe20004000000 */
[----:B------:R-:W-:Y:S01]  /*6340*/  STL [R1+0x7b4], R159 ;  /* 0x0007b49f01007387 */ /* 0x000fe20000100800 */
[C---:B------:R-:W-:Y:S01]  /*6350*/  SEL R137, R177.reuse, R144, !P0 ;  /* 0x00000090b1897207 */ /* 0x040fe20004000000 */
[C---:B------:R-:W-:Y:S01]  /*6360*/  IMAD R154, R202.reuse, 0x6, RZ ;  /* 0x00000006ca9a7824 */ /* 0x040fe200078e02ff */
[C---:B------:R-:W-:Y:S01]  /*6370*/  SEL R117, R177.reuse, R152, !P0 ;  /* 0x00000098b1757207 */ /* 0x040fe20004000000 */
[----:B------:R-:W-:Y:S01]  /*6380*/  STL [R1+0x84c], R6 ;  /* 0x00084c0601007387 */ /* 0x000fe20000100800 */
[C---:B------:R-:W-:Y:S01]  /*6390*/  IMAD R144, R202.reuse, 0x14, RZ ;  /* 0x00000014ca907824 */ /* 0x040fe200078e02ff */
[C---:B------:R-:W-:Y:S01]  /*63a0*/  SEL R149, R177.reuse, R136, !P0 ;  /* 0x00000088b1957207 */ /* 0x040fe20004000000 */
[C---:B------:R-:W-:Y:S01]  /*63b0*/  IMAD R152, R202.reuse, 0x7, RZ ;  /* 0x00000007ca987824 */ /* 0x040fe200078e02ff */
[----:B------:R4:W-:Y:S01]  /*63c0*/  STL [R1+0x948], R158 ;  /* 0x0009489e01007387 */ /* 0x0009e20000100800 */
[----:B------:R-:W-:Y:S01]  /*63d0*/  IMAD R136, R202, 0x18, RZ ;  /* 0x00000018ca887824 */ /* 0x000fe200078e02ff */
[C---:B------:R-:W-:Y:S01]  /*63e0*/  SEL R161, R177.reuse, R132, !P0 ;  /* 0x00000084b1a17207 */ /* 0x040fe20004000000 */
[----:B---3--:R-:W-:Y:S01]  /*63f0*/  VIADD R0, R0, 0xffffffff ;  /* 0xffffffff00007836 */ /* 0x008fe20000000000 */
[----:B------:R-:W-:Y:S01]  /*6400*/  STL [R1+0x944], R156 ;  /* 0x0009449c01007387 */ /* 0x000fe20000100800 */
[C---:B------:R-:W-:Y:S01]  /*6410*/  IMAD R132, R202.reuse, 0x1c, RZ ;  /* 0x0000001cca847824 */ /* 0x040fe200078e02ff */
[C---:B------:R-:W-:Y:S01]  /*6420*/  SEL R157, R177.reuse, R130, !P0 ;  /* 0x00000082b19d7207 */ /* 0x040fe20004000000 */
[C---:B------:R-:W-:Y:S01]  /*6430*/  IMAD R130, R202.reuse, 0xa, RZ ;  /* 0x0000000aca827824 */ /* 0x040fe200078e02ff */
[----:B------:R-:W-:Y:S01]  /*6440*/  STL [R1+0x924], R127 ;  /* 0x0009247f01007387 */ /* 0x000fe20000100800 */
[C---:B------:R-:W-:Y:S01]  /*6450*/  SEL R165, R177.reuse, R128, !P0 ;  /* 0x00000080b1a57207 */ /* 0x040fe20004000000 */
[----:B------:R-:W-:Y:S01]  /*6460*/  @!P6 IMAD.MOV R14, RZ, RZ, -R14 ;  /* 0x000000ffff0ee224 */ /* 0x000fe200078e0a0e */
[C---:B------:R-:W-:Y:S01]  /*6470*/  SEL R169, R177.reuse, R126, !P0 ;  /* 0x0000007eb1a97207 */ /* 0x040fe20004000000 */
[----:B------:R-:W-:Y:S01]  /*6480*/  STL [R1+0x940], R155 ;  /* 0x0009409b01007387 */ /* 0x000fe20000100800 */
[C---:B------:R-:W-:Y:S01]  /*6490*/  IMAD R128, R202.reuse, 0xb, RZ ;  /* 0x0000000bca807824 */ /* 0x040fe200078e02ff */
[C---:B------:R-:W-:Y:S01]  /*64a0*/  SEL R2, R177.reuse, R2, !P0 ;  /* 0x00000002b1027207 */ /* 0x040fe20004000000 */
[C---:B------:R-:W-:Y:S01]  /*64b0*/  IMAD R126, R202.reuse, 0xd, RZ ;  /* 0x0000000dca7e7824 */ /* 0x040fe200078e02ff */
[----:B------:R-:W-:Y:S01]  /*64c0*/  STL [R1+0x93c], R154 ;  /* 0x00093c9a01007387 */ /* 0x000fe20000100800 */
[C---:B------:R-:W-:Y:S01]  /*64d0*/  SEL R173, R177.reuse, R124, !P0 ;  /* 0x0000007cb1ad7207 */ /* 0x040fe20004000000 */
[----:B------:R-:W-:Y:S01]  /*64e0*/  IMAD R124, R202, 0xe, RZ ;  /* 0x0000000eca7c7824 */ /* 0x000fe200078e02ff */
[----:B------:R-:W-:Y:S01]  /*64f0*/  ISETP.GE.U32.AND P6, PT, R0, 0x7fffffe0, PT ;  /* 0x7fffffe00000780c */ /* 0x000fe20003fc6070 */
[----:B------:R-:W-:Y:S01]  /*6500*/  STL [R1+0x8dc], R144 ;  /* 0x0008dc9001007387 */ /* 0x000fe20000100800 */
[----:B------:R-:W-:Y:S01]  /*6510*/  SEL R121, R177, R150, !P0 ;  /* 0x00000096b1797207 */ /* 0x000fe20004000000 */
[----:B------:R-:W-:Y:S01]  /*6520*/  IMAD.SHL.U32 R0, R9, 0x4, RZ ;  /* 0x0000000409007824 */ /* 0x000fe200078e00ff */
[C---:B------:R-:W-:Y:S01]  /*6530*/  SEL R133, R177.reuse, R148, !P0 ;  /* 0x00000094b1857207 */ /* 0x040fe20004000000 */
[----:B------:R-:W-:Y:S01]  /*6540*/  STL [R1+0x938], R152 ;  /* 0x0009389801007387 */ /* 0x000fe20000100800 */
[C---:B------:R-:W-:Y:S01]  /*6550*/  IMAD R150, R202.reuse, 0xf, RZ ;  /* 0x0000000fca967824 */ /* 0x040fe200078e02ff */
[C---:B------:R-:W-:Y:S01]  /*6560*/  SEL R71, R177.reuse, R38, !P0 ;  /* 0x00000026b1477207 */ /* 0x040fe20004000000 */
[----:B------:R-:W-:Y:S01]  /*6570*/  IMAD R148, R202, 0x11, RZ ;  /* 0x00000011ca947824 */ /* 0x000fe200078e02ff */
[----:B------:R-:W-:Y:S01]  /*6580*/  STL [R1+0x8d8], R136 ;  /* 0x0008d88801007387 */ /* 0x000fe20000100800 */
[C---:B------:R-:W-:Y:S01]  /*6590*/  SEL R101, R177.reuse, R160, !P0 ;  /* 0x000000a0b1657207 */ /* 0x040fe20004000000 */
[----:B------:R-:W-:Y:S01]  /*65a0*/  IMAD R160, R2, UR7, RZ ;  /* 0x0000000702a07c24 */ /* 0x000fe2000f8e02ff */
[C---:B------:R-:W-:Y:S01]  /*65b0*/  SEL R38, R177.reuse, R184, !P0 ;  /* 0x000000b8b1267207 */ /* 0x040fe20004000000 */
[----:B------:R-:W-:Y:S01]  /*65c0*/  STL [R1+0x934], R151 ;  /* 0x0009349701007387 */ /* 0x000fe20000100800 */
[----:B------:R-:W-:Y:S01]  /*65d0*/  SEL R97, R177, R162, !P0 ;  /* 0x000000a2b1617207 */ /* 0x000fe20004000000 */
[----:B------:R-:W-:Y:S01]  /*65e0*/  IMAD.SHL.U32 R162, R159, 0x4, RZ ;  /* 0x000000049fa27824 */ /* 0x000fe200078e00ff */
[C---:B------:R-:W-:Y:S01]  /*65f0*/  SEL R125, R177.reuse, R146, !P0 ;  /* 0x00000092b17d7207 */ /* 0x040fe20004000000 */
[----:B------:R-:W-:Y:S01]  /*6600*/  STL [R1+0x8d4], R132 ;  /* 0x0008d48401007387 */ /* 0x000fe20000100800 */
[C---:B------:R-:W-:Y:S01]  /*6610*/  SEL R129, R177.reuse, R142, !P0 ;  /* 0x0000008eb1817207 */ /* 0x040fe20004000000 */
[----:B------:R-:W-:Y:S01]  /*6620*/  IMAD R146, R202, 0x13, RZ ;  /* 0x00000013ca927824 */ /* 0x000fe200078e02ff */
[----:B------:R-:W-:Y:S01]  /*6630*/  IADD3 R184, P3, R0, UR12, RZ ;  /* 0x0000000c00b87c10 */ /* 0x000fe2000ff7e0ff */
[----:B------:R-:W-:Y:S01]  /*6640*/  STL [R1+0x930], R131 ;  /* 0x0009308301007387 */ /* 0x000fe20000100800 */
[----:B------:R-:W-:Y:S01]  /*6650*/  IMAD R142, R202, 0x15, RZ ;  /* 0x00000015ca8e7824 */ /* 0x000fe200078e02ff */
[----:B------:R-:W-:Y:S01]  /*6660*/  SEL R35, R177, R186, !P0 ;  /* 0x000000bab1237207 */ /* 0x000fe20004000000 */
[----:B--2---:R-:W-:Y:S01]  /*6670*/  VIADD R4, R4, 0xfffffffd ;  /* 0xfffffffd04047836 */ /* 0x004fe20000000000 */
[----:B------:R-:W-:Y:S01]  /*6680*/  STL [R1+0x92c], R130 ;  /* 0x00092c8201007387 */ /* 0x000fe20000100800 */
[----:B------:R-:W-:Y:S01]  /*6690*/  LEA.HI.X.SX32 R2, R9, UR13, 0x2, P3 ;  /* 0x0000000d09027c11 */ /* 0x000fe200098f16ff */
[----:B------:R-:W-:Y:S01]  /*66a0*/  IMAD R5, R202, 0x74, RZ ;  /* 0x00000074ca057824 */ /* 0x000fe200078e02ff */
[----:B------:R-:W-:Y:S01]  /*66b0*/  LEA R8, P5, R160, R184, 0x2 ;  /* 0x000000b8a0087211 */ /* 0x000fe200078a10ff */
[----:B------:R-:W-:Y:S01]  /*66c0*/  STL [R1+0x928], R128 ;  /* 0x0009288001007387 */ /* 0x000fe20000100800 */
[----:B------:R-:W-:Y:S01]  /*66d0*/  IADD3 R186, P3, R162, UR8, RZ ;  /* 0x00000008a2ba7c10 */ /* 0x000fe2000ff7e0ff */
[----:B------:R-:W2:Y:S01]  /*66e0*/  S2UR UR6, SR_CgaCtaId ;  /* 0x00000000000679c3 */ /* 0x000ea20000008800 */
[----:B------:R-:W-:Y:S01]  /*66f0*/  SEL R45, R177, R242, !P0 ;  /* 0x000000f2b12d7207 */ /* 0x000fe20004000000 */
[----:B------:R-:W-:Y:S01]  /*6700*/  STL [R1+0x91c], R126 ;  /* 0x00091c7e01007387 */ /* 0x000fe20000100800 */
[----:B------:R-:W-:Y:S01]  /*6710*/  LEA.HI.X.SX32 R187, R159, UR9, 0x2, P3 ;  /* 0x000000099fbb7c11 */ /* 0x000fe200098f16ff */
[----:B-1----:R-:W-:Y:S01]  /*6720*/  VIADD R3, R3, 0xfffffffe ;  /* 0xfffffffe03037836 */ /* 0x002fe20000000000 */
[C---:B------:R-:W-:Y:S01]  /*6730*/  SEL R41, R177.reuse, R240, !P0 ;  /* 0x000000f0b1297207 */ /* 0x040fe20004000000 */
[----:B------:R-:W-:Y:S01]  /*6740*/  STL [R1+0x918], R124 ;  /* 0x0009187c01007387 */ /* 0x000fe20000100800 */
[C---:B------:R-:W-:Y:S01]  /*6750*/  SEL R29, R177.reuse, R234, !P0 ;  /* 0x000000eab11d7207 */ /* 0x040fe20004000000 */
[----:B------:R-:W-:Y:S01]  /*6760*/  UMOV UR5, 0x400 ;  /* 0x0000040000057882 */ /* 0x000fe20000000000 */
[----:B------:R-:W-:Y:S01]  /*6770*/  SEL R49, R177, R244, !P0 ;  /* 0x000000f4b1317207 */ /* 0x000fe20004000000 */
[----:B------:R-:W-:Y:S01]  /*6780*/  STL [R1+0x914], R150 ;  /* 0x0009149601007387 */ /* 0x000fe20000100800 */
[----:B------:R-:W-:Y:S01]  /*6790*/  LEA R244, P3, R202, R186, 0x3 ;  /* 0x000000bacaf47211 */ /* 0x000fe200078618ff */
[----:B------:R-:W-:Y:S01]  /*67a0*/  IMAD R71, R71, UR7, RZ ;  /* 0x0000000747477c24 */ /* 0x000fe2000f8e02ff */
[C---:B------:R-:W-:Y:S01]  /*67b0*/  SEL R11, R177.reuse, R226, !P0 ;  /* 0x000000e2b10b7207 */ /* 0x040fe20004000000 */
[----:B------:R-:W-:Y:S01]  /*67c0*/  STL [R1+0x910], R123 ;  /* 0x0009107b01007387 */ /* 0x000fe20000100800 */
[----:B------:R-:W-:-:S02]  /*67d0*/  SEL R25, R177, R232, !P0 ;  /* 0x000000e8b1197207 */ /* 0x000fc40004000000 */
[-C--:B------:R-:W-:Y:S01]  /*67e0*/  LEA.HI.X.SX32 R245, R158, R187.reuse, 0x2, P3 ;  /* 0x000000bb9ef57211 */ /* 0x080fe200018f16ff */
[----:B------:R-:W-:Y:S01]  /*67f0*/  STL [R1+0x90c], R148 ;  /* 0x00090c9401007387 */ /* 0x000fe20000100800 */
[----:B------:R-:W-:Y:S01]  /*6800*/  LEA R232, P3, R202, R186, 0x4 ;  /* 0x000000bacae87211 */ /* 0x000fe200078620ff */
[----:B----4-:R-:W-:Y:S01]  /*6810*/  IMAD R158, R117, UR7, RZ ;  /* 0x00000007759e7c24 */ /* 0x010fe2000f8e02ff */
[C---:B------:R-:W-:Y:S01]  /*6820*/  SEL R13, R177.reuse, R220, !P0 ;  /* 0x000000dcb10d7207 */ /* 0x040fe20004000000 */
[----:B------:R-:W-:Y:S01]  /*6830*/  STL [R1+0x908], R147 ;  /* 0x0009089301007387 */ /* 0x000fe20000100800 */
[----:B------:R-:W-:Y:S01]  /*6840*/  SEL R33, R177, R236, !P0 ;  /* 0x000000ecb1217207 */ /* 0x000fe20004000000 */
[----:B--2---:R-:W-:Y:S01]  /*6850*/  ULEA UR5, UR6, UR5, 0x18 ;  /* 0x0000000506057291 */ /* 0x004fe2000f8ec03f */
[----:B------:R-:W-:Y:S01]  /*6860*/  LEA.HI.X.SX32 R233, R6, R187, 0x2, P3 ;  /* 0x000000bb06e97211 */ /* 0x000fe200018f16ff */
[----:B------:R-:W-:Y:S01]  /*6870*/  STL [R1+0x904], R146 ;  /* 0x0009049201007387 */ /* 0x000fe20000100800 */
[----:B------:R-:W-:-:S02]  /*6880*/  IADD3 R236, P3, R136, R186, RZ ;  /* 0x000000ba88ec7210 */ /* 0x000fc40007f7e0ff */
[C---:B------:R-:W-:Y:S01]  /*6890*/  SEL R111, R177.reuse, R16, !P0 ;  /* 0x00000010b16f7207 */ /* 0x040fe20004000000 */
[----:B------:R-:W-:Y:S01]  /*68a0*/  STL [R1+0x900], R142 ;  /* 0x0009008e01007387 */ /* 0x000fe20000100800 */
[C---:B------:R-:W-:Y:S02]  /*68b0*/  SEL R16, R177.reuse, R218, !P0 ;  /* 0x000000dab1107207 */ /* 0x040fe40004000000 */
[----:B------:R-:W-:Y:S01]  /*68c0*/  SEL R37, R177, R238, !P0 ;  /* 0x000000eeb1257207 */ /* 0x000fe20004000000 */
[----:B------:R1:W-:Y:S01]  /*68d0*/  STL [R1+0x608], R9 ;  /* 0x0006080901007387 */ /* 0x0003e20000100800 */
[----:B------:R-:W-:Y:S01]  /*68e0*/  LEA.HI.X.SX32 R237, R154, R187, 0x2, P3 ;  /* 0x000000bb9aed7211 */ /* 0x000fe200018f16ff */
[----:B------:R-:W-:Y:S01]  /*68f0*/  IMAD R111, R111, UR7, RZ ;  /* 0x000000076f6f7c24 */ /* 0x000fe2000f8e02ff */
[----:B------:R-:W-:Y:S01]  /*6900*/  SEL R141, R177, R140, !P0 ;  /* 0x0000008cb18d7207 */ /* 0x000fe20004000000 */
[C---:B------:R-:W-:Y:S01]  /*6910*/  IMAD R140, R202.reuse, 0x16, RZ ;  /* 0x00000016ca8c7824 */ /* 0x040fe200078e02ff */
[----:B------:R-:W-:-:S02]  /*6920*/  LEA R238, P3, R202, R186, 0x5 ;  /* 0x000000bacaee7211 */ /* 0x000fc400078628ff */
[C---:B------:R-:W-:Y:S01]  /*6930*/  SEL R145, R177.reuse, R138, !P0 ;  /* 0x0000008ab1917207 */ /* 0x040fe20004000000 */
[----:B------:R-:W-:Y:S01]  /*6940*/  IMAD R138, R202, 0x17, RZ ;  /* 0x00000017ca8a7824 */ /* 0x000fe200078e02ff */
[C---:B------:R-:W-:Y:S01]  /*6950*/  SEL R17, R177.reuse, R228, !P0 ;  /* 0x000000e4b1117207 */ /* 0x040fe20004000000 */
[----:B------:R-:W-:Y:S01]  /*6960*/  STL [R1+0x8fc], R140 ;  /* 0x0008fc8c01007387 */ /* 0x000fe20000100800 */
[----:B-1----:R-:W-:Y:S02]  /*6970*/  LEA.HI.X.SX32 R9, R160, R2, 0x2, P5 ;  /* 0x00000002a0097211 */ /* 0x002fe400028f16ff */
[----:B------:R-:W-:Y:S01]  /*6980*/  IADD3 R242, P5, R6, R186, RZ ;  /* 0x000000ba06f27210 */ /* 0x000fe20007fbe0ff */
[----:B------:R-:W-:Y:S01]  /*6990*/  STL [R1+0x8f8], R138 ;  /* 0x0008f88a01007387 */ /* 0x000fe20000100800 */
[----:B------:R-:W-:Y:S01]  /*69a0*/  SEL R153, R177, R134, !P0 ;  /* 0x00000086b1997207 */ /* 0x000fe20004000000 */
[C---:B------:R-:W-:Y:S01]  /*69b0*/  IMAD R134, R202.reuse, 0x19, RZ ;  /* 0x00000019ca867824 */ /* 0x040fe200078e02ff */
[CC--:B------:R-:W-:Y:S01]  /*69c0*/  LEA.HI.X.SX32 R243, R202.reuse, R187.reuse, 0x2, P5 ;  /* 0x000000bbcaf37211 */ /* 0x0c0fe200028f16ff */
[----:B------:R1:W-:Y:S01]  /*69d0*/  STL [R1+0x19a0], R0 ;  /* 0x0019a00001007387 */ /* 0x0003e20000100800 */
[----:B------:R-:W-:Y:S01]  /*69e0*/  IADD3 R240, P5, R127, R186, RZ ;  /* 0x000000ba7ff07210 */ /* 0x000fe20007fbe0ff */
[----:B------:R-:W-:Y:S01]  /*69f0*/  IMAD R6, R202, 0x1e, RZ ;  /* 0x0000001eca067824 */ /* 0x000fe200078e02ff */
[----:B------:R-:W-:Y:S01]  /*6a00*/  SEL R119, R177, R10, !P0 ;  /* 0x0000000ab1777207 */ /* 0x000fe20004000000 */
[----:B------:R-:W-:Y:S01]  /*6a10*/  STL [R1+0x8f4], R134 ;  /* 0x0008f48601007387 */ /* 0x000fe20000100800 */
[-C--:B------:R-:W-:Y:S01]  /*6a20*/  LEA.HI.X.SX32 R241, R156, R187.reuse, 0x2, P5 ;  /* 0x000000bb9cf17211 */ /* 0x080fe200028f16ff */
[----:B------:R-:W-:Y:S01]  /*6a30*/  IMAD R156, R113, UR7, RZ ;  /* 0x00000007719c7c24 */ /* 0x000fe2000f8e02ff */
[----:B------:R-:W-:Y:S01]  /*6a40*/  IADD3 R234, P5, R144, R186, RZ ;  /* 0x000000ba90ea7210 */ /* 0x000fe20007fbe0ff */
[----:B------:R-:W-:Y:S01]  /*6a50*/  STL [R1+0x63c], R160 ;  /* 0x00063ca001007387 */ /* 0x000fe20000100800 */
[----:B------:R-:W-:Y:S01]  /*6a60*/  SEL R115, R177, R12, !P0 ;  /* 0x0000000cb1737207 */ /* 0x000fe20004000000 */
[----:B-1----:R-:W-:Y:S01]  /*6a70*/  IMAD R0, R202, 0x1f, RZ ;  /* 0x0000001fca007824 */ /* 0x002fe200078e02ff */
[-C--:B------:R-:W-:Y:S01]  /*6a80*/  LEA.HI.X.SX32 R235, R155, R187.reuse, 0x2, P5 ;  /* 0x000000bb9beb7211 */ /* 0x080fe200028f16ff */
[----:B------:R1:W-:Y:S01]  /*6a90*/  STL [R1+0x838], R162 ;  /* 0x000838a201007387 */ /* 0x0003e20000100800 */
[----:B------:R-:W-:Y:S01]  /*6aa0*/  IADD3 R226, P5, R132, R186, RZ ;  /* 0x000000ba84e27210 */ /* 0x000fe20007fbe0ff */
[----:B------:R-:W-:Y:S01]  /*6ab0*/  IMAD R119, R119, UR7, RZ ;  /* 0x0000000777777c24 */ /* 0x000fe2000f8e02ff */
[----:B------:R-:W-:Y:S01]  /*6ac0*/  SEL R107, R177, R18, !P0 ;  /* 0x00000012b16b7207 */ /* 0x000fe20004000000 */
[----:B------:R-:W-:Y:S01]  /*6ad0*/  IMAD R115, R115, UR7, RZ ;  /* 0x0000000773737c24 */ /* 0x000fe2000f8e02ff */
[-C--:B------:R-:W-:Y:S01]  /*6ae0*/  LEA.HI.X.SX32 R227, R152, R187.reuse, 0x2, P5 ;  /* 0x000000bb98e37211 */ /* 0x080fe200028f16ff */
[----:B------:R-:W-:Y:S01]  /*6af0*/  IMAD R152, R105, UR7, RZ ;  /* 0x0000000769987c24 */ /* 0x000fe2000f8e02ff */
[----:B------:R-:W-:Y:S01]  /*6b00*/  IADD3 R220, P5, R221, R186, RZ ;  /* 0x000000badddc7210 */ /* 0x000fe20007fbe0ff */
[----:B------:R-:W-:Y:S01]  /*6b10*/  IMAD R107, R107, UR7, RZ ;  /* 0x000000076b6b7c24 */ /* 0x000fe2000f8e02ff */
[----:B------:R-:W-:Y:S01]  /*6b20*/  SEL R103, R177, R20, !P0 ;  /* 0x00000014b1677207 */ /* 0x000fe20004000000 */
[----:B-1----:R-:W-:Y:S01]  /*6b30*/  IMAD R162, R125, UR7, RZ ;  /* 0x000000077da27c24 */ /* 0x002fe2000f8e02ff */
[-C--:B------:R-:W-:Y:S01]  /*6b40*/  LEA.HI.X.SX32 R221, R131, R187.reuse, 0x2, P5 ;  /* 0x000000bb83dd7211 */ /* 0x080fe200028f16ff */
[----:B------:R-:W-:Y:S01]  /*6b50*/  IMAD R131, R202, 0x7c, RZ ;  /* 0x0000007cca837824 */ /* 0x000fe200078e02ff */
[----:B------:R-:W-:Y:S01]  /*6b60*/  IADD3 R218, P5, R219, R186, RZ ;  /* 0x000000badbda7210 */ /* 0x000fe20007fbe0ff */
[----:B------:R-:W-:Y:S01]  /*6b70*/  IMAD R103, R103, UR7, RZ ;  /* 0x0000000767677c24 */ /* 0x000fe2000f8e02ff */
[----:B------:R-:W-:Y:S01]  /*6b80*/  SEL R99, R177, R22, !P0 ;  /* 0x00000016b1637207 */ /* 0x000fe20004000000 */
[----:B------:R-:W-:Y:S01]  /*6b90*/  IMAD R160, R121, UR7, RZ ;  /* 0x0000000779a07c24 */ /* 0x000fe2000f8e02ff */
[----:B------:R-:W-:-:S02]  /*6ba0*/  LEA.HI.X.SX32 R219, R128, R187, 0x2, P5 ;  /* 0x000000bb80db7211 */ /* 0x000fc400028f16ff */
[C---:B------:R-:W-:Y:S01]  /*6bb0*/  SEL R95, R177.reuse, R24, !P0 ;  /* 0x00000018b15f7207 */ /* 0x040fe20004000000 */
[----:B------:R-:W1:Y:S01]  /*6bc0*/  LDC R128, c[0x0][0x230] ;  /* 0x00008c00ff807b82 */ /* 0x000e620000000800 */
[----:B------:R-:W-:Y:S01]  /*6bd0*/  SEL R91, R177, R26, !P0 ;  /* 0x0000001ab15b7207 */ /* 0x000fe20004000000 */
[----:B------:R-:W-:Y:S01]  /*6be0*/  IMAD R99, R99, UR7, RZ ;  /* 0x0000000763637c24 */ /* 0x000fe2000f8e02ff */
        /* <DEDUP_REMOVED lines=12> */
[----:B------:R-:W-:-:S02]  /*6cb0*/  SEL R67, R177, R42, !P0 ;  /* 0x0000002ab1437207 */ /* 0x000fc40004000000 */
[----:B------:R-:W-:Y:S01]  /*6cc0*/  SEL R63, R177, R44, !P0 ;  /* 0x0000002cb13f7207 */ /* 0x000fe20004000000 */
[----:B------:R-:W-:Y:S01]  /*6cd0*/  IMAD R69, R69, UR7, RZ ;  /* 0x0000000745457c24 */ /* 0x000fe2000f8e02ff */
[----:B------:R-:W-:Y:S01]  /*6ce0*/  SEL R59, R177, R46, !P0 ;  /* 0x0000002eb13b7207 */ /* 0x000fe20004000000 */
[----:B------:R-:W-:Y:S01]  /*6cf0*/  IMAD R67, R67, UR7, RZ ;  /* 0x0000000743437c24 */ /* 0x000fe2000f8e02ff */
[----:B------:R-:W-:Y:S01]  /*6d00*/  SEL R55, R177, R48, !P0 ;  /* 0x00000030b1377207 */ /* 0x000fe20004000000 */
[----:B------:R-:W-:Y:S01]  /*6d10*/  IMAD R63, R63, UR7, RZ ;  /* 0x000000073f3f7c24 */ /* 0x000fe2000f8e02ff */
[C---:B------:R-:W-:Y:S01]  /*6d20*/  SEL R51, R177.reuse, R50, !P0 ;  /* 0x00000032b1337207 */ /* 0x040fe20004000000 */
[----:B-1----:R-:W-:Y:S01]  /*6d30*/  VIADD R128, R128, 0xfffffffb ;  /* 0xfffffffb80807836 */ /* 0x002fe20000000000 */
[----:B------:R-:W-:Y:S01]  /*6d40*/  SEL R21, R177, R230, !P0 ;  /* 0x000000e6b1157207 */ /* 0x000fe20004000000 */
[----:B------:R-:W-:Y:S01]  /*6d50*/  IMAD R59, R59, UR7, RZ ;  /* 0x000000073b3b7c24 */ /* 0x000fe2000f8e02ff */
[----:B------:R-:W-:Y:S01]  /*6d60*/  LEA.HI.X.SX32 R239, R151, R187, 0x2, P3 ;  /* 0x000000bb97ef7211 */ /* 0x000fe200018f16ff */
[----:B------:R-:W-:Y:S01]  /*6d70*/  IMAD R55, R55, UR7, RZ ;  /* 0x0000000737377c24 */ /* 0x000fe2000f8e02ff */
[----:B------:R-:W-:Y:S01]  /*6d80*/  IADD3 R228, P5, R229, R186, RZ ;  /* 0x000000bae5e47210 */ /* 0x000fe20007fbe0ff */
[----:B------:R-:W-:Y:S01]  /*6d90*/  IMAD R51, R51, UR7, RZ ;  /* 0x0000000733337c24 */ /* 0x000fe2000f8e02ff */
[----:B------:R-:W-:-:S02]  /*6da0*/  SEL R122, R177, R122, !P0 ;  /* 0x0000007ab17a7207 */ /* 0x000fc40004000000 */
[C---:B------:R-:W-:Y:S02]  /*6db0*/  SEL R120, R177.reuse, R120, !P0 ;  /* 0x00000078b1787207 */ /* 0x040fe40004000000 */
[C---:B------:R-:W-:Y:S01]  /*6dc0*/  SEL R118, R177.reuse, R118, !P0 ;  /* 0x00000076b1767207 */ /* 0x040fe20004000000 */
[----:B------:R-:W-:Y:S01]  /*6dd0*/  IMAD R122, R122, UR7, RZ ;  /* 0x000000077a7a7c24 */ /* 0x000fe2000f8e02ff */
        /* <DEDUP_REMOVED lines=30> */
[----:B------:R-:W-:-:S02]  /*6fc0*/  SEL R86, R177, R86, !P0 ;  /* 0x00000056b1567207 */ /* 0x000fc40004000000 */
[C---:B------:R-:W-:Y:S02]  /*6fd0*/  SEL R84, R177.reuse, R84, !P0 ;  /* 0x00000054b1547207 */ /* 0x040fe40004000000 */
[C---:B------:R-:W-:Y:S02]  /*6fe0*/  SEL R82, R177.reuse, R82, !P0 ;  /* 0x00000052b1527207 */ /* 0x040fe40004000000 */
[C---:B------:R-:W-:Y:S02]  /*6ff0*/  SEL R80, R177.reuse, R80, !P0 ;  /* 0x00000050b1507207 */ /* 0x040fe40004000000 */
[C---:B------:R-:W-:Y:S02]  /*7000*/  SEL R78, R177.reuse, R78, !P0 ;  /* 0x0000004eb14e7207 */ /* 0x040fe40004000000 */
[C---:B------:R-:W-:Y:S02]  /*7010*/  SEL R76, R177.reuse, R76, !P0 ;  /* 0x0000004cb14c7207 */ /* 0x040fe40004000000 */
[----:B------:R-:W-:-:S02]  /*7020*/  SEL R74, R177, R74, !P0 ;  /* 0x0000004ab14a7207 */ /* 0x000fc40004000000 */
[C---:B------:R-:W-:Y:S02]  /*7030*/  SEL R72, R177.reuse, R72, !P0 ;  /* 0x00000048b1487207 */ /* 0x040fe40004000000 */
[C---:B------:R-:W-:Y:S02]  /*7040*/  SEL R70, R177.reuse, R70, !P0 ;  /* 0x00000046b1467207 */ /* 0x040fe40004000000 */
[C---:B------:R-:W-:Y:S02]  /*7050*/  SEL R68, R177.reuse, R68, !P0 ;  /* 0x00000044b1447207 */ /* 0x040fe40004000000 */
[C---:B------:R-:W-:Y:S02]  /*7060*/  SEL R66, R177.reuse, R66, !P0 ;  /* 0x00000042b1427207 */ /* 0x040fe40004000000 */
        /* <DEDUP_REMOVED lines=57> */
[----:B------:R-:W-:Y:S01]  /*7400*/  SEL R93, R177, R164, !P0 ;  /* 0x000000a4b15d7207 */ /* 0x000fe20004000000 */
[----:B------:R-:W-:Y:S01]  /*7410*/  IMAD R164, R129, UR7, RZ ;  /* 0x0000000781a47c24 */ /* 0x000fe2000f8e02ff */
[----:B------:R-:W-:Y:S02]  /*7420*/  IADD3 R230, P3, R231, R186, RZ ;  /* 0x000000bae7e67210 */ /* 0x000fe40007f7e0ff */
[----:B------:R-:W-:Y:S01]  /*7430*/  SEL R177, R177, R14, !P0 ;  /* 0x0000000eb1b17207 */ /* 0x000fe20004000000 */
[----:B------:R-:W-:Y:S01]  /*7440*/  IMAD R14, R202, 0x1a, RZ ;  /* 0x0000001aca0e7824 */ /* 0x000fe200078e02ff */
[-C--:B------:R-:W-:Y:S02]  /*7450*/  LEA.HI.X.SX32 R229, R126, R187.reuse, 0x2, P5 ;  /* 0x000000bb7ee57211 */ /* 0x080fe400028f16ff */
[----:B------:R-:W-:Y:S01]  /*7460*/  LEA.HI.X.SX32 R231, R130, R187, 0x2, P3 ;  /* 0x000000bb82e77211 */ /* 0x000fe200018f16ff */
[----:B------:R-:W1:Y:S01]  /*7470*/  LDC R126, c[0x0][0x230] ;  /* 0x00008c00ff7e7b82 */ /* 0x000e620000000800 */
[-C--:B------:R-:W-:Y:S01]  /*7480*/  IADD3 R206, P5, R207, R186.reuse, RZ ;  /* 0x000000bacfce7210 */ /* 0x080fe20007fbe0ff */
[----:B------:R-:W-:Y:S01]  /*7490*/  STL [R1+0x8f0], R14 ;  /* 0x0008f00e01007387 */ /* 0x000fe20000100800 */
[----:B------:R-:W-:-:S02]  /*74a0*/  IADD3 R222, P3, R223, R186, RZ ;  /* 0x000000badfde7210 */ /* 0x000fc40007f7e0ff */
[----:B------:R-:W-:Y:S01]  /*74b0*/  ISETP.GE.U32.AND P0, PT, R4, 0x7fffffde, PT ;  /* 0x7fffffde0400780c */ /* 0x000fe20003f06070 */
[----:B------:R2:W-:Y:S01]  /*74c0*/  STL.64 [R1+0x1858], R8 ;  /* 0x0018580801007387 */ /* 0x0005e20000100a00 */
[-C--:B------:R-:W-:Y:S01]  /*74d0*/  LEA.HI.X.SX32 R207, R124, R187.reuse, 0x2, P5 ;  /* 0x000000bb7ccf7211 */ /* 0x080fe200028f16ff */
[----:B------:R-:W-:Y:S01]  /*74e0*/  IMAD R4, R202, 0x1b, RZ ;  /* 0x0000001bca047824 */ /* 0x000fe200078e02ff */
[-C--:B------:R-:W-:Y:S01]  /*74f0*/  LEA.HI.X.SX32 R223, R127, R187.reuse, 0x2, P3 ;  /* 0x000000bb7fdf7211 */ /* 0x080fe200018f16ff */
[----:B------:R-:W3:Y:S01]  /*7500*/  LDC R130, c[0x0][0x230] ;  /* 0x00008c00ff827b82 */ /* 0x000ee20000000800 */
[-C--:B------:R-:W-:Y:S02]  /*7510*/  IADD3 R224, P5, R225, R186.reuse, RZ ;  /* 0x000000bae1e07210 */ /* 0x080fe40007fbe0ff */
[----:B------:R-:W-:Y:S01]  /*7520*/  ISETP.GE.U32.AND P2, PT, R3, 0x7fffffdf, PT ;  /* 0x7fffffdf0300780c */ /* 0x000fe20003f46070 */
[----:B------:R4:W-:Y:S01]  /*7530*/  STL [R1+0x8ec], R4 ;  /* 0x0008ec0401007387 */ /* 0x0009e20000100800 */
[-C--:B------:R-:W-:Y:S01]  /*7540*/  LEA.HI.X.SX32 R225, R150, R187.reuse, 0x2, P5 ;  /* 0x000000bb96e17211 */ /* 0x080fe200028f16ff */
[----:B------:R-:W-:Y:S01]  /*7550*/  IMAD R150, R90, UR7, RZ ;  /* 0x000000075a967c24 */ /* 0x000fe2000f8e02ff */
[-C--:B------:R-:W-:Y:S01]  /*7560*/  IADD3 R216, P5, R217, R186.reuse, RZ ;  /* 0x000000bad9d87210 */ /* 0x080fe20007fbe0ff */
[C---:B--2---:R-:W-:Y:S01]  /*7570*/  IMAD R8, R202.reuse, 0x1d, RZ ;  /* 0x0000001dca087824 */ /* 0x044fe200078e02ff */
[-C--:B------:R-:W-:Y:S01]  /*7580*/  LEA R202, P3, R202, R186.reuse, 0x6 ;  /* 0x000000bacaca7211 */ /* 0x080fe200078630ff */
[----:B------:R-:W2:Y:S01]  /*7590*/  LDC R127, c[0x0][0x230] ;  /* 0x00008c00ff7f7b82 */ /* 0x000ea20000000800 */
[-C--:B------:R-:W-:Y:S01]  /*75a0*/  LEA.HI.X.SX32 R217, R148, R187.reuse, 0x2, P5 ;  /* 0x000000bb94d97211 */ /* 0x080fe200028f16ff */
[----:B------:R-:W-:Y:S01]  /*75b0*/  IMAD.SHL.U32 R9, R143, 0x10, RZ ;  /* 0x000000108f097824 */ /* 0x000fe200078e00ff */
[-C--:B------:R-:W-:Y:S01]  /*75c0*/  LEA.HI.X.SX32 R203, R123, R187.reuse, 0x2, P3 ;  /* 0x000000bb7bcb7211 */ /* 0x080fe200018f16ff */
[----:B------:R4:W-:Y:S01]  /*75d0*/  STL [R1+0x8e8], R8 ;  /* 0x0008e80801007387 */ /* 0x0009e20000100800 */
[-C--:B------:R-:W-:Y:S01]  /*75e0*/  IADD3 R200, P3, R201, R186.reuse, RZ ;  /* 0x000000bac9c87210 */ /* 0x080fe20007f7e0ff */
[----:B-1----:R-:W-:Y:S01]  /*75f0*/  VIADD R126, R126, 0xfffffff7 ;  /* 0xfffffff77e7e7836 */ /* 0x002fe20000000000 */
[-C--:B------:R-:W-:Y:S01]  /*7600*/  IADD3 R208, P5, R209, R186.reuse, RZ ;  /* 0x000000bad1d07210 */ /* 0x080fe20007fbe0ff */
[----:B------:R-:W1:Y:S01]  /*7610*/  LDC R124, c[0x0][0x230] ;  /* 0x00008c00ff7c7b82 */ /* 0x000e620000000800 */
[-C--:B------:R-:W-:Y:S01]  /*7620*/  LEA.HI.X.SX32 R201, R147, R187.reuse, 0x2, P3 ;  /* 0x000000bb93c97211 */ /* 0x080fe200018f16ff */
[----:B------:R-:W-:Y:S01]  /*7630*/  STL [R1+0x8e4], R6 ;  /* 0x0008e40601007387 */ /* 0x000fe20000100800 */
[-C--:B------:R-:W-:Y:S01]  /*7640*/  IADD3 R198, P3, R199, R186.reuse, RZ ;  /* 0x000000bac7c67210 */ /* 0x080fe20007f7e0ff */
[----:B------:R-:W-:Y:S01]  /*7650*/  IMAD R148, R88, UR7, RZ ;  /* 0x0000000758947c24 */ /* 0x000fe2000f8e02ff */
[-C--:B------:R-:W-:Y:S01]  /*7660*/  LEA.HI.X.SX32 R209, R146, R187.reuse, 0x2, P5 ;  /* 0x000000bb92d17211 */ /* 0x080fe200028f16ff */
[----:B---3--:R-:W-:Y:S01]  /*7670*/  VIADD R130, R130, 0xfffffffa ;  /* 0xfffffffa82827836 */ /* 0x008fe20000000000 */
[-C--:B------:R-:W-:Y:S01]  /*7680*/  IADD3 R214, P5, R215, R186.reuse, RZ ;  /* 0x000000bad7d67210 */ /* 0x080fe20007fbe0ff */
[----:B------:R-:W3:Y:S01]  /*7690*/  LDC R123, c[0x0][0x230] ;  /* 0x00008c00ff7b7b82 */ /* 0x000ee20000000800 */
[-C--:B------:R-:W-:Y:S01]  /*76a0*/  LEA.HI.X.SX32 R199, R144, R187.reuse, 0x2, P3 ;  /* 0x000000bb90c77211 */ /* 0x080fe200018f16ff */
[----:B------:R4:W-:Y:S01]  /*76b0*/  STL [R1+0x8e0], R0 ;  /* 0x0008e00001007387 */ /* 0x0009e20000100800 */
[-C--:B------:R-:W-:Y:S01]  /*76c0*/  IADD3 R204, P3, R205, R186.reuse, RZ ;  /* 0x000000bacdcc7210 */ /* 0x080fe20007f7e0ff */
[----:B------:R-:W-:Y:S01]  /*76d0*/  IMAD R147, R86, UR7, RZ ;  /* 0x0000000756937c24 */ /* 0x000fe2000f8e02ff */
[-C--:B------:R-:W-:Y:S01]  /*76e0*/  LEA.HI.X.SX32 R215, R142, R187.reuse, 0x2, P5 ;  /* 0x000000bb8ed77211 */ /* 0x080fe200028f16ff */
[----:B------:R-:W-:Y:S01]  /*76f0*/  IMAD R146, R84, UR7, RZ ;  /* 0x0000000754927c24 */ /* 0x000fe2000f8e02ff */
[-C--:B------:R-:W-:Y:S01]  /*7700*/  IADD3 R210, P5, R211, R186.reuse, RZ ;  /* 0x000000bad3d27210 */ /* 0x080fe20007fbe0ff */
[----:B------:R-:W4:Y:S01]  /*7710*/  LDC R3, c[0x0][0x230] ;  /* 0x00008c00ff037b82 */ /* 0x000f220000000800 */
[-C--:B------:R-:W-:Y:S01]  /*7720*/  LEA.HI.X.SX32 R205, R140, R187.reuse, 0x2, P3 ;  /* 0x000000bb8ccd7211 */ /* 0x080fe200018f16ff */
[----:B--2---:R-:W-:Y:S01]  /*7730*/  VIADD R127, R127, 0xfffffff9 ;  /* 0xfffffff97f7f7836 */ /* 0x004fe20000000000 */
[-C--:B------:R-:W-:Y:S01]  /*7740*/  IADD3 R212, P3, R213, R186.reuse, RZ ;  /* 0x000000bad5d47210 */ /* 0x080fe20007f7e0ff */
[----:B------:R-:W-:Y:S01]  /*7750*/  IMAD R144, R82, UR7, RZ ;  /* 0x0000000752907c24 */ /* 0x000fe2000f8e02ff */
[-C--:B------:R-:W-:Y:S01]  /*7760*/  LEA.HI.X.SX32 R211, R138, R187.reuse, 0x2, P5 ;  /* 0x000000bb8ad37211 */ /* 0x080fe200028f16ff */
[----:B------:R-:W-:Y:S01]  /*7770*/  IMAD R143, R80, UR7, RZ ;  /* 0x00000007508f7c24 */ /* 0x000fe2000f8e02ff */
[-C--:B------:R-:W-:Y:S01]  /*7780*/  IADD3 R192, P5, R193, R186.reuse, RZ ;  /* 0x000000bac1c07210 */ /* 0x080fe20007fbe0ff */
[----:B-1----:R-:W-:Y:S01]  /*7790*/  VIADD R124, R124, 0xfffffff8 ;  /* 0xfffffff87c7c7836 */ /* 0x002fe20000000000 */
[-C--:B------:R-:W-:Y:S01]  /*77a0*/  LEA.HI.X.SX32 R213, R136, R187.reuse, 0x2, P3 ;  /* 0x000000bb88d57211 */ /* 0x080fe200018f16ff */
[----:B------:R-:W-:Y:S01]  /*77b0*/  IMAD R142, R78, UR7, RZ ;  /* 0x000000074e8e7c24 */ /* 0x000fe2000f8e02ff */
[-C--:B------:R-:W-:Y:S01]  /*77c0*/  IADD3 R196, P3, R197, R186.reuse, RZ ;  /* 0x000000bac5c47210 */ /* 0x080fe20007f7e0ff */
[----:B------:R-:W-:Y:S01]  /*77d0*/  IMAD R140, R76, UR7, RZ ;  /* 0x000000074c8c7c24 */ /* 0x000fe2000f8e02ff */
[-C--:B------:R-:W-:Y:S01]  /*77e0*/  LEA.HI.X.SX32 R193, R134, R187.reuse, 0x2, P5 ;  /* 0x000000bb86c17211 */ /* 0x080fe200028f16ff */
[----:B------:R-:W-:Y:S01]  /*77f0*/  IMAD R138, R70, UR7, RZ ;  /* 0x00000007468a7c24 */ /* 0x000fe2000f8e02ff */
[-C--:B------:R-:W-:Y:S01]  /*7800*/  IADD3 R194, P5, R195, R186.reuse, RZ ;  /* 0x000000bac3c27210 */ /* 0x080fe20007fbe0ff */
[----:B---3--:R-:W-:Y:S01]  /*7810*/  VIADD R123, R123, 0xfffffff5 ;  /* 0xfffffff57b7b7836 */ /* 0x008fe20000000000 */
[-C--:B------:R-:W-:Y:S01]  /*7820*/  LEA.HI.X.SX32 R197, R14, R187.reuse, 0x2, P3 ;  /* 0x000000bb0ec57211 */ /* 0x080fe200018f16ff */
[----:B------:R-:W-:Y:S01]  /*7830*/  IMAD R136, R68, UR7, RZ ;  /* 0x0000000744887c24 */ /* 0x000fe2000f8e02ff */
[----:B------:R-:W-:Y:S01]  /*7840*/  LOP3.LUT R14, R9, 0x70, RZ, 0xc0, !PT ;  /* 0x00000070090e7812 */ /* 0x000fe200078ec0ff */
[----:B------:R-:W-:Y:S01]  /*7850*/  IMAD R134, R44, UR7, RZ ;  /* 0x000000072c867c24 */ /* 0x000fe2000f8e02ff */
[-C--:B------:R-:W-:Y:S01]  /*7860*/  IADD3 R190, P3, R191, R186.reuse, RZ ;  /* 0x000000babfbe7210 */ /* 0x080fe20007f7e0ff */
[----:B------:R-:W-:Y:S01]  /*7870*/  IMAD R68, R36, UR7, RZ ;  /* 0x0000000724447c24 */ /* 0x000fe2000f8e02ff */
[-C--:B------:R-:W-:Y:S01]  /*7880*/  LEA.HI.X.SX32 R195, R4, R187.reuse, 0x2, P5 ;  /* 0x000000bb04c37211 */ /* 0x080fe200028f16ff */
[----:B------:R-:W-:Y:S01]  /*7890*/  IMAD R14, R139, 0x80, R14 ;  /* 0x000000808b0e7824 */ /* 0x000fe200078e020e */
[-C--:B----4-:R-:W-:Y:S01]  /*78a0*/  IADD3 R4, P5, R5, R186.reuse, RZ ;  /* 0x000000ba05047210 */ /* 0x090fe20007fbe0ff */
[----:B------:R-:W-:Y:S01]  /*78b0*/  VIADD R3, R3, 0xfffffff6 ;  /* 0xfffffff603037836 */ /* 0x000fe20000000000 */
[-C--:B------:R-:W-:Y:S01]  /*78c0*/  LEA.HI.X.SX32 R191, R132, R187.reuse, 0x2, P3 ;  /* 0x000000bb84bf7211 */ /* 0x080fe200018f16ff */
[----:B------:R-:W-:Y:S01]  /*78d0*/  VIADD R252, R14, UR5 ;  /* 0x000000050efc7c36 */ /* 0x000fe20008000000 */
[-C--:B------:R-:W-:Y:S01]  /*78e0*/  IADD3 R188, P3, R189, R186.reuse, RZ ;  /* 0x000000babdbc7210 */ /* 0x080fe20007f7e0ff */
[----:B------:R-:W-:Y:S01]  /*78f0*/  IMAD R139, R72, UR7, RZ ;  /* 0x00000007488b7c24 */ /* 0x000fe2000f8e02ff */
[-C--:B------:R-:W-:Y:S01]  /*7900*/  LEA.HI.X.SX32 R5, R8, R187.reuse, 0x2, P5 ;  /* 0x000000bb08057211 */ /* 0x080fe200028f16ff */
[----:B------:R-:W-:Y:S01]  /*7910*/  IMAD R132, R42, UR7, RZ ;  /* 0x000000072a847c24 */ /* 0x000fe2000f8e02ff */
[----:B------:R-:W-:Y:S01]  /*7920*/  IADD3 R8, P5, R131, R186, RZ ;  /* 0x000000ba83087210 */ /* 0x000fe20007fbe0ff */
[----:B------:R-:W-:Y:S01]  /*7930*/  @!PT LDS RZ, [RZ] ;  /* 0x00000000fffff984 */ /* 0x000fe20000000800 */
[----:B------:R-:W-:Y:S01]  /*7940*/  @!PT LDS RZ, [RZ] ;  /* 0x00000000fffff984 */ /* 0x000fe20000000800 */
[----:B------:R-:W-:Y:S01]  /*7950*/  @!PT LDS RZ, [RZ] ;  /* 0x00000000fffff984 */ /* 0x000fe20000000800 */
[----:B------:R1:W-:Y:S01]  /*7960*/  LDGSTS.E [R252+0x30000], desc[UR10][R186.64], !P6 ;  /* 0x30000000bafc7fae */ /* 0x0003e2000f12184a */
[-C--:B------:R-:W-:Y:S01]  /*7970*/  LEA.HI.X.SX32 R189, R6, R187.reuse, 0x2, P3 ;  /* 0x000000bb06bd7211 */ /* 0x080fe200018f16ff */
[----:B------:R-:W2:Y:S01]  /*7980*/  LDC R131, c[0x0][0x230] ;  /* 0x00008c00ff837b82 */ /* 0x000ea20000000800 */
[----:B------:R-:W-:Y:S01]  /*7990*/  ISETP.GE.U32.AND P3, PT, R128, 0x7fffffdc, PT ;  /* 0x7fffffdc8000780c */ /* 0x000fe20003f66070 */
[----:B------:R-:W-:Y:S01]  /*79a0*/  LDGSTS.E [R252+0x30004], desc[UR10][R242.64], !P2 ;  /* 0x30004000f2fc7fae */ /* 0x000fe2000d12184a */
[----:B------:R-:W-:Y:S01]  /*79b0*/  LEA.HI.X.SX32 R9, R0, R187, 0x2, P5 ;  /* 0x000000bb00097211 */ /* 0x000fe200028f16ff */
[----:B------:R-:W-:Y:S01]  /*79c0*/  IMAD R70, R35, UR7, RZ ;  /* 0x0000000723467c24 */ /* 0x000fe2000f8e02ff */
[----:B------:R-:W-:Y:S01]  /*79d0*/  LOP3.LUT R0, R14, 0x10, RZ, 0x3c, !PT ;  /* 0x000000100e007812 */ /* 0x000fe200078e3cff */
[----:B------:R-:W-:Y:S01]  /*79e0*/  LDGSTS.E [R252+0x30008], desc[UR10][R244.64], !P0 ;  /* 0x30008000f4fc7fae */ /* 0x000fe2000c12184a */
[----:B------:R-:W-:Y:S01]  /*79f0*/  ISETP.GE.U32.AND P5, PT, R130, 0x7fffffdb, PT ;  /* 0x7fffffdb8200780c */ /* 0x000fe20003fa6070 */
[----:B------:R-:W3:Y:S01]  /*7a00*/  LDC R128, c[0x0][0x230] ;  /* 0x00008c00ff807b82 */ /* 0x000ee20000000800 */
[----:B------:R-:W-:Y:S01]  /*7a10*/  ISETP.GE.U32.AND P0, PT, R126, 0x7fffffd8, PT ;  /* 0x7fffffd87e00780c */ /* 0x000fe20003f06070 */
[----:B------:R-:W-:Y:S01]  /*7a20*/  VIADD R249, R0, UR5 ;  /* 0x0000000500f97c36 */ /* 0x000fe20008000000 */
[----:B------:R-:W-:Y:S01]  /*7a30*/  ISETP.GE.U32.AND P6, PT, R127, 0x7fffffda, PT ;  /* 0x7fffffda7f00780c */ /* 0x000fe20003fc6070 */
[----:B------:R-:W-:Y:S01]  /*7a40*/  LDGSTS.E [R252+0x3000c], desc[UR10][R240.64], !P4 ;  /* 0x3000c000f0fc7fae */ /* 0x000fe2000e12184a */
[----:B------:R-:W-:Y:S01]  /*7a50*/  ISETP.GE.U32.AND P2, PT, R124, 0x7fffffd9, PT ;  /* 0x7fffffd97c00780c */ /* 0x000fe20003f46070 */
[----:B------:R-:W-:Y:S01]  /*7a60*/  IMAD R72, R34, UR7, RZ ;  /* 0x0000000722487c24 */ /* 0x000fe2000f8e02ff */
[----:B------:R-:W-:Y:S01]  /*7a70*/  ISETP.GE.U32.AND P4, PT, R3, 0x7fffffd7, PT ;  /* 0x7fffffd70300780c */ /* 0x000fe20003f86070 */
[----:B------:R-:W4:Y:S01]  /*7a80*/  LDC R130, c[0x0][0x230] ;  /* 0x00008c00ff827b82 */ /* 0x000f220000000800 */
[----:B------:R-:W-:Y:S01]  /*7a90*/  LDGSTS.E [R249+0x30000], desc[UR10][R232.64], !P3 ;  /* 0x30000000e8f97fae */ /* 0x000fe2000d92184a */
[----:B------:R-:W-:Y:S01]  /*7aa0*/  ISETP.GE.U32.AND P3, PT, R123, 0x7fffffd6, PT ;  /* 0x7fffffd67b00780c */ /* 0x000fe20003f66070 */
[----:B------:R-:W-:Y:S01]  /*7ab0*/  IMAD R90, R22, UR7, RZ ;  /* 0x00000007165a7c24 */ /* 0x000fe2000f8e02ff */
[----:B------:R-:W-:Y:S01]  /*7ac0*/  LOP3.LUT R0, R14, 0x20, RZ, 0x3c, !PT ;  /* 0x000000200e007812 */ /* 0x000fe200078e3cff */
[----:B------:R-:W-:Y:S01]  /*7ad0*/  LDGSTS.E [R249+0x30004], desc[UR10][R234.64], !P5 ;  /* 0x30004000eaf97fae */ /* 0x000fe2000e92184a */
[----:B------:R-:W-:-:S02]  /*7ae0*/  IMAD R88, R23, UR7, RZ ;  /* 0x0000000717587c24 */ /* 0x000fc4000f8e02ff */
[----:B------:R-:W1:Y:S01]  /*7af0*/  LDC R126, c[0x0][0x230] ;  /* 0x00008c00ff7e7b82 */ /* 0x000e620000000800 */
[----:B--2---:R-:W-:Y:S01]  /*7b00*/  VIADD R131, R131, 0xfffffff4 ;  /* 0xfffffff483837836 */ /* 0x004fe20000000000 */
[----:B------:R-:W-:Y:S01]  /*7b10*/  LDGSTS.E [R249+0x30008], desc[UR10][R236.64], !P6 ;  /* 0x30008000ecf97fae */ /* 0x000fe2000f12184a */
[----:B------:R-:W-:Y:S01]  /*7b20*/  VIADD R247, R0, UR5 ;  /* 0x0000000500f77c36 */ /* 0x000fe20008000000 */
[----:B------:R-:W-:Y:S01]  /*7b30*/  LOP3.LUT R0, R14, 0x30, RZ, 0x3c, !PT ;  /* 0x000000300e007812 */ /* 0x000fe200078e3cff */
[----:B------:R-:W-:Y:S01]  /*7b40*/  IMAD R84, R26, UR7, RZ ;  /* 0x000000071a547c24 */ /* 0x000fe2000f8e02ff */
[----:B------:R-:W-:Y:S01]  /*7b50*/  ISETP.GE.U32.AND P5, PT, R131, 0x7fffffd5, PT ;  /* 0x7fffffd58300780c */ /* 0x000fe20003fa6070 */
[----:B------:R-:W-:Y:S01]  /*7b60*/  LDGSTS.E [R249+0x3000c], desc[UR10][R226.64], !P2 ;  /* 0x3000c000e2f97fae */ /* 0x000fe2000d12184a */
[----:B------:R-:W2:Y:S01]  /*7b70*/  LDC R127, c[0x0][0x230] ;  /* 0x00008c00ff7f7b82 */ /* 0x000ea20000000800 */
[----:B------:R-:W-:Y:S01]  /*7b80*/  VIADD R248, R0, UR5 ;  /* 0x0000000500f87c36 */ /* 0x000fe20008000000 */
[----:B------:R-:W-:Y:S01]  /*7b90*/  LOP3.LUT R0, R14, 0x40, RZ, 0x3c, !PT ;  /* 0x000000400e007812 */ /* 0x000fe200078e3cff */
[----:B------:R-:W-:Y:S01]  /*7ba0*/  LDGSTS.E [R247+0x30000], desc[UR10][R238.64], !P0 ;  /* 0x30000000eef77fae */ /* 0x000fe2000c12184a */
[----:B---3--:R-:W-:-:S02]  /*7bb0*/  VIADD R128, R128, 0xffffffef ;  /* 0xffffffef80807836 */ /* 0x008fc40000000000 */
[----:B------:R-:W-:Y:S01]  /*7bc0*/  IMAD R86, R24, UR7, RZ ;  /* 0x0000000718567c24 */ /* 0x000fe2000f8e02ff */
[----:B------:R-:W-:Y:S01]  /*7bd0*/  LDGSTS.E [R247+0x30004], desc[UR10][R220.64], !P4 ;  /* 0x30004000dcf77fae */ /* 0x000fe2000e12184a */
[----:B------:R-:W3:Y:S01]  /*7be0*/  LDC R124, c[0x0][0x230] ;  /* 0x00008c00ff7c7b82 */ /* 0x000ee20000000800 */
[----:B----4-:R-:W-:Y:S02]  /*7bf0*/  VIADD R130, R130, 0xfffffff3 ;  /* 0xfffffff382827836 */ /* 0x010fe40000000000 */
[----:B------:R-:W-:Y:S01]  /*7c00*/  LDGSTS.E [R247+0x30008], desc[UR10][R230.64], !P3 ;  /* 0x30008000e6f77fae */ /* 0x000fe2000d92184a */
[----:B------:R-:W-:Y:S01]  /*7c10*/  ISETP.GE.U32.AND P3, PT, R128, 0x7fffffd0, PT ;  /* 0x7fffffd08000780c */ /* 0x000fe20003f66070 */
[----:B------:R-:W-:Y:S01]  /*7c20*/  VIADD R251, R0, UR5 ;  /* 0x0000000500fb7c36 */ /* 0x000fe20008000000 */
[----:B------:R-:W-:Y:S01]  /*7c30*/  ISETP.GE.U32.AND P6, PT, R130, 0x7fffffd4, PT ;  /* 0x7fffffd48200780c */ /* 0x000fe20003fc6070 */
[----:B------:R-:W-:Y:S01]  /*7c40*/  LDGSTS.E [R247+0x3000c], desc[UR10][R218.64], !P5 ;  /* 0x3000c000daf77fae */ /* 0x000fe2000e92184a */
[----:B------:R-:W4:Y:S01]  /*7c50*/  LDC R123, c[0x0][0x230] ;  /* 0x00008c00ff7b7b82 */ /* 0x000f220000000800 */
[----:B-1----:R-:W-:Y:S01]  /*7c60*/  VIADD R126, R126, 0xfffffff1 ;  /* 0xfffffff17e7e7836 */ /* 0x002fe20000000000 */
[----:B------:R-:W-:Y:S01]  /*7c70*/  LOP3.LUT R0, R14, 0x50, RZ, 0x3c, !PT ;  /* 0x000000500e007812 */ /* 0x000fe200078e3cff */
[----:B------:R-:W-:Y:S01]  /*7c80*/  STL.64 [R1+0x140], R8 ;  /* 0x0001400801007387 */ /* 0x000fe20000100a00 */
[----:B------:R-:W-:-:S02]  /*7c90*/  IMAD R82, R27, UR7, RZ ;  /* 0x000000071b527c24 */ /* 0x000fc4000f8e02ff */
[----:B------:R-:W-:Y:S01]  /*7ca0*/  ISETP.GE.U32.AND P0, PT, R126, 0x7fffffd2, PT ;  /* 0x7fffffd27e00780c */ /* 0x000fe20003f06070 */
[----:B------:R1:W-:Y:S01]  /*7cb0*/  STL [R1+0x19a8], R186 ;  /* 0x0019a8ba01007387 */ /* 0x0003e20000100800 */
[----:B------:R-:W1:Y:S01]  /*7cc0*/  LDC R3, c[0x0][0x230] ;  /* 0x00008c00ff037b82 */ /* 0x000e620000000800 */
[----:B--2---:R-:W-:Y:S02]  /*7cd0*/  VIADD R127, R127, 0xfffffff0 ;  /* 0xfffffff07f7f7836 */ /* 0x004fe40000000000 */
[----:B------:R-:W-:Y:S01]  /*7ce0*/  LDGSTS.E [R248+0x30000], desc[UR10][R222.64], !P6 ;  /* 0x30000000def87fae */ /* 0x000fe2000f12184a */
[----:B------:R-:W-:Y:S01]  /*7cf0*/  VIADD R250, R0, UR5 ;  /* 0x0000000500fa7c36 */ /* 0x000fe20008000000 */
[----:B------:R-:W-:Y:S01]  /*7d00*/  LOP3.LUT R0, R14, 0x60, RZ, 0x3c, !PT ;  /* 0x000000600e007812 */ /* 0x000fe200078e3cff */
[----:B------:R-:W-:Y:S01]  /*7d10*/  IMAD R78, R30, UR7, RZ ;  /* 0x000000071e4e7c24 */ /* 0x000fe2000f8e02ff */
[----:B------:R-:W-:Y:S01]  /*7d20*/  ISETP.GE.U32.AND P4, PT, R127, 0x7fffffd1, PT ;  /* 0x7fffffd17f00780c */ /* 0x000fe20003f86070 */
[----:B------:R-:W2:Y:S01]  /*7d30*/  LDC R126, c[0x0][0x230] ;  /* 0x00008c00ff7e7b82 */ /* 0x000ea20000000800 */
[----:B---3--:R-:W-:Y:S01]  /*7d40*/  VIADD R124, R124, 0xfffffff2 ;  /* 0xfffffff27c7c7836 */ /* 0x008fe20000000000 */
[----:B------:R3:W-:Y:S01]  /*7d50*/  STL [R1+0x19a4], R187 ;  /* 0x0019a4bb01007387 */ /* 0x0007e20000100800 */
[----:B------:R-:W-:Y:S01]  /*7d60*/  VIADD R246, R0, UR5 ;  /* 0x0000000500f67c36 */ /* 0x000fe20008000000 */
[----:B------:R-:W-:Y:S01]  /*7d70*/  LOP3.LUT R0, R14, 0x70, RZ, 0x3c, !PT ;  /* 0x000000700e007812 */ /* 0x000fe200078e3cff */
[----:B------:R-:W-:Y:S01]  /*7d80*/  IMAD R80, R28, UR7, RZ ;  /* 0x000000071c507c24 */ /* 0x000fe2000f8e02ff */
[----:B------:R-:W-:Y:S01]  /*7d90*/  ISETP.GE.U32.AND P2, PT, R124, 0x7fffffd3, PT ;  /* 0x7fffffd37c00780c */ /* 0x000fe20003f46070 */
[----:B------:R-:W-:Y:S01]  /*7da0*/  STL.64 [R1+0x1860], R232 ;  /* 0x001860e801007387 */ /* 0x000fe20000100a00 */
[----:B------:R-:W3:Y:S01]  /*7db0*/  LDC R127, c[0x0][0x230] ;  /* 0x00008c00ff7f7b82 */ /* 0x000ee20000000800 */
[----:B----4-:R-:W-:-:S02]  /*7dc0*/  VIADD R123, R123, 0xffffffee ;  /* 0xffffffee7b7b7836 */ /* 0x010fc40000000000 */
[----:B------:R-:W-:Y:S01]  /*7dd0*/  STL.64 [R1+0x1868], R234 ;  /* 0x001868ea01007387 */ /* 0x000fe20000100a00 */
[----:B------:R-:W-:Y:S02]  /*7de0*/  IMAD R76, R31, UR7, RZ ;  /* 0x000000071f4c7c24 */ /* 0x000fe4000f8e02ff */
[----:B------:R-:W-:Y:S01]  /*7df0*/  ISETP.GE.U32.AND P5, PT, R123, 0x7fffffcf, PT ;  /* 0x7fffffcf7b00780c */ /* 0x000fe20003fa6070 */
[----:B------:R-:W-:Y:S01]  /*7e00*/  STL.64 [R1+0x1870], R236 ;  /* 0x001870ec01007387 */ /* 0x000fe20000100a00 */
[----:B------:R-:W4:Y:S01]  /*7e10*/  LDC R124, c[0x0][0x230] ;  /* 0x00008c00ff7c7b82 */ /* 0x000f220000000800 */
[----:B-1----:R-:W-:Y:S02]  /*7e20*/  VIADD R3, R3, 0xffffffed ;  /* 0xffffffed03037836 */ /* 0x002fe40000000000 */
[----:B------:R-:W-:Y:S01]  /*7e30*/  STL.64 [R1+0x1878], R226 ;  /* 0x001878e201007387 */ /* 0x000fe20000100a00 */
[----:B------:R-:W-:Y:S02]  /*7e40*/  IMAD R186, R173, UR7, RZ ;  /* 0x00000007adba7c24 */ /* 0x000fe4000f8e02ff */
[----:B------:R-:W-:Y:S01]  /*7e50*/  ISETP.GE.U32.AND P6, PT, R3, 0x7fffffce, PT ;  /* 0x7fffffce0300780c */ /* 0x000fe20003fc6070 */
[----:B------:R-:W-:Y:S01]  /*7e60*/  STL.64 [R1+0x1880], R238 ;  /* 0x001880ee01007387 */ /* 0x000fe20000100a00 */
[----:B------:R-:W1:Y:S01]  /*7e70*/  LDC R123, c[0x0][0x230] ;  /* 0x00008c00ff7b7b82 */ /* 0x000e620000000800 */
[----:B--2---:R-:W-:-:S02]  /*7e80*/  VIADD R126, R126, 0xffffffeb ;  /* 0xffffffeb7e7e7836 */ /* 0x004fc40000000000 */
[----:B------:R-:W-:Y:S01]  /*7e90*/  STL.64 [R1+0x1888], R220 ;  /* 0x001888dc01007387 */ /* 0x000fe20000100a00 */
[----:B---3--:R-:W-:-:S03]  /*7ea0*/  IMAD R187, R177, UR7, RZ ;  /* 0x00000007b1bb7c24 */ /* 0x008fc6000f8e02ff */
[----:B------:R-:W-:Y:S01]  /*7eb0*/  STL.64 [R1+0x1890], R230 ;  /* 0x001890e601007387 */ /* 0x000fe20000100a00 */
[----:B------:R-:W2:Y:S01]  /*7ec0*/  LDC R3, c[0x0][0x230] ;  /* 0x00008c00ff037b82 */ /* 0x000ea20000000800 */
[----:B------:R-:W-:Y:S02]  /*7ed0*/  VIADD R127, R127, 0xffffffea ;  /* 0xffffffea7f7f7836 */ /* 0x000fe40000000000 */
[----:B------:R-:W-:Y:S04]  /*7ee0*/  STL.64 [R1+0x1898], R218 ;  /* 0x001898da01007387 */ /* 0x000fe80000100a00 */
[----:B------:R-:W-:Y:S01]  /*7ef0*/  STL.64 [R1+0x18a0], R222 ;  /* 0x0018a0de01007387 */ /* 0x000fe20000100a00 */
[----:B------:R-:W3:Y:S01]  /*7f00*/  LDC.64 R8, c[0x0][0x238] ;  /* 0x00008e00ff087b82 */ /* 0x000ee20000000a00 */
[----:B----4-:R-:W-:-:S02]  /*7f10*/  VIADD R124, R124, 0xffffffec ;  /* 0xffffffec7c7c7836 */ /* 0x010fc40000000000 */
[----:B------:R-:W-:Y:S04]  /*7f20*/  STL.64 [R1+0x18a8], R228 ;  /* 0x0018a8e401007387 */ /* 0x000fe80000100a00 */
[----:B------:R-:W-:Y:S01]  /*7f30*/  STL.64 [R1+0x18b0], R206 ;  /* 0x0018b0ce01007387 */ /* 0x000fe20000100a00 */
[----:B------:R-:W4:Y:S03]  /*7f40*/  LDC R128, c[0x0][0x230] ;  /* 0x00008c00ff807b82 */ /* 0x000f260000000800 */
[----:B------:R-:W-:Y:S01]  /*7f50*/  LDGSTS.E [R248+0x30004], desc[UR10][R228.64], !P2 ;  /* 0x30004000e4f87fae */ /* 0x000fe2000d12184a */
[----:B------:R-:W-:-:S03]  /*7f60*/  ISETP.GE.U32.AND P2, PT, R124, 0x7fffffcd, PT ;  /* 0x7fffffcd7c00780c */ /* 0x000fc60003f46070 */
[----:B------:R-:W-:Y:S01]  /*7f70*/  STL.64 [R1+0x18c0], R248 ;  /* 0x0018c0f801007387 */ /* 0x000fe20000100a00 */
[----:B------:R-:W2:Y:S03]  /*7f80*/  LDC R130, c[0x0][0x230] ;  /* 0x00008c00ff827b82 */ /* 0x000ea60000000800 */
[----:B------:R-:W-:Y:S01]  /*7f90*/  LDGSTS.E [R248+0x30008], desc[UR10][R206.64], !P0 ;  /* 0x30008000cef87fae */ /* 0x000fe2000c12184a */
[----:B------:R-:W-:-:S03]  /*7fa0*/  ISETP.GE.U32.AND P0, PT, R126, 0x7fffffcc, PT ;  /* 0x7fffffcc7e00780c */ /* 0x000fc60003f06070 */
[----:B------:R-:W-:Y:S01]  /*7fb0*/  STL.64 [R1+0x18b8], R224 ;  /* 0x0018b8e001007387 */ /* 0x000fe20000100a00 */
[----:B------:R-:W2:Y:S01]  /*7fc0*/  LDC R126, c[0x0][0x230] ;  /* 0x00008c00ff7e7b82 */ /* 0x000ea20000000800 */
[----:B---3--:R-:W-:Y:S02]  /*7fd0*/  IMAD.MOV.U32 R6, RZ, RZ, R9 ;  /* 0x000000ffff067224 */ /* 0x008fe400078e0009 */
[----:B------:R-:W-:Y:S01]  /*7fe0*/  STL.64 [R1+0x18c8], R202 ;  /* 0x0018c8ca01007387 */ /* 0x000fe20000100a00 */
[----:B------:R-:W-:Y:S02]  /*7ff0*/  IMAD R9, R74, UR7, RZ ;  /* 0x000000074a097c24 */ /* 0x000fe4000f8e02ff */
[----:B------:R-:W-:Y:S01]  /*8000*/  IMAD R74, R32, UR7, RZ ;  /* 0x00000007204a7c24 */ /* 0x000fe2000f8e02ff */
[----:B------:R-:W-:Y:S01]  /*8010*/  LDGSTS.E [R248+0x3000c], desc[UR10][R224.64], !P4 ;  /* 0x3000c000e0f87fae */ /* 0x000fe2000e12184a */
[----:B------:R-:W-:Y:S01]  /*8020*/  ISETP.GE.U32.AND P4, PT, R127, 0x7fffffcb, PT ;  /* 0x7fffffcb7f00780c */ /* 0x000fe20003f86070 */
[----:B-1----:R-:W-:Y:S01]  /*8030*/  VIADD R127, R123, 0xffffffe8 ;  /* 0xffffffe87b7f7836 */ /* 0x002fe20000000000 */
[----:B------:R-:W1:Y:S01]  /*8040*/  LDC R124, c[0x0][0x230] ;  /* 0x00008c00ff7c7b82 */ /* 0x000e620000000800 */
[----:B------:R-:W-:Y:S01]  /*8050*/  STL.64 [R1+0x18d0], R216 ;  /* 0x0018d0d801007387 */ /* 0x000fe20000100a00 */
[----:B----4-:R-:W-:-:S03]  /*8060*/  VIADD R128, R128, 0xffffffe9 ;  /* 0xffffffe980807836 */ /* 0x010fc60000000000 */
[----:B------:R-:W-:Y:S01]  /*8070*/  STL.64 [R1+0x18d8], R200 ;  /* 0x0018d8c801007387 */ /* 0x000fe20000100a00 */
[----:B--2---:R-:W-:Y:S02]  /*8080*/  VIADD R130, R130, 0xffffffe5 ;  /* 0xffffffe582827836 */ /* 0x004fe40000000000 */
[----:B------:R-:W2:Y:S01]  /*8090*/  LDC R131, c[0x0][0x230] ;  /* 0x00008c00ff837b82 */ /* 0x000ea20000000800 */
[----:B------:R-:W-:Y:S04]  /*80a0*/  STL.64 [R1+0x18e0], R208 ;  /* 0x0018e0d001007387 */ /* 0x000fe80000100a00 */
[----:B------:R-:W-:Y:S01]  /*80b0*/  STL.64 [R1+0x18e8], R198 ;  /* 0x0018e8c601007387 */ /* 0x000fe20000100a00 */
[----:B------:R-:W-:Y:S02]  /*80c0*/  VIADD R126, R126, 0xffffffe6 ;  /* 0xffffffe67e7e7836 */ /* 0x000fe40000000000 */
[----:B------:R-:W3:Y:S01]  /*80d0*/  LDC R123, c[0x0][0x230] ;  /* 0x00008c00ff7b7b82 */ /* 0x000ee20000000800 */
[----:B------:R-:W-:Y:S04]  /*80e0*/  STL.64 [R1+0x18f0], R214 ;  /* 0x0018f0d601007387 */ /* 0x000fe80000100a00 */
[----:B------:R-:W-:Y:S01]  /*80f0*/  LDGSTS.E [R251+0x30000], desc[UR10][R202.64], !P3 ;  /* 0x30000000cafb7fae */ /* 0x000fe2000d92184a */
[----:B------:R-:W-:Y:S01]  /*8100*/  ISETP.GE.U32.AND P3, PT, R128, 0x7fffffca, PT ;  /* 0x7fffffca8000780c */ /* 0x000fe20003f66070 */
[----:B-1----:R-:W-:-:S02]  /*8110*/  VIADD R124, R124, 0xffffffe4 ;  /* 0xffffffe47c7c7836 */ /* 0x002fc40000000000 */
[----:B------:R-:W-:Y:S01]  /*8120*/  STL.64 [R1+0x18f8], R204 ;  /* 0x0018f8cc01007387 */ /* 0x000fe20000100a00 */
[----:B------:R-:W1:Y:S03]  /*8130*/  LDC R128, c[0x0][0x230] ;  /* 0x00008c00ff807b82 */ /* 0x000e660000000800 */
[----:B------:R-:W-:Y:S01]  /*8140*/  LDGSTS.E [R251+0x30004], desc[UR10][R216.64], !P5 ;  /* 0x30004000d8fb7fae */ /* 0x000fe2000e92184a */
[----:B------:R-:W-:Y:S01]  /*8150*/  ISETP.GE.U32.AND P5, PT, R127, 0x7fffffc9, PT ;  /* 0x7fffffc97f00780c */ /* 0x000fe20003fa6070 */
[----:B------:R-:W-:Y:S02]  /*8160*/  VIADD R127, R3, 0xffffffe7 ;  /* 0xffffffe7037f7836 */ /* 0x000fe40000000000 */
[----:B------:R-:W-:Y:S01]  /*8170*/  STL.64 [R1+0x1908], R250 ;  /* 0x001908fa01007387 */ /* 0x000fe20000100a00 */
[----:B------:R-:W4:Y:S03]  /*8180*/  LDC R3, c[0x0][0x230] ;  /* 0x00008c00ff037b82 */ /* 0x000f260000000800 */
[----:B------:R-:W-:Y:S01]  /*8190*/  STL.64 [R1+0x1900], R210 ;  /* 0x001900d201007387 */ /* 0x000fe20000100a00 */
[----:B---3--:R-:W-:-:S03]  /*81a0*/  VIADD R123, R123, 0xffffffe3 ;  /* 0xffffffe37b7b7836 */ /* 0x008fc60000000000 */
[----:B------:R-:W-:Y:S04]  /*81b0*/  STL.64 [R1+0x1910], R212 ;  /* 0x001910d401007387 */ /* 0x000fe80000100a00 */
[----:B------:R-:W-:Y:S04]  /*81c0*/  STL.64 [R1+0x1918], R192 ;  /* 0x001918c001007387 */ /* 0x000fe80000100a00 */
[----:B------:R-:W-:Y:S04]  /*81d0*/  STL.64 [R1+0x1920], R196 ;  /* 0x001920c401007387 */ /* 0x000fe80000100a00 */
[----:B------:R-:W-:Y:S04]  /*81e0*/  STL.64 [R1+0x1930], R246 ;  /* 0x001930f601007387 */ /* 0x000fe80000100a00 */
[----:B------:R-:W-:Y:S01]  /*81f0*/  STL.64 [R1+0x1928], R194 ;  /* 0x001928c201007387 */ /* 0x000fe20000100a00 */
[----:B----4-:R-:W-:-:S03]  /*8200*/  VIADD R3, R3, 0xffffffe2 ;  /* 0xffffffe203037836 */ /* 0x010fc60000000000 */
[----:B------:R-:W-:Y:S04]  /*8210*/  STL.64 [R1+0x1938], R190 ;  /* 0x001938be01007387 */ /* 0x000fe80000100a00 */
[----:B------:R3:W-:Y:S04]  /*8220*/  STL [R1+0x600], R8 ;  /* 0x0006000801007387 */ /* 0x0007e80000100800 */
[----:B------:R4:W-:Y:S04]  /*8230*/  STL [R1+0x640], R122 ;  /* 0x0006407a01007387 */ /* 0x0009e80000100800 */
[----:B------:R4:W-:Y:S04]  /*8240*/  STL [R1+0x80c], R120 ;  /* 0x00080c7801007387 */ /* 0x0009e80000100800 */
[----:B------:R-:W-:Y:S04]  /*8250*/  STL [R1+0x808], R119 ;  /* 0x0008087701007387 */ /* 0x000fe80000100800 */
[----:B------:R4:W-:Y:S04]  /*8260*/  STL [R1+0x804], R118 ;  /* 0x0008047601007387 */ /* 0x0009e80000100800 */
[----:B------:R-:W-:Y:S04]  /*8270*/  STL [R1+0x800], R116 ;  /* 0x0008007401007387 */ /* 0x000fe80000100800 */
[----:B------:R-:W-:Y:S04]  /*8280*/  STL [R1+0x7fc], R115 ;  /* 0x0007fc7301007387 */ /* 0x000fe80000100800 */
[----:B------:R-:W-:Y:S04]  /*8290*/  STL [R1+0x7f8], R114 ;  /* 0x0007f87201007387 */ /* 0x000fe80000100800 */
[----:B------:R-:W-:Y:S04]  /*82a0*/  STL [R1+0x7f4], R112 ;  /* 0x0007f47001007387 */ /* 0x000fe80000100800 */
[----:B------:R-:W-:Y:S04]  /*82b0*/  STL [R1+0x7f0], R111 ;  /* 0x0007f06f01007387 */ /* 0x000fe80000100800 */
[----:B------:R-:W-:Y:S04]  /*82c0*/  STL [R1+0x7ec], R110 ;  /* 0x0007ec6e01007387 */ /* 0x000fe80000100800 */
[----:B------:R-:W-:Y:S04]  /*82d0*/  STL [R1+0x7e8], R108 ;  /* 0x0007e86c01007387 */ /* 0x000fe80000100800 */
[----:B------:R-:W-:Y:S04]  /*82e0*/  STL [R1+0x7e4], R107 ;  /* 0x0007e46b01007387 */ /* 0x000fe80000100800 */
[----:B------:R-:W-:Y:S01]  /*82f0*/  LDGSTS.E [R251+0x30008], desc[UR10][R200.64], !P6 ;  /* 0x30008000c8fb7fae */ /* 0x000fe2000f12184a */
[----:B------:R-:W-:-:S02]  /*8300*/  ISETP.GE.U32.AND P6, PT, R127, 0x7fffffc8, PT ;  /* 0x7fffffc87f00780c */ /* 0x000fc40003fc6070 */
[----:B------:R-:W2:Y:S01]  /*8310*/  LDC R127, c[0x0][0x230] ;  /* 0x00008c00ff7f7b82 */ /* 0x000ea20000000800 */
[----:B------:R-:W-:Y:S04]  /*8320*/  STL [R1+0x7e0], R106 ;  /* 0x0007e06a01007387 */ /* 0x000fe80000100800 */
[----:B------:R-:W-:Y:S01]  /*8330*/  LDGSTS.E [R251+0x3000c], desc[UR10][R208.64], !P2 ;  /* 0x3000c000d0fb7fae */ /* 0x000fe2000d12184a */
[----:B------:R-:W-:Y:S02]  /*8340*/  ISETP.GE.U32.AND P2, PT, R126, 0x7fffffc7, PT ;  /* 0x7fffffc77e00780c */ /* 0x000fe40003f46070 */
[----:B------:R-:W3:Y:S01]  /*8350*/  LDC R126, c[0x0][0x230] ;  /* 0x00008c00ff7e7b82 */ /* 0x000ee20000000800 */
[----:B------:R-:W-:Y:S04]  /*8360*/  STL [R1+0x7dc], R104 ;  /* 0x0007dc6801007387 */ /* 0x000fe80000100800 */
[----:B------:R-:W-:Y:S01]  /*8370*/  LDGSTS.E [R250+0x30000], desc[UR10][R198.64], !P0 ;  /* 0x30000000c6fa7fae */ /* 0x000fe2000c12184a */
[----:B------:R-:W-:Y:S01]  /*8380*/  ISETP.GE.U32.AND P0, PT, R130, 0x7fffffc6, PT ;  /* 0x7fffffc68200780c */ /* 0x000fe20003f06070 */
[----:B------:R-:W-:-:S02]  /*8390*/  IMAD R130, R40, UR7, RZ ;  /* 0x0000000728827c24 */ /* 0x000fc4000f8e02ff */
[----:B------:R-:W-:Y:S04]  /*83a0*/  STL [R1+0x7d8], R103 ;  /* 0x0007d86701007387 */ /* 0x000fe80000100800 */
[----:B------:R-:W-:Y:S01]  /*83b0*/  STL [R1+0x7d4], R102 ;  /* 0x0007d46601007387 */ /* 0x000fe20000100800 */
[----:B--2---:R-:W-:-:S03]  /*83c0*/  VIADD R185, R127, 0xffffffdd ;  /* 0xffffffdd7fb97836 */ /* 0x004fc60000000000 */
[----:B------:R-:W-:Y:S04]  /*83d0*/  STL [R1+0x7d0], R100 ;  /* 0x0007d06401007387 */ /* 0x000fe80000100800 */
[----:B------:R-:W-:Y:S04]  /*83e0*/  STL [R1+0x7cc], R99 ;  /* 0x0007cc6301007387 */ /* 0x000fe80000100800 */
[----:B------:R-:W-:Y:S04]  /*83f0*/  STL [R1+0x7c8], R98 ;  /* 0x0007c86201007387 */ /* 0x000fe80000100800 */
[----:B------:R-:W-:Y:S04]  /*8400*/  STL [R1+0x7c4], R96 ;  /* 0x0007c46001007387 */ /* 0x000fe80000100800 */
[----:B------:R2:W-:Y:S01]  /*8410*/  LDGSTS.E [R250+0x30004], desc[UR10][R214.64], !P4 ;  /* 0x30004000d6fa7fae */ /* 0x0005e2000e12184a */
[----:B------:R-:W-:-:S02]  /*8420*/  ISETP.GE.U32.AND P4, PT, R124, 0x7fffffc5, PT ;  /* 0x7fffffc57c00780c */ /* 0x000fc40003f86070 */
[----:B------:R-:W4:Y:S01]  /*8430*/  LDC R124, c[0x0][0x230] ;  /* 0x00008c00ff7c7b82 */ /* 0x000f220000000800 */
[----:B------:R-:W-:Y:S04]  /*8440*/  STL [R1+0x7c0], R95 ;  /* 0x0007c05f01007387 */ /* 0x000fe80000100800 */
[----:B------:R-:W-:Y:S01]  /*8450*/  LDGSTS.E [R250+0x30008], desc[UR10][R204.64], !P3 ;  /* 0x30008000ccfa7fae */ /* 0x000fe2000d92184a */
[----:B------:R-:W-:Y:S01]  /*8460*/  ISETP.GE.U32.AND P3, PT, R123, 0x7fffffc4, PT ;  /* 0x7fffffc47b00780c */ /* 0x000fe20003f66070 */
[----:B-1----:R-:W-:Y:S02]  /*8470*/  VIADD R123, R128, 0xffffffe1 ;  /* 0xffffffe1807b7836 */ /* 0x002fe40000000000 */
[----:B------:R-:W-:Y:S01]  /*8480*/  STL [R1+0x7bc], R94 ;  /* 0x0007bc5e01007387 */ /* 0x000fe20000100800 */
[----:B------:R-:W-:-:S03]  /*8490*/  IMAD R128, R43, UR7, RZ ;  /* 0x000000072b807c24 */ /* 0x000fc6000f8e02ff */
[----:B------:R-:W-:Y:S01]  /*84a0*/  LDGSTS.E [R250+0x3000c], desc[UR10][R210.64], !P5 ;  /* 0x3000c000d2fa7fae */ /* 0x000fe2000e92184a */
[----:B------:R-:W-:Y:S01]  /*84b0*/  ISETP.GE.U32.AND P5, PT, R3, 0x7fffffc3, PT ;  /* 0x7fffffc30300780c */ /* 0x000fe20003fa6070 */
[----:B------:R-:W-:Y:S02]  /*84c0*/  VIADD R3, R131, 0xffffffe0 ;  /* 0xffffffe083037836 */ /* 0x000fe40000000000 */
[----:B------:R-:W-:Y:S01]  /*84d0*/  STL [R1+0x7b8], R92 ;  /* 0x0007b85c01007387 */ /* 0x000fe20000100800 */
[----:B------:R-:W-:-:S03]  /*84e0*/  IMAD R131, R39, UR7, RZ ;  /* 0x0000000727837c24 */ /* 0x000fc6000f8e02ff */
[----:B------:R-:W-:Y:S01]  /*84f0*/  STL [R1+0x7b0], R91 ;  /* 0x0007b05b01007387 */ /* 0x000fe20000100800 */
[----:B----4-:R-:W-:-:S03]  /*8500*/  VIADD R124, R124, 0xffffffdf ;  /* 0xffffffdf7c7c7836 */ /* 0x010fc60000000000 */
[----:B------:R-:W-:Y:S04]  /*8510*/  STL [R1+0x7ac], R150 ;  /* 0x0007ac9601007387 */ /* 0x000fe80000100800 */
[----:B------:R-:W-:Y:S04]  /*8520*/  STL [R1+0x7a8], R148 ;  /* 0x0007a89401007387 */ /* 0x000fe80000100800 */
[----:B------:R-:W-:Y:S01]  /*8530*/  LDGSTS.E [R246+0x30000], desc[UR10][R212.64], !P6 ;  /* 0x30000000d4f67fae */ /* 0x000fe2000f12184a */
[----:B------:R-:W-:Y:S01]  /*8540*/  ISETP.GE.U32.AND P6, PT, R123, 0x7fffffc2, PT ;  /* 0x7fffffc27b00780c */ /* 0x000fe20003fc6070 */
[----:B---3--:R-:W-:-:S02]  /*8550*/  VIADD R123, R126, 0xffffffde ;  /* 0xffffffde7e7b7836 */ /* 0x008fc40000000000 */
[----:B------:R-:W-:Y:S01]  /*8560*/  STL [R1+0x7a4], R87 ;  /* 0x0007a45701007387 */ /* 0x000fe20000100800 */
[----:B------:R-:W-:-:S03]  /*8570*/  IMAD R126, R46, UR7, RZ ;  /* 0x000000072e7e7c24 */ /* 0x000fc6000f8e02ff */
[----:B------:R-:W-:Y:S01]  /*8580*/  LDGSTS.E [R246+0x30004], desc[UR10][R192.64], !P2 ;  /* 0x30004000c0f67fae */ /* 0x000fe2000d12184a */
[----:B------:R-:W-:-:S03]  /*8590*/  ISETP.GE.U32.AND P2, PT, R3, 0x7fffffc1, PT ;  /* 0x7fffffc10300780c */ /* 0x000fc60003f46070 */
[----:B------:R-:W-:Y:S04]  /*85a0*/  STL [R1+0x7a0], R147 ;  /* 0x0007a09301007387 */ /* 0x000fe80000100800 */
[----:B------:R-:W-:Y:S01]  /*85b0*/  LDGSTS.E [R246+0x30008], desc[UR10][R196.64], !P0 ;  /* 0x30008000c4f67fae */ /* 0x000fe2000c12184a */
[----:B------:R-:W-:Y:S01]  /*85c0*/  ISETP.GE.AND P0, PT, R135, R3, PT ;  /* 0x000000038700720c */ /* 0x000fe20003f06270 */
[----:B------:R-:W-:Y:S02]  /*85d0*/  VIADD R3, R0, UR5 ;  /* 0x0000000500037c36 */ /* 0x000fe40008000000 */
[----:B------:R-:W-:Y:S01]  /*85e0*/  STL [R1+0x79c], R146 ;  /* 0x00079c9201007387 */ /* 0x000fe20000100800 */
[----:B------:R-:W-:Y:S02]  /*85f0*/  IMAD.MOV.U32 R0, RZ, RZ, R8 ;  /* 0x000000ffff007224 */ /* 0x000fe400078e0008 */
[----:B------:R-:W-:Y:S01]  /*8600*/  IMAD R8, R73, UR7, RZ ;  /* 0x0000000749087c24 */ /* 0x000fe2000f8e02ff */
[----:B------:R-:W-:Y:S01]  /*8610*/  STL [R1+0x798], R83 ;  /* 0x0007985301007387 */ /* 0x000fe20000100800 */
[----:B------:R-:W-:-:S03]  /*8620*/  IMAD R135, R47, UR7, RZ ;  /* 0x000000072f877c24 */ /* 0x000fc6000f8e02ff */
        /* <DEDUP_REMOVED lines=21> */
[----:B------:R-:W-:Y:S01]  /*8780*/  ISETP.GE.U32.AND P4, PT, R124, 0x7fffffc0, PT ;  /* 0x7fffffc07c00780c */ /* 0x000fe20003f86070 */
[----:B------:R-:W-:-:S02]  /*8790*/  IMAD R124, R48, UR7, RZ ;  /* 0x00000007307c7c24 */ /* 0x000fc4000f8e02ff */
        /* <DEDUP_REMOVED lines=12> */
[----:B------:R1:W-:Y:S01]  /*8860*/  LDGSTS.E [R3+0x30004], desc[UR10][R4.64], !P5 ;  /* 0x3000400004037fae */ /* 0x0003e2000e92184a */
[----:B------:R-:W-:-:S03]  /*8870*/  LEA R154, P5, R122, R184, 0x2 ;  /* 0x000000b87a9a7211 */ /* 0x000fc600078a10ff */
[----:B------:R-:W-:Y:S01]  /*8880*/  STL [R1+0x720], R126 ;  /* 0x0007207e01007387 */ /* 0x000fe20000100800 */
[----:B------:R-:W-:Y:S01]  /*8890*/  LEA.HI.X.SX32 R155, R122, R2, 0x2, P5 ;  /* 0x000000027a9b7211 */ /* 0x000fe200028f16ff */
[----:B------:R-:W-:Y:S02]  /*88a0*/  IMAD R122, R45, UR7, RZ ;  /* 0x000000072d7a7c24 */ /* 0x000fe4000f8e02ff */
[----:B------:R-:W-:Y:S04]  /*88b0*/  STL [R1+0x71c], R134 ;  /* 0x00071c8601007387 */ /* 0x000fe80000100800 */
[----:B------:R3:W-:Y:S01]  /*88c0*/  LDGSTS.E [R3+0x30008], desc[UR10][R188.64], !P6 ;  /* 0x30008000bc037fae */ /* 0x0007e2000f12184a */
[----:B--2---:R-:W-:-:S03]  /*88d0*/  LEA R214, P6, R120, R184, 0x2 ;  /* 0x000000b878d67211 */ /* 0x004fc600078c10ff */
[----:B------:R-:W-:Y:S01]  /*88e0*/  STL [R1+0x718], R128 ;  /* 0x0007188001007387 */ /* 0x000fe20000100800 */
[----:B------:R-:W-:Y:S01]  /*88f0*/  LEA.HI.X.SX32 R215, R120, R2, 0x2, P6 ;  /* 0x0000000278d77211 */ /* 0x000fe200030f16ff */
[----:B------:R-:W-:Y:S01]  /*8900*/  IMAD R120, R41, UR7, RZ ;  /* 0x0000000729787c24 */ /* 0x000fe2000f8e02ff */
[C---:B------:R-:W-:Y:S01]  /*8910*/  LEA R198, P6, R118.reuse, R184, 0x2 ;  /* 0x000000b876c67211 */ /* 0x040fe200078c10ff */
[----:B------:R-:W-:Y:S03]  /*8920*/  STL [R1+0x714], R132 ;  /* 0x0007148401007387 */ /* 0x000fe60000100800 */
[----:B------:R-:W-:Y:S01]  /*8930*/  LEA.HI.X.SX32 R199, R118, R2, 0x2, P6 ;  /* 0x0000000276c77211 */ /* 0x000fe200030f16ff */
[----:B------:R1:W-:Y:S01]  /*8940*/  STL.64 [R1+0x1940], R4 ;  /* 0x0019400401007387 */ /* 0x0003e20000100a00 */
[----:B------:R-:W-:Y:S01]  /*8950*/  LEA R208, P6, R115, R184, 0x2 ;  /* 0x000000b873d07211 */ /* 0x000fe200078c10ff */
[----:B------:R-:W-:-:S02]  /*8960*/  IMAD R118, R37, UR7, RZ ;  /* 0x0000000725767c24 */ /* 0x000fc4000f8e02ff */
[----:B------:R-:W-:Y:S01]  /*8970*/  STL [R1+0x710], R130 ;  /* 0x0007108201007387 */ /* 0x000fe20000100800 */
[----:B------:R-:W-:Y:S02]  /*8980*/  LEA.HI.X.SX32 R209, R115, R2, 0x2, P6 ;  /* 0x0000000273d17211 */ /* 0x000fe400030f16ff */
[C---:B------:R-:W-:Y:S01]  /*8990*/  LEA R200, P6, R112.reuse, R184, 0x2 ;  /* 0x000000b870c87211 */ /* 0x040fe200078c10ff */
[----:B------:R-:W-:Y:S03]  /*89a0*/  STL [R1+0x70c], R131 ;  /* 0x00070c8301007387 */ /* 0x000fe60000100800 */
[----:B------:R-:W-:Y:S01]  /*89b0*/  LEA.HI.X.SX32 R201, R112, R2, 0x2, P6 ;  /* 0x0000000270c97211 */ /* 0x000fe200030f16ff */
[----:B------:R-:W-:Y:S01]  /*89c0*/  STL.64 [R1+0x1948], R188 ;  /* 0x001948bc01007387 */ /* 0x000fe20000100a00 */
[-C--:B-1----:R-:W-:Y:S01]  /*89d0*/  LEA R4, P5, R119, R184.reuse, 0x2 ;  /* 0x000000b877047211 */ /* 0x082fe200078a10ff */
[----:B------:R-:W-:Y:S01]  /*89e0*/  IMAD R112, R25, UR7, RZ ;  /* 0x0000000719707c24 */ /* 0x000fe2000f8e02ff */
[----:B------:R-:W-:Y:S01]  /*89f0*/  LEA R216, P6, R110, R184, 0x2 ;  /* 0x000000b86ed87211 */ /* 0x000fe200078c10ff */
[----:B------:R-:W-:Y:S01]  /*8a00*/  STL [R1+0x708], R123 ;  /* 0x0007087b01007387 */ /* 0x000fe20000100800 */
[----:B------:R-:W-:-:S02]  /*8a10*/  LEA.HI.X.SX32 R5, R119, R2, 0x2, P5 ;  /* 0x0000000277057211 */ /* 0x000fc400028f16ff */
[----:B------:R-:W-:Y:S01]  /*8a20*/  LEA.HI.X.SX32 R217, R110, R2, 0x2, P6 ;  /* 0x000000026ed97211 */ /* 0x000fe200030f16ff */
[----:B------:R1:W-:Y:S01]  /*8a30*/  STL.64 [R1+0x138], R154 ;  /* 0x0001389a01007387 */ /* 0x0003e20000100a00 */
[----:B------:R-:W-:Y:S01]  /*8a40*/  LEA R202, P6, R107, R184, 0x2 ;  /* 0x000000b86bca7211 */ /* 0x000fe200078c10ff */
[----:B------:R-:W-:Y:S02]  /*8a50*/  IMAD R110, R21, UR7, RZ ;  /* 0x00000007156e7c24 */ /* 0x000fe4000f8e02ff */
[----:B------:R-:W-:Y:S01]  /*8a60*/  STL.64 [R1+0x130], R214 ;  /* 0x000130d601007387 */ /* 0x000fe20000100a00 */
[----:B------:R-:W-:Y:S02]  /*8a70*/  LEA.HI.X.SX32 R203, R107, R2, 0x2, P6 ;  /* 0x000000026bcb7211 */ /* 0x000fe400030f16ff */
[C---:B------:R-:W-:Y:S01]  /*8a80*/  LEA R248, P6, R104.reuse, R184, 0x2 ;  /* 0x000000b868f87211 */ /* 0x040fe200078c10ff */
[----:B------:R-:W-:Y:S03]  /*8a90*/  STL.64 [R1+0x1950], R214 ;  /* 0x001950d601007387 */ /* 0x000fe60000100a00 */
[----:B------:R-:W-:Y:S01]  /*8aa0*/  LEA.HI.X.SX32 R249, R104, R2, 0x2, P6 ;  /* 0x0000000268f97211 */ /* 0x000fe200030f16ff */
[----:B------:R-:W-:Y:S01]  /*8ab0*/  STL [R1+0x704], R68 ;  /* 0x0007044401007387 */ /* 0x000fe20000100800 */
[----:B------:R-:W-:Y:S01]  /*8ac0*/  LEA R224, P6, R102, R184, 0x2 ;  /* 0x000000b866e07211 */ /* 0x000fe200078c10ff */
[----:B------:R-:W-:-:S02]  /*8ad0*/  IMAD R104, R10, UR7, RZ ;  /* 0x000000070a687c24 */ /* 0x000fc4000f8e02ff */
[----:B------:R2:W-:Y:S01]  /*8ae0*/  STL.64 [R1+0x128], R4 ;  /* 0x0001280401007387 */ /* 0x0005e20000100a00 */
[----:B------:R-:W-:Y:S01]  /*8af0*/  LEA.HI.X.SX32 R225, R102, R2, 0x2, P6 ;  /* 0x0000000266e17211 */ /* 0x000fe200030f16ff */
[----:B------:R-:W-:Y:S01]  /*8b00*/  IMAD R102, R12, UR7, RZ ;  /* 0x000000070c667c24 */ /* 0x000fe2000f8e02ff */
[----:B------:R-:W-:Y:S01]  /*8b10*/  LEA R206, P6, R99, R184, 0x2 ;  /* 0x000000b863ce7211 */ /* 0x000fe200078c10ff */
[----:B------:R-:W-:Y:S01]  /*8b20*/  STL.64 [R1+0x120], R198 ;  /* 0x000120c601007387 */ /* 0x000fe20000100a00 */
[----:B-1----:R-:W-:Y:S02]  /*8b30*/  IMAD R154, R109, UR7, RZ ;  /* 0x000000076d9a7c24 */ /* 0x002fe4000f8e02ff */
[----:B------:R-:W-:Y:S01]  /*8b40*/  LEA.HI.X.SX32 R207, R99, R2, 0x2, P6 ;  /* 0x0000000263cf7211 */ /* 0x000fe200030f16ff */
[----:B------:R-:W-:Y:S01]  /*8b50*/  STL.64 [R1+0x1958], R198 ;  /* 0x001958c601007387 */ /* 0x000fe20000100a00 */
[-C--:B------:R-:W-:Y:S02]  /*8b60*/  LEA R228, P6, R96, R184.reuse, 0x2 ;  /* 0x000000b860e47211 */ /* 0x080fe400078c10ff */
[----:B--2---:R-:W-:Y:S01]  /*8b70*/  LEA R4, P5, R116, R184, 0x2 ;  /* 0x000000b874047211 */ /* 0x004fe200078a10ff */
[----:B------:R-:W-:Y:S01]  /*8b80*/  STL [R1+0x700], R70 ;  /* 0x0007004601007387 */ /* 0x000fe20000100800 */
[-C--:B------:R-:W-:Y:S01]  /*8b90*/  LEA.HI.X.SX32 R229, R96, R2.reuse, 0x2, P6 ;  /* 0x0000000260e57211 */ /* 0x080fe200030f16ff */
[----:B------:R-:W-:Y:S01]  /*8ba0*/  IMAD R96, R18, UR7, RZ ;  /* 0x0000000712607c24 */ /* 0x000fe2000f8e02ff */
[----:B------:R-:W-:Y:S01]  /*8bb0*/  LEA.HI.X.SX32 R5, R116, R2, 0x2, P5 ;  /* 0x0000000274057211 */ /* 0x000fe200028f16ff */
[----:B------:R-:W-:Y:S01]  /*8bc0*/  IMAD R116, R33, UR7, RZ ;  /* 0x0000000721747c24 */ /* 0x000fe2000f8e02ff */
[----:B------:R-:W-:-:S03]  /*8bd0*/  LEA R222, P6, R94, R184, 0x2 ;  /* 0x000000b85ede7211 */ /* 0x000fc600078c10ff */
[----:B------:R1:W-:Y:S01]  /*8be0*/  STL.64 [R1+0x118], R4 ;  /* 0x0001180401007387 */ /* 0x0003e20000100a00 */
[----:B------:R-:W-:Y:S01]  /*8bf0*/  LEA.HI.X.SX32 R223, R94, R2, 0x2, P6 ;  /* 0x000000025edf7211 */ /* 0x000fe200030f16ff */
[----:B------:R-:W-:Y:S01]  /*8c00*/  IMAD R94, R19, UR7, RZ ;  /* 0x00000007135e7c24 */ /* 0x000fe2000f8e02ff */
[C---:B------:R-:W-:Y:S01]  /*8c10*/  LEA R218, P6, R91.reuse, R184, 0x2 ;  /* 0x000000b85bda7211 */ /* 0x040fe200078c10ff */
[----:B------:R-:W-:Y:S03]  /*8c20*/  STL.64 [R1+0x110], R208 ;  /* 0x000110d001007387 */ /* 0x000fe60000100a00 */
[----:B------:R-:W-:Y:S01]  /*8c30*/  LEA.HI.X.SX32 R219, R91, R2, 0x2, P6 ;  /* 0x000000025bdb7211 */ /* 0x000fe200030f16ff */
[----:B------:R-:W-:Y:S01]  /*8c40*/  STL.64 [R1+0x1960], R208 ;  /* 0x001960d001007387 */ /* 0x000fe20000100a00 */
[-C--:B------:R-:W-:Y:S02]  /*8c50*/  LEA R230, P6, R148, R184.reuse, 0x2 ;  /* 0x000000b894e67211 */ /* 0x080fe400078c10ff */
[----:B-1----:R-:W-:Y:S01]  /*8c60*/  LEA R4, P5, R114, R184, 0x2 ;  /* 0x000000b872047211 */ /* 0x002fe200078a10ff */
[----:B------:R-:W-:Y:S01]  /*8c70*/  STL [R1+0x6fc], R72 ;  /* 0x0006fc4801007387 */ /* 0x000fe20000100800 */
[-C--:B------:R-:W-:Y:S01]  /*8c80*/  LEA.HI.X.SX32 R231, R148, R2.reuse, 0x2, P6 ;  /* 0x0000000294e77211 */ /* 0x080fe200030f16ff */
[----:B------:R-:W-:Y:S01]  /*8c90*/  IMAD R148, R97, UR7, RZ ;  /* 0x0000000761947c24 */ /* 0x000fe2000f8e02ff */
[----:B------:R-:W-:Y:S01]  /*8ca0*/  LEA.HI.X.SX32 R5, R114, R2, 0x2, P5 ;  /* 0x0000000272057211 */ /* 0x000fe200028f16ff */
[----:B------:R-:W-:Y:S01]  /*8cb0*/  IMAD R114, R29, UR7, RZ ;  /* 0x000000071d727c24 */ /* 0x000fe2000f8e02ff */
[----:B------:R-:W-:-:S03]  /*8cc0*/  LEA R220, P6, R147, R184, 0x2 ;  /* 0x000000b893dc7211 */ /* 0x000fc600078c10ff */
[----:B------:R1:W-:Y:S01]  /*8cd0*/  STL.64 [R1+0x108], R4 ;  /* 0x0001080401007387 */ /* 0x0003e20000100a00 */
[----:B------:R-:W-:Y:S02]  /*8ce0*/  LEA.HI.X.SX32 R221, R147, R2, 0x2, P6 ;  /* 0x0000000293dd7211 */ /* 0x000fe400030f16ff */
[C---:B------:R-:W-:Y:S01]  /*8cf0*/  LEA R238, P6, R83.reuse, R184, 0x2 ;  /* 0x000000b853ee7211 */ /* 0x040fe200078c10ff */
[----:B------:R-:W-:Y:S03]  /*8d00*/  STL.64 [R1+0x100], R200 ;  /* 0x000100c801007387 */ /* 0x000fe60000100a00 */
[----:B------:R-:W-:Y:S01]  /*8d10*/  LEA.HI.X.SX32 R239, R83, R2, 0x2, P6 ;  /* 0x0000000253ef7211 */ /* 0x000fe200030f16ff */
[----:B------:R2:W-:Y:S01]  /*8d20*/  STL.64 [R1+0x1968], R200 ;  /* 0x001968c801007387 */ /* 0x0005e20000100a00 */
[-C--:B------:R-:W-:Y:S02]  /*8d30*/  LEA R226, P6, R143, R184.reuse, 0x2 ;  /* 0x000000b88fe27211 */ /* 0x080fe400078c10ff */
[----:B-1----:R-:W-:Y:S01]  /*8d40*/  LEA R4, P5, R111, R184, 0x2 ;  /* 0x000000b86f047211 */ /* 0x002fe200078a10ff */
[----:B------:R-:W-:Y:S01]  /*8d50*/  STL [R1+0x6f8], R74 ;  /* 0x0006f84a01007387 */ /* 0x000fe20000100800 */
[----:B------:R-:W-:-:S02]  /*8d60*/  LEA.HI.X.SX32 R227, R143, R2, 0x2, P6 ;  /* 0x000000028fe37211 */ /* 0x000fc400030f16ff */
[----:B------:R-:W-:Y:S02]  /*8d70*/  LEA.HI.X.SX32 R5, R111, R2, 0x2, P5 ;  /* 0x000000026f057211 */ /* 0x000fe400028f16ff */
[-C--:B------:R-:W-:Y:S02]  /*8d80*/  LEA R236, P6, R142, R184.reuse, 0x2 ;  /* 0x000000b88eec7211 */ /* 0x080fe400078c10ff */
[----:B--2---:R-:W-:Y:S01]  /*8d90*/  LEA R200, P5, R108, R184, 0x2 ;  /* 0x000000b86cc87211 */ /* 0x004fe200078a10ff */
[----:B------:R1:W-:Y:S01]  /*8da0*/  STL.64 [R1+0xf8], R4 ;  /* 0x0000f80401007387 */ /* 0x0003e20000100a00 */
[-C--:B------:R-:W-:Y:S02]  /*8db0*/  LEA.HI.X.SX32 R237, R142, R2.reuse, 0x2, P6 ;  /* 0x000000028eed7211 */ /* 0x080fe400030f16ff */
[----:B------:R-:W-:Y:S01]  /*8dc0*/  LEA.HI.X.SX32 R201, R108, R2, 0x2, P5 ;  /* 0x000000026cc97211 */ /* 0x000fe200028f16ff */
[----:B------:R-:W-:Y:S01]  /*8dd0*/  IMAD R108, R17, UR7, RZ ;  /* 0x00000007116c7c24 */ /* 0x000fe2000f8e02ff */
[-C--:B------:R-:W-:Y:S01]  /*8de0*/  LEA R208, P5, R106, R184.reuse, 0x2 ;  /* 0x000000b86ad07211 */ /* 0x080fe200078a10ff */
[----:B------:R-:W-:Y:S01]  /*8df0*/  STL.64 [R1+0xf0], R216 ;  /* 0x0000f0d801007387 */ /* 0x000fe20000100a00 */
[----:B------:R-:W-:-:S02]  /*8e00*/  LEA R234, P6, R75, R184, 0x2 ;  /* 0x000000b84bea7211 */ /* 0x000fc400078c10ff */
[----:B------:R-:W-:Y:S01]  /*8e10*/  LEA.HI.X.SX32 R209, R106, R2, 0x2, P5 ;  /* 0x000000026ad17211 */ /* 0x000fe200028f16ff */
[----:B------:R-:W-:Y:S01]  /*8e20*/  IMAD R106, R11, UR7, RZ ;  /* 0x000000070b6a7c24 */ /* 0x000fe2000f8e02ff */
[----:B------:R-:W-:Y:S01]  /*8e30*/  LEA R198, P5, R103, R184, 0x2 ;  /* 0x000000b867c67211 */ /* 0x000fe200078a10ff */
[----:B------:R-:W-:Y:S01]  /*8e40*/  STL.64 [R1+0x1970], R216 ;  /* 0x001970d801007387 */ /* 0x000fe20000100a00 */
[-C--:B------:R-:W-:Y:S02]  /*8e50*/  LEA.HI.X.SX32 R235, R75, R2.reuse, 0x2, P6 ;  /* 0x000000024beb7211 */ /* 0x080fe400030f16ff */
[----:B------:R-:W-:Y:S01]  /*8e60*/  LEA.HI.X.SX32 R199, R103, R2, 0x2, P5 ;  /* 0x0000000267c77211 */ /* 0x000fe200028f16ff */
[----:B------:R-:W-:Y:S01]  /*8e70*/  STL [R1+0x6f4], R76 ;  /* 0x0006f44c01007387 */ /* 0x000fe20000100800 */
[-C--:B------:R-:W-:Y:S02]  /*8e80*/  LEA R214, P5, R100, R184.reuse, 0x2 ;  /* 0x000000b864d67211 */ /* 0x080fe400078a10ff */
[----:B------:R-:W-:Y:S01]  /*8e90*/  LEA R232, P6, R8, R184, 0x2 ;  /* 0x000000b808e87211 */ /* 0x000fe200078c10ff */
[----:B------:R-:W-:Y:S01]  /*8ea0*/  STL.64 [R1+0xe8], R200 ;  /* 0x0000e8c801007387 */ /* 0x000fe20000100a00 */
[----:B------:R-:W-:Y:S01]  /*8eb0*/  LEA.HI.X.SX32 R215, R100, R2, 0x2, P5 ;  /* 0x0000000264d77211 */ /* 0x000fe200028f16ff */
[----:B------:R-:W-:Y:S01]  /*8ec0*/  IMAD R100, R13, UR7, RZ ;  /* 0x000000070d647c24 */ /* 0x000fe2000f8e02ff */
[----:B---3--:R-:W-:Y:S01]  /*8ed0*/  LEA R188, P5, R98, R184, 0x2 ;  /* 0x000000b862bc7211 */ /* 0x008fe200078a10ff */
[----:B------:R-:W-:Y:S01]  /*8ee0*/  STL.64 [R1+0x1978], R200 ;  /* 0x001978c801007387 */ /* 0x000fe20000100a00 */
[----:B------:R-:W-:-:S02]  /*8ef0*/  LEA.HI.X.SX32 R233, R8, R2, 0x2, P6 ;  /* 0x0000000208e97211 */ /* 0x000fc400030f16ff */
[----:B------:R-:W-:Y:S01]  /*8f00*/  LEA.HI.X.SX32 R189, R98, R2, 0x2, P5 ;  /* 0x0000000262bd7211 */ /* 0x000fe200028f16ff */
[----:B------:R-:W-:Y:S01]  /*8f10*/  IMAD R98, R16, UR7, RZ ;  /* 0x0000000710627c24 */ /* 0x000fe2000f8e02ff */
[-C--:B-1----:R-:W-:Y:S01]  /*8f20*/  LEA R4, P5, R95, R184.reuse, 0x2 ;  /* 0x000000b85f047211 */ /* 0x082fe200078a10ff */
[----:B------:R-:W-:Y:S01]  /*8f30*/  STL.64 [R1+0xe0], R202 ;  /* 0x0000e0ca01007387 */ /* 0x000fe20000100a00 */
[----:B------:R-:W-:Y:S02]  /*8f40*/  LEA R8, P6, R71, R184, 0x2 ;  /* 0x000000b847087211 */ /* 0x000fe400078c10ff */
[----:B------:R-:W-:Y:S01]  /*8f50*/  LEA.HI.X.SX32 R5, R95, R2, 0x2, P5 ;  /* 0x000000025f057211 */ /* 0x000fe200028f16ff */
[----:B------:R-:W-:Y:S01]  /*8f60*/  STL.64 [R1+0x1980], R202 ;  /* 0x001980ca01007387 */ /* 0x000fe20000100a00 */
[----:B------:R-:W-:-:S03]  /*8f70*/  LEA R190, P5, R92, R184, 0x2 ;  /* 0x000000b85cbe7211 */ /* 0x000fc600078a10ff */
[----:B------:R1:W-:Y:S01]  /*8f80*/  STL [R1+0x6f0], R78 ;  /* 0x0006f04e01007387 */ /* 0x0003e20000100800 */
[----:B------:R-:W-:Y:S01]  /*8f90*/  LEA.HI.X.SX32 R191, R92, R2, 0x2, P5 ;  /* 0x000000025cbf7211 */ /* 0x000fe200028f16ff */
[----:B------:R-:W-:Y:S01]  /*8fa0*/  IMAD R92, R20, UR7, RZ ;  /* 0x00000007145c7c24 */ /* 0x000fe2000f8e02ff */
[C---:B------:R-:W-:Y:S01]  /*8fb0*/  LEA R246, P5, R150.reuse, R184, 0x2 ;  /* 0x000000b896f67211 */ /* 0x040fe200078a10ff */
[----:B------:R-:W-:Y:S03]  /*8fc0*/  STL.64 [R1+0xd8], R208 ;  /* 0x0000d8d001007387 */ /* 0x000fe60000100a00 */
[----:B------:R-:W-:Y:S01]  /*8fd0*/  LEA.HI.X.SX32 R247, R150, R2, 0x2, P5 ;  /* 0x0000000296f77211 */ /* 0x000fe200028f16ff */
[----:B------:R-:W-:Y:S01]  /*8fe0*/  STL.64 [R1+0x1988], R208 ;  /* 0x001988d001007387 */ /* 0x000fe20000100a00 */
[----:B------:R-:W-:Y:S01]  /*8ff0*/  LEA R194, P5, R87, R184, 0x2 ;  /* 0x000000b857c27211 */ /* 0x000fe200078a10ff */
[----:B------:R-:W-:-:S02]  /*9000*/  IMAD R150, R101, UR7, RZ ;  /* 0x0000000765967c24 */ /* 0x000fc4000f8e02ff */
        /* <DEDUP_REMOVED lines=8> */
[----:B------:R-:W-:Y:S01]  /*9090*/  STL.64 [R1+0xc8], R198 ;  /* 0x0000c8c601007387 */ /* 0x000fe20000100a00 */
[----:B------:R-:W-:Y:S01]  /*90a0*/  LEA.HI.X.SX32 R193, R144, R2, 0x2, P5 ;  /* 0x0000000290c17211 */ /* 0x000fe200028f16ff */
[----:B------:R-:W-:Y:S01]  /*90b0*/  IMAD R144, R89, UR7, RZ ;  /* 0x0000000759907c24 */ /* 0x000fe2000f8e02ff */
[C---:B------:R-:W-:Y:S01]  /*90c0*/  LEA R212, P5, R79.reuse, R184, 0x2 ;  /* 0x000000b84fd47211 */ /* 0x040fe200078a10ff */
[----:B------:R-:W-:Y:S03]  /*90d0*/  STL.64 [R1+0x1998], R198 ;  /* 0x001998c601007387 */ /* 0x000fe60000100a00 */
        /* <DEDUP_REMOVED lines=10> */
[----:B------:R-:W-:Y:S02]  /*9180*/  LEA R204, P5, R139, R184, 0x2 ;  /* 0x000000b88bcc7211 */ /* 0x000fe400078a10ff */
[-C--:B------:R-:W-:Y:S01]  /*9190*/  LEA.HI.X.SX32 R9, R71, R2.reuse, 0x2, P6 ;  /* 0x0000000247097211 */ /* 0x080fe200030f16ff */
[----:B------:R-:W-:Y:S01]  /*91a0*/  STL [R1+0x6e4], R84 ;  /* 0x0006e45401007387 */ /* 0x000fe20000100800 */
[----:B------:R-:W-:-:S02]  /*91b0*/  LEA.HI.X.SX32 R205, R139, R2, 0x2, P5 ;  /* 0x000000028bcd7211 */ /* 0x000fc400028f16ff */
[CC--:B------:R-:W-:Y:S01]  /*91c0*/  LEA R10, P5, R138.reuse, R184.reuse, 0x2 ;  /* 0x000000b88a0a7211 */ /* 0x0c0fe200078a10ff */
[----:B------:R-:W-:Y:S01]  /*91d0*/  STL.64 [R1+0xa8], R188 ;  /* 0x0000a8bc01007387 */ /* 0x000fe20000100a00 */
[C---:B------:R-:W-:Y:S02]  /*91e0*/  LEA R12, P6, R69.reuse, R184, 0x2 ;  /* 0x000000b8450c7211 */ /* 0x040fe400078c10ff */
[-C--:B------:R-:W-:Y:S01]  /*91f0*/  LEA.HI.X.SX32 R11, R138, R2.reuse, 0x2, P5 ;  /* 0x000000028a0b7211 */ /* 0x080fe200028f16ff */
[----:B------:R-:W-:Y:S01]  /*9200*/  STL.64 [R1+0xa0], R228 ;  /* 0x0000a0e401007387 */ /* 0x000fe20000100a00 */
[----:B------:R-:W-:Y:S01]  /*9210*/  LEA.HI.X.SX32 R13, R69, R2, 0x2, P6 ;  /* 0x00000002450d7211 */ /* 0x000fe200030f16ff */
[----:B------:R-:W-:Y:S01]  /*9220*/  IMAD R138, R77, UR7, RZ ;  /* 0x000000074d8a7c24 */ /* 0x000fe2000f8e02ff */
[-C--:B------:R-:W-:Y:S01]  /*9230*/  LEA R16, P5, R136, R184.reuse, 0x2 ;  /* 0x000000b888107211 */ /* 0x080fe200078a10ff */
[----:B------:R3:W-:Y:S01]  /*9240*/  STL [R1+0x6e0], R86 ;  /* 0x0006e05601007387 */ /* 0x0007e20000100800 */
[----:B------:R-:W-:-:S02]  /*9250*/  LEA R18, P6, R67, R184, 0x2 ;  /* 0x000000b843127211 */ /* 0x000fc400078c10ff */
[-C--:B------:R-:W-:Y:S01]  /*9260*/  LEA.HI.X.SX32 R17, R136, R2.reuse, 0x2, P5 ;  /* 0x0000000288117211 */ /* 0x080fe200028f16ff */
[----:B------:R-:W-:Y:S01]  /*9270*/  STL.64 [R1+0x98], R4 ;  /* 0x0000980401007387 */ /* 0x000fe20000100a00 */
[----:B------:R-:W-:Y:S01]  /*9280*/  LEA.HI.X.SX32 R19, R67, R2, 0x2, P6 ;  /* 0x0000000243137211 */ /* 0x000fe200030f16ff */
[----:B------:R-:W-:Y:S01]  /*9290*/  IMAD R136, R7, UR7, RZ ;  /* 0x0000000707887c24 */ /* 0x000fe2000f8e02ff */
[-C--:B------:R-:W-:Y:S01]  /*92a0*/  LEA R20, P5, R66, R184.reuse, 0x2 ;  /* 0x000000b842147211 */ /* 0x080fe200078a10ff */
[----:B------:R-:W-:Y:S01]  /*92b0*/  STL.64 [R1+0x90], R222 ;  /* 0x000090de01007387 */ /* 0x000fe20000100a00 */
[----:B------:R-:W-:Y:S01]  /*92c0*/  LEA R22, P6, R64, R184, 0x2 ;  /* 0x000000b840167211 */ /* 0x000fe200078c10ff */
[----:B------:R-:W-:Y:S01]  /*92d0*/  IMAD R7, R133, UR7, RZ ;  /* 0x0000000785077c24 */ /* 0x000fe2000f8e02ff */
        /* <DEDUP_REMOVED lines=8> */
[----:B------:R-:W-:Y:S02]  /*9360*/  LEA.HI.X.SX32 R27, R62, R2, 0x2, P6 ;  /* 0x000000023e1b7211 */ /* 0x000fe400030f16ff */
[-C--:B------:R-:W-:Y:S01]  /*9370*/  LEA R28, P5, R60, R184.reuse, 0x2 ;  /* 0x000000b83c1c7211 */ /* 0x080fe200078a10ff */
[----:B------:R4:W-:Y:S01]  /*9380*/  STL [R1+0x6d8], R90 ;  /* 0x0006d85a01007387 */ /* 0x0009e20000100800 */
[----:B------:R-:W-:-:S02]  /*9390*/  LEA R30, P6, R59, R184, 0x2 ;  /* 0x000000b83b1e7211 */ /* 0x000fc400078c10ff */
[-C--:B------:R-:W-:Y:S01]  /*93a0*/  LEA.HI.X.SX32 R29, R60, R2.reuse, 0x2, P5 ;  /* 0x000000023c1d7211 */ /* 0x080fe200028f16ff */
[----:B------:R-:W-:Y:S01]  /*93b0*/  STL.64 [R1+0x78], R246 ;  /* 0x000078f601007387 */ /* 0x000fe20000100a00 */
[----:B------:R-:W-:Y:S02]  /*93c0*/  LEA.HI.X.SX32 R31, R59, R2, 0x2, P6 ;  /* 0x000000023b1f7211 */ /* 0x000fe400030f16ff */
[-C--:B------:R-:W-:Y:S01]  /*93d0*/  LEA R32, P5, R58, R184.reuse, 0x2 ;  /* 0x000000b83a207211 */ /* 0x080fe200078a10ff */
        /* <DEDUP_REMOVED lines=22> */
[----:B------:R-:W-:Y:S01]  /*9540*/  LEA.HI.X.SX32 R47, R124, R2, 0x2, P6 ;  /* 0x000000027c2f7211 */ /* 0x000fe200030f16ff */
[----:B------:R-:W-:Y:S01]  /*9550*/  IMAD R124, R49, UR7, RZ ;  /* 0x00000007317c7c24 */ /* 0x000fe2000f8e02ff */
[-C--:B------:R-:W-:Y:S01]  /*9560*/  LEA R50, P6, R126, R184.reuse, 0x2 ;  /* 0x000000b87e327211 */ /* 0x080fe200078c10ff */
[----:B------:R-:W-:Y:S01]  /*9570*/  STL.64 [R1+0x48], R192 ;  /* 0x000048c001007387 */ /* 0x000fe20000100a00 */
[----:B------:R-:W-:-:S02]  /*9580*/  LEA R48, P5, R135, R184, 0x2 ;  /* 0x000000b887307211 */ /* 0x000fc400078a10ff */
[----:B------:R-:W-:Y:S01]  /*9590*/  LEA.HI.X.SX32 R51, R126, R2, 0x2, P6 ;  /* 0x000000027e337211 */ /* 0x000fe200030f16ff */
[----:B------:R-:W-:Y:S01]  /*95a0*/  STL.64 [R1+0x40], R226 ;  /* 0x000040e201007387 */ /* 0x000fe20000100a00 */
[C---:B------:R-:W-:Y:S01]  /*95b0*/  LEA R54, P6, R128.reuse, R184, 0x2 ;  /* 0x000000b880367211 */ /* 0x040fe200078c10ff */
[----:B------:R-:W-:Y:S01]  /*95c0*/  IMAD R126, R53, UR7, RZ ;  /* 0x00000007357e7c24 */ /* 0x000fe2000f8e02ff */
[-C--:B------:R-:W-:Y:S01]  /*95d0*/  LEA.HI.X.SX32 R49, R135, R2.reuse, 0x2, P5 ;  /* 0x0000000287317211 */ /* 0x080fe200028f16ff */
[----:B------:R4:W-:Y:S01]  /*95e0*/  STL [R1+0x6c8], R98 ;  /* 0x0006c86201007387 */ /* 0x0009e20000100800 */
[----:B------:R-:W-:Y:S01]  /*95f0*/  LEA.HI.X.SX32 R55, R128, R2, 0x2, P6 ;  /* 0x0000000280377211 */ /* 0x000fe200030f16ff */
[----:B------:R-:W-:Y:S01]  /*9600*/  IMAD R128, R57, UR7, RZ ;  /* 0x0000000739807c24 */ /* 0x000fe2000f8e02ff */
[-C--:B------:R-:W-:Y:S01]  /*9610*/  LEA R58, P6, R130, R184.reuse, 0x2 ;  /* 0x000000b8823a7211 */ /* 0x080fe200078c10ff */
[----:B------:R-:W-:Y:S01]  /*9620*/  STL.64 [R1+0x38], R212 ;  /* 0x000038d401007387 */ /* 0x000fe20000100a00 */
[----:B------:R-:W-:-:S02]  /*9630*/  LEA R52, P5, R134, R184, 0x2 ;  /* 0x000000b886347211 */ /* 0x000fc400078a10ff */
[----:B------:R-:W-:Y:S01]  /*9640*/  LEA.HI.X.SX32 R59, R130, R2, 0x2, P6 ;  /* 0x00000002823b7211 */ /* 0x000fe200030f16ff */
[----:B------:R-:W-:Y:S01]  /*9650*/  STL.64 [R1+0x30], R236 ;  /* 0x000030ec01007387 */ /* 0x000fe20000100a00 */
[----:B------:R-:W-:Y:S01]  /*9660*/  LEA R62, P6, R123, R184, 0x2 ;  /* 0x000000b87b3e7211 */ /* 0x000fe200078c10ff */
[----:B------:R-:W-:Y:S01]  /*9670*/  IMAD R130, R61, UR7, RZ ;  /* 0x000000073d827c24 */ /* 0x000fe2000f8e02ff */
[-C--:B------:R-:W-:Y:S01]  /*9680*/  LEA.HI.X.SX32 R53, R134, R2.reuse, 0x2, P5 ;  /* 0x0000000286357211 */ /* 0x080fe200028f16ff */
[----:B------:R-:W-:Y:S01]  /*9690*/  STL [R1+0x6c4], R100 ;  /* 0x0006c46401007387 */ /* 0x000fe20000100800 */
[----:B------:R-:W-:Y:S01]  /*96a0*/  LEA.HI.X.SX32 R63, R123, R2, 0x2, P6 ;  /* 0x000000027b3f7211 */ /* 0x000fe200030f16ff */
[----:B------:R-:W-:Y:S01]  /*96b0*/  IMAD R134, R15, UR7, RZ ;  /* 0x000000070f867c24 */ /* 0x000fe2000f8e02ff */
[-C--:B------:R-:W-:Y:S01]  /*96c0*/  LEA R66, P6, R70, R184.reuse, 0x2 ;  /* 0x000000b846427211 */ /* 0x080fe200078c10ff */
[----:B------:R-:W-:Y:S01]  /*96d0*/  STL.64 [R1+0x28], R250 ;  /* 0x000028fa01007387 */ /* 0x000fe20000100a00 */
[----:B------:R-:W-:Y:S01]  /*96e0*/  LEA R56, P5, R132, R184, 0x2 ;  /* 0x000000b884387211 */ /* 0x000fe200078a10ff */
[----:B------:R-:W-:Y:S01]  /*96f0*/  IMAD R15, R85, UR7, RZ ;  /* 0x00000007550f7c24 */ /* 0x000fe2000f8e02ff */
[----:B------:R-:W-:Y:S01]  /*9700*/  LEA.HI.X.SX32 R67, R70, R2, 0x2, P6 ;  /* 0x0000000246437211 */ /* 0x000fe200030f16ff */
[----:B------:R-:W-:Y:S01]  /*9710*/  STL.64 [R1+0x20], R234 ;  /* 0x000020ea01007387 */ /* 0x000fe20000100a00 */
[----:B------:R-:W-:-:S02]  /*9720*/  LEA R70, P6, R74, R184, 0x2 ;  /* 0x000000b84a467211 */ /* 0x000fc400078c10ff */
[-C--:B------:R-:W-:Y:S01]  /*9730*/  LEA.HI.X.SX32 R57, R132, R2.reuse, 0x2, P5 ;  /* 0x0000000284397211 */ /* 0x080fe200028f16ff */
[----:B------:R4:W-:Y:S01]  /*9740*/  STL [R1+0x6c0], R102 ;  /* 0x0006c06601007387 */ /* 0x0009e20000100800 */
[----:B------:R-:W-:Y:S01]  /*9750*/  LEA.HI.X.SX32 R71, R74, R2, 0x2, P6 ;  /* 0x000000024a477211 */ /* 0x000fe200030f16ff */
[----:B------:R-:W-:Y:S01]  /*9760*/  IMAD R132, R65, UR7, RZ ;  /* 0x0000000741847c24 */ /* 0x000fe2000f8e02ff */
[CC--:B------:R-:W-:Y:S01]  /*9770*/  LEA R74, P6, R78.reuse, R184.reuse, 0x2 ;  /* 0x000000b84e4a7211 */ /* 0x0c0fe200078c10ff */
[----:B------:R-:W-:Y:S01]  /*9780*/  STL.64 [R1+0x18], R210 ;  /* 0x000018d201007387 */ /* 0x000fe20000100a00 */
[----:B------:R-:W-:Y:S02]  /*9790*/  LEA R60, P5, R131, R184, 0x2 ;  /* 0x000000b8833c7211 */ /* 0x000fe400078a10ff */
[----:B------:R-:W-:Y:S01]  /*97a0*/  LEA.HI.X.SX32 R75, R78, R2, 0x2, P6 ;  /* 0x000000024e4b7211 */ /* 0x000fe200030f16ff */
[----:B------:R-:W-:Y:S01]  /*97b0*/  STL.64 [R1+0x10], R232 ;  /* 0x000010e801007387 */ /* 0x000fe20000100a00 */
[----:B-1----:R-:W-:-:S02]  /*97c0*/  LEA R78, P6, R82, R184, 0x2 ;  /* 0x000000b8524e7211 */ /* 0x002fc400078c10ff */
[-C--:B------:R-:W-:Y:S01]  /*97d0*/  LEA.HI.X.SX32 R61, R131, R2.reuse, 0x2, P5 ;  /* 0x00000002833d7211 */ /* 0x080fe200028f16ff */
[----:B------:R-:W-:Y:S01]  /*97e0*/  STL [R1+0x6bc], R104 ;  /* 0x0006bc6801007387 */ /* 0x000fe20000100800 */
[----:B------:R-:W-:Y:S02]  /*97f0*/  LEA.HI.X.SX32 R79, R82, R2, 0x2, P6 ;  /* 0x00000002524f7211 */ /* 0x000fe400030f16ff */
[-C--:B--2---:R-:W-:Y:S01]  /*9800*/  LEA R82, P6, R86, R184.reuse, 0x2 ;  /* 0x000000b856527211 */ /* 0x084fe200078c10ff */
[----:B------:R-:W-:Y:S01]  /*9810*/  STL.64 [R1+0x8], R204 ;  /* 0x000008cc01007387 */ /* 0x000fe20000100a00 */
[----:B------:R-:W-:Y:S02]  /*9820*/  LEA R64, P5, R68, R184, 0x2 ;  /* 0x000000b844407211 */ /* 0x000fe400078a10ff */
[----:B------:R-:W-:Y:S01]  /*9830*/  LEA.HI.X.SX32 R83, R86, R2, 0x2, P6 ;  /* 0x0000000256537211 */ /* 0x000fe200030f16ff */
[----:B------:R-:W-:Y:S01]  /*9840*/  STL.64 [R1], R8 ;  /* 0x0000000801007387 */ /* 0x000fe20000100a00 */
[----:B---3--:R-:W-:-:S02]  /*9850*/  LEA R86, P6, R90, R184, 0x2 ;  /* 0x000000b85a567211 */ /* 0x008fc400078c10ff */
[-C--:B------:R-:W-:Y:S01]  /*9860*/  LEA.HI.X.SX32 R65, R68, R2.reuse, 0x2, P5 ;  /* 0x0000000244417211 */ /* 0x080fe200028f16ff */
[----:B------:R1:W-:Y:S01]  /*9870*/  STL [R1+0x6b8], R106 ;  /* 0x0006b86a01007387 */ /* 0x0003e20000100800 */
[----:B------:R-:W-:Y:S02]  /*9880*/  LEA.HI.X.SX32 R87, R90, R2, 0x2, P6 ;  /* 0x000000025a577211 */ /* 0x000fe400030f16ff */
[-C--:B----4-:R-:W-:Y:S01]  /*9890*/  LEA R90, P6, R94, R184.reuse, 0x2 ;  /* 0x000000b85e5a7211 */ /* 0x090fe200078c10ff */
[----:B------:R-:W-:Y:S01]  /*98a0*/  STL [R1+0x6b4], R108 ;  /* 0x0006b46c01007387 */ /* 0x000fe20000100800 */
[----:B------:R-:W-:Y:S02]  /*98b0*/  LEA R68, P5, R72, R184, 0x2 ;  /* 0x000000b848447211 */ /* 0x000fe400078a10ff */
[----:B------:R-:W-:Y:S01]  /*98c0*/  LEA.HI.X.SX32 R91, R94, R2, 0x2, P6 ;  /* 0x000000025e5b7211 */ /* 0x000fe200030f16ff */
[----:B------:R2:W-:Y:S01]  /*98d0*/  STL [R1+0x6b0], R110 ;  /* 0x0006b06e01007387 */ /* 0x0005e20000100800 */
[----:B------:R-:W-:-:S02]  /*98e0*/  LEA R94, P6, R98, R184, 0x2 ;  /* 0x000000b8625e7211 */ /* 0x000fc400078c10ff */
[-C--:B------:R-:W-:Y:S01]  /*98f0*/  LEA.HI.X.SX32 R69, R72, R2.reuse, 0x2, P5 ;  /* 0x0000000248457211 */ /* 0x080fe200028f16ff */
[----:B------:R-:W-:Y:S01]  /*9900*/  STL [R1+0x6ac], R112 ;  /* 0x0006ac7001007387 */ /* 0x000fe20000100800 */
[----:B------:R-:W-:Y:S02]  /*9910*/  LEA.HI.X.SX32 R95, R98, R2, 0x2, P6 ;  /* 0x00000002625f7211 */ /* 0x000fe400030f16ff */
[-C--:B------:R-:W-:Y:S01]  /*9920*/  LEA R98, P6, R102, R184.reuse, 0x2 ;  /* 0x000000b866627211 */ /* 0x080fe200078c10ff */
[----:B------:R3:W-:Y:S01]  /*9930*/  STL [R1+0x6a8], R114 ;  /* 0x0006a87201007387 */ /* 0x0007e20000100800 */
[----:B------:R-:W-:Y:S02]  /*9940*/  LEA R72, P5, R76, R184, 0x2 ;  /* 0x000000b84c487211 */ /* 0x000fe400078a10ff */
[----:B------:R-:W-:Y:S01]  /*9950*/  LEA.HI.X.SX32 R99, R102, R2, 0x2, P6 ;  /* 0x0000000266637211 */ /* 0x000fe200030f16ff */
[----:B------:R-:W-:Y:S01]  /*9960*/  STL [R1+0x6a4], R116 ;  /* 0x0006a47401007387 */ /* 0x000fe20000100800 */
[----:B------:R-:W-:-:S02]  /*9970*/  LEA R102, P6, R106, R184, 0x2 ;  /* 0x000000b86a667211 */ /* 0x000fc400078c10ff */
[-C--:B------:R-:W-:Y:S01]  /*9980*/  LEA.HI.X.SX32 R73, R76, R2.reuse, 0x2, P5 ;  /* 0x000000024c497211 */ /* 0x080fe200028f16ff */
[----:B------:R4:W-:Y:S01]  /*9990*/  STL [R1+0x6a0], R118 ;  /* 0x0006a07601007387 */ /* 0x0009e20000100800 */
[----:B------:R-:W-:Y:S02]  /*99a0*/  LEA.HI.X.SX32 R103, R106, R2, 0x2, P6 ;  /* 0x000000026a677211 */ /* 0x000fe400030f16ff */
[-C--:B-1----:R-:W-:Y:S01]  /*99b0*/  LEA R106, P6, R110, R184.reuse, 0x2 ;  /* 0x000000b86e6a7211 */ /* 0x082fe200078c10ff */
[----:B------:R-:W-:Y:S01]  /*99c0*/  STL [R1+0x69c], R120 ;  /* 0x00069c7801007387 */ /* 0x000fe20000100800 */
[----:B------:R-:W-:Y:S02]  /*99d0*/  LEA R76, P5, R80, R184, 0x2 ;  /* 0x000000b8504c7211 */ /* 0x000fe400078a10ff */
[----:B------:R-:W-:Y:S01]  /*99e0*/  LEA.HI.X.SX32 R107, R110, R2, 0x2, P6 ;  /* 0x000000026e6b7211 */ /* 0x000fe200030f16ff */
[----:B------:R1:W-:Y:S01]  /*99f0*/  STL [R1+0x698], R122 ;  /* 0x0006987a01007387 */ /* 0x0003e20000100800 */
[----:B--2---:R-:W-:-:S02]  /*9a00*/  LEA R110, P6, R114, R184, 0x2 ;  /* 0x000000b8726e7211 */ /* 0x004fc400078c10ff */
[-C--:B------:R-:W-:Y:S01]  /*9a10*/  LEA.HI.X.SX32 R77, R80, R2.reuse, 0x2, P5 ;  /* 0x00000002504d7211 */ /* 0x080fe200028f16ff */
[----:B------:R-:W-:Y:S01]  /*9a20*/  STL [R1+0x694], R124 ;  /* 0x0006947c01007387 */ /* 0x000fe20000100800 */
[----:B------:R-:W-:Y:S02]  /*9a30*/  LEA.HI.X.SX32 R111, R114, R2, 0x2, P6 ;  /* 0x00000002726f7211 */ /* 0x000fe400030f16ff */
[-C--:B---3--:R-:W-:Y:S01]  /*9a40*/  LEA R114, P6, R118, R184.reuse, 0x2 ;  /* 0x000000b876727211 */ /* 0x088fe200078c10ff */
[----:B------:R2:W-:Y:S01]  /*9a50*/  STL [R1+0x690], R126 ;  /* 0x0006907e01007387 */ /* 0x0005e20000100800 */
[----:B------:R-:W-:Y:S02]  /*9a60*/  LEA R80, P5, R84, R184, 0x2 ;  /* 0x000000b854507211 */ /* 0x000fe400078a10ff */
[----:B------:R-:W-:Y:S01]  /*9a70*/  LEA.HI.X.SX32 R115, R118, R2, 0x2, P6 ;  /* 0x0000000276737211 */ /* 0x000fe200030f16ff */
[----:B------:R-:W-:Y:S01]  /*9a80*/  STL [R1+0x68c], R128 ;  /* 0x00068c8001007387 */ /* 0x000fe20000100800 */
[----:B----4-:R-:W-:-:S02]  /*9a90*/  LEA R118, P6, R122, R184, 0x2 ;  /* 0x000000b87a767211 */ /* 0x010fc400078c10ff */
        /* <DEDUP_REMOVED lines=17> */
[----:B-1----:R-:W-:-:S02]  /*9bb0*/  LEA R134, P6, R138, R184, 0x2 ;  /* 0x000000b88a867211 */ /* 0x002fc400078c10ff */
[-C--:B------:R-:W-:Y:S01]  /*9bc0*/  LEA.HI.X.SX32 R89, R92, R2.reuse, 0x2, P5 ;  /* 0x000000025c597211 */ /* 0x080fe200028f16ff */
[----:B------:R1:W-:Y:S01]  /*9bd0*/  STL [R1+0x670], R15 ;  /* 0x0006700f01007387 */ /* 0x0003e20000100800 */
[----:B------:R-:W-:Y:S02]  /*9be0*/  LEA.HI.X.SX32 R135, R138, R2, 0x2, P6 ;  /* 0x000000028a877211 */ /* 0x000fe400030f16ff */
[CC--:B--2---:R-:W-:Y:S01]  /*9bf0*/  LEA R138, P6, R15.reuse, R184.reuse, 0x2 ;  /* 0x000000b80f8a7211 */ /* 0x0c4fe200078c10ff */
[----:B------:R-:W-:Y:S01]  /*9c00*/  STL [R1+0x66c], R144 ;  /* 0x00066c9001007387 */ /* 0x000fe20000100800 */
[----:B------:R-:W-:Y:S02]  /*9c10*/  LEA R92, P5, R96, R184, 0x2 ;  /* 0x000000b8605c7211 */ /* 0x000fe400078a10ff */
[----:B------:R-:W-:Y:S01]  /*9c20*/  LEA.HI.X.SX32 R139, R15, R2, 0x2, P6 ;  /* 0x000000020f8b7211 */ /* 0x000fe200030f16ff */
[----:B------:R2:W-:Y:S01]  /*9c30*/  STL [R1+0x668], R146 ;  /* 0x0006689201007387 */ /* 0x0005e20000100800 */
[----:B------:R-:W-:Y:S01]  /*9c40*/  LEA R142, P6, R146, R184, 0x2 ;  /* 0x000000b8928e7211 */ /* 0x000fe200078c10ff */
[----:B-1----:R-:W-:Y:S01]  /*9c50*/  IMAD R15, R141, UR7, RZ ;  /* 0x000000078d0f7c24 */ /* 0x002fe2000f8e02ff */
[-C--:B------:R-:W-:Y:S01]  /*9c60*/  LEA.HI.X.SX32 R93, R96, R2.reuse, 0x2, P5 ;  /* 0x00000002605d7211 */ /* 0x080fe200028f16ff */
[----:B------:R-:W-:Y:S01]  /*9c70*/  STL [R1+0x664], R148 ;  /* 0x0006649401007387 */ /* 0x000fe20000100800 */
[----:B------:R-:W-:-:S02]  /*9c80*/  LEA.HI.X.SX32 R143, R146, R2, 0x2, P6 ;  /* 0x00000002928f7211 */ /* 0x000fc400030f16ff */
[-C--:B------:R-:W-:Y:S01]  /*9c90*/  LEA R96, P5, R100, R184.reuse, 0x2 ;  /* 0x000000b864607211 */ /* 0x080fe200078a10ff */
[----:B------:R1:W-:Y:S01]  /*9ca0*/  STL [R1+0x660], R150 ;  /* 0x0006609601007387 */ /* 0x0003e20000100800 */
[----:B--2---:R-:W-:-:S03]  /*9cb0*/  LEA R146, P6, R150, R184, 0x2 ;  /* 0x000000b896927211 */ /* 0x004fc600078c10ff */
[----:B------:R-:W-:Y:S01]  /*9cc0*/  STL [R1+0x65c], R152 ;  /* 0x00065c9801007387 */ /* 0x000fe20000100800 */
[-C--:B------:R-:W-:Y:S02]  /*9cd0*/  LEA.HI.X.SX32 R97, R100, R2.reuse, 0x2, P5 ;  /* 0x0000000264617211 */ /* 0x080fe400028f16ff */
[----:B------:R-:W-:Y:S01]  /*9ce0*/  LEA.HI.X.SX32 R147, R150, R2, 0x2, P6 ;  /* 0x0000000296937211 */ /* 0x000fe200030f16ff */
[----:B------:R2:W-:Y:S01]  /*9cf0*/  STL [R1+0x658], R154 ;  /* 0x0006589a01007387 */ /* 0x0005e20000100800 */
[-C--:B------:R-:W-:Y:S02]  /*9d00*/  LEA R100, P5, R104, R184.reuse, 0x2 ;  /* 0x000000b868647211 */ /* 0x080fe400078a10ff */
[----:B-1----:R-:W-:Y:S01]  /*9d10*/  LEA R150, P6, R154, R184, 0x2 ;  /* 0x000000b89a967211 */ /* 0x002fe200078c10ff */
[----:B------:R-:W-:Y:S01]  /*9d20*/  STL [R1+0x654], R156 ;  /* 0x0006549c01007387 */ /* 0x000fe20000100800 */
[-C--:B------:R-:W-:Y:S02]  /*9d30*/  LEA.HI.X.SX32 R101, R104, R2.reuse, 0x2, P5 ;  /* 0x0000000268657211 */ /* 0x080fe400028f16ff */
[----:B------:R-:W-:Y:S01]  /*9d40*/  LEA.HI.X.SX32 R151, R154, R2, 0x2, P6 ;  /* 0x000000029a977211 */ /* 0x000fe200030f16ff */
[----:B------:R1:W-:Y:S01]  /*9d50*/  STL [R1+0x650], R158 ;  /* 0x0006509e01007387 */ /* 0x0003e20000100800 */
[----:B------:R-:W-:-:S02]  /*9d60*/  LEA R104, P5, R108, R184, 0x2 ;  /* 0x000000b86c687211 */ /* 0x000fc400078a10ff */
[----:B--2---:R-:W-:Y:S01]  /*9d70*/  LEA R154, P6, R158, R184, 0x2 ;  /* 0x000000b89e9a7211 */ /* 0x004fe200078c10ff */
[----:B------:R-:W-:Y:S01]  /*9d80*/  STL [R1+0x64c], R160 ;  /* 0x00064ca001007387 */ /* 0x000fe20000100800 */
[-C--:B------:R-:W-:Y:S02]  /*9d90*/  LEA.HI.X.SX32 R105, R108, R2.reuse, 0x2, P5 ;  /* 0x000000026c697211 */ /* 0x080fe400028f16ff */
[----:B------:R-:W-:Y:S01]  /*9da0*/  LEA.HI.X.SX32 R155, R158, R2, 0x2, P6 ;  /* 0x000000029e9b7211 */ /* 0x000fe200030f16ff */
[----:B------:R2:W-:Y:S01]  /*9db0*/  STL [R1+0x648], R162 ;  /* 0x000648a201007387 */ /* 0x0005e20000100800 */
[-C--:B------:R-:W-:Y:S02]  /*9dc0*/  LEA R108, P5, R112, R184.reuse, 0x2 ;  /* 0x000000b8706c7211 */ /* 0x080fe400078a10ff */
[----:B-1----:R-:W-:Y:S01]  /*9dd0*/  LEA R158, P6, R162, R184, 0x2 ;  /* 0x000000b8a29e7211 */ /* 0x002fe200078c10ff */
[----:B------:R-:W-:Y:S01]  /*9de0*/  STL [R1+0x644], R164 ;  /* 0x000644a401007387 */ /* 0x000fe20000100800 */
[----:B------:R-:W-:-:S02]  /*9df0*/  LEA.HI.X.SX32 R109, R112, R2, 0x2, P5 ;  /* 0x00000002706d7211 */ /* 0x000fc400028f16ff */
[----:B------:R-:W-:Y:S01]  /*9e00*/  LEA.HI.X.SX32 R159, R162, R2, 0x2, P6 ;  /* 0x00000002a29f7211 */ /* 0x000fe200030f16ff */
[----:B------:R1:W-:Y:S01]  /*9e10*/  STL [R1+0x638], R7 ;  /* 0x0006380701007387 */ /* 0x0003e20000100800 */
[CC--:B------:R-:W-:Y:S02]  /*9e20*/  LEA R112, P5, R116.reuse, R184.reuse, 0x2 ;  /* 0x000000b874707211 */ /* 0x0c0fe400078a10ff */
[C---:B--2---:R-:W-:Y:S01]  /*9e30*/  LEA R162, P6, R7.reuse, R184, 0x2 ;  /* 0x000000b807a27211 */ /* 0x044fe200078c10ff */
[----:B------:R-:W-:Y:S01]  /*9e40*/  STL [R1+0x634], R168 ;  /* 0x000634a801007387 */ /* 0x000fe20000100800 */
[-C--:B------:R-:W-:Y:S02]  /*9e50*/  LEA.HI.X.SX32 R113, R116, R2.reuse, 0x2, P5 ;  /* 0x0000000274717211 */ /* 0x080fe400028f16ff */
[----:B------:R-:W-:Y:S01]  /*9e60*/  LEA.HI.X.SX32 R163, R7, R2, 0x2, P6 ;  /* 0x0000000207a37211 */ /* 0x000fe200030f16ff */
[----:B------:R2:W-:Y:S01]  /*9e70*/  STL [R1+0x630], R15 ;  /* 0x0006300f01007387 */ /* 0x0005e20000100800 */
[-C--:B------:R-:W-:Y:S01]  /*9e80*/  LEA R166, P6, R15, R184.reuse, 0x2 ;  /* 0x000000b80fa67211 */ /* 0x080fe200078c10ff */
[----:B-1----:R-:W-:Y:S01]  /*9e90*/  IMAD R7, R165, UR7, RZ ;  /* 0x00000007a5077c24 */ /* 0x002fe2000f8e02ff */
[----:B------:R-:W-:Y:S01]  /*9ea0*/  LEA R116, P5, R120, R184, 0x2 ;  /* 0x000000b878747211 */ /* 0x000fe200078a10ff */
[----:B------:R-:W-:Y:S01]  /*9eb0*/  STL [R1+0x62c], R172 ;  /* 0x00062cac01007387 */ /* 0x000fe20000100800 */
[----:B------:R-:W-:-:S02]  /*9ec0*/  LEA.HI.X.SX32 R167, R15, R2, 0x2, P6 ;  /* 0x000000020fa77211 */ /* 0x000fc400030f16ff */
[----:B------:R-:W-:Y:S01]  /*9ed0*/  LEA.HI.X.SX32 R117, R120, R2, 0x2, P5 ;  /* 0x0000000278757211 */ /* 0x000fe200028f16ff */
[----:B------:R1:W-:Y:S01]  /*9ee0*/  STL [R1+0x628], R174 ;  /* 0x000628ae01007387 */ /* 0x0003e20000100800 */
[-C--:B------:R-:W-:Y:S01]  /*9ef0*/  LEA R120, P5, R124, R184.reuse, 0x2 ;  /* 0x000000b87c787211 */ /* 0x080fe200078a10ff */
[----:B--2---:R-:W-:Y:S01]  /*9f00*/  IMAD R15, R169, UR7, RZ ;  /* 0x00000007a90f7c24 */ /* 0x004fe2000f8e02ff */
[----:B------:R-:W-:Y:S01]  /*9f10*/  LEA R170, P6, R174, R184, 0x2 ;  /* 0x000000b8aeaa7211 */ /* 0x000fe200078c10ff */
[----:B------:R-:W-:Y:S01]  /*9f20*/  STL [R1+0x624], R176 ;  /* 0x000624b001007387 */ /* 0x000fe20000100800 */
[----:B------:R-:W-:Y:S02]  /*9f30*/  LEA.HI.X.SX32 R121, R124, R2, 0x2, P5 ;  /* 0x000000027c797211 */ /* 0x000fe400028f16ff */
[----:B------:R-:W-:Y:S01]  /*9f40*/  LEA R124, P5, R128, R184, 0x2 ;  /* 0x000000b8807c7211 */ /* 0x000fe200078a10ff */
[----:B------:R2:W-:Y:S01]  /*9f50*/  STL [R1+0x620], R178 ;  /* 0x000620b201007387 */ /* 0x0005e20000100800 */
[----:B------:R-:W-:-:S02]  /*9f60*/  LEA.HI.X.SX32 R171, R174, R2, 0x2, P6 ;  /* 0x00000002aeab7211 */ /* 0x000fc400030f16ff */
[----:B------:R-:W-:Y:S01]  /*9f70*/  LEA.HI.X.SX32 R125, R128, R2, 0x2, P5 ;  /* 0x00000002807d7211 */ /* 0x000fe200028f16ff */
[----:B------:R3:W-:Y:S01]  /*9f80*/  STL [R1+0x61c], R180 ;  /* 0x00061cb401007387 */ /* 0x0007e20000100800 */
[-C--:B------:R-:W-:Y:S02]  /*9f90*/  LEA R128, P5, R132, R184.reuse, 0x2 ;  /* 0x000000b884807211 */ /* 0x080fe400078a10ff */
[----:B-1----:R-:W-:Y:S01]  /*9fa0*/  LEA R174, P6, R178, R184, 0x2 ;  /* 0x000000b8b2ae7211 */ /* 0x002fe200078c10ff */
[----:B------:R1:W-:Y:S01]  /*9fb0*/  STL [R1+0x618], R7 ;  /* 0x0006180701007387 */ /* 0x0003e20000100800 */
[----:B------:R-:W-:Y:S02]  /*9fc0*/  LEA.HI.X.SX32 R129, R132, R2, 0x2, P5 ;  /* 0x0000000284817211 */ /* 0x000fe400028f16ff */
[----:B------:R-:W-:Y:S01]  /*9fd0*/  LEA R132, P5, R136, R184, 0x2 ;  /* 0x000000b888847211 */ /* 0x000fe200078a10ff */
[----:B------:R4:W-:Y:S01]  /*9fe0*/  STL [R1+0x614], R15 ;  /* 0x0006140f01007387 */ /* 0x0009e20000100800 */
[----:B------:R-:W-:-:S02]  /*9ff0*/  LEA.HI.X.SX32 R175, R178, R2, 0x2, P6 ;  /* 0x00000002b2af7211 */ /* 0x000fc400030f16ff */
[----:B------:R-:W-:Y:S01]  /*a000*/  LEA.HI.X.SX32 R133, R136, R2, 0x2, P5 ;  /* 0x0000000288857211 */ /* 0x000fe200028f16ff */
[----:B------:R4:W-:Y:S01]  /*a010*/  STL [R1+0x610], R186 ;  /* 0x000610ba01007387 */ /* 0x0009e20000100800 */
[CC--:B------:R-:W-:Y:S02]  /*a020*/  LEA R136, P5, R140.reuse, R184.reuse, 0x2 ;  /* 0x000000b88c887211 */ /* 0x0c0fe400078a10ff */
[C---:B--2---:R-:W-:Y:S01]  /*a030*/  LEA R178, P6, R7.reuse, R184, 0x2 ;  /* 0x000000b807b27211 */ /* 0x044fe200078c10ff */
[----:B------:R2:W-:Y:S01]  /*a040*/  STL [R1+0x60c], R187 ;  /* 0x00060cbb01007387 */ /* 0x0005e20000100800 */
[----:B------:R-:W-:Y:S02]  /*a050*/  LEA.HI.X.SX32 R137, R140, R2, 0x2, P5 ;  /* 0x000000028c897211 */ /* 0x000fe400028f16ff */
[----:B------:R-:W-:Y:S01]  /*a060*/  LEA R140, P5, R144, R184, 0x2 ;  /* 0x000000b8908c7211 */ /* 0x000fe200078a10ff */
[----:B------:R-:W2:Y:S01]  /*a070*/  LDL.64 R198, [R1+0x140] ;  /* 0x0001400001c67983 */ /* 0x000ea20000100a00 */
[----:B------:R-:W-:-:S02]  /*a080*/  LEA.HI.X.SX32 R179, R7, R2, 0x2, P6 ;  /* 0x0000000207b37211 */ /* 0x000fc400030f16ff */
[----:B------:R-:W-:Y:S01]  /*a090*/  LEA.HI.X.SX32 R141, R144, R2, 0x2, P5 ;  /* 0x00000002908d7211 */ /* 0x000fe200028f16ff */
[----:B------:R-:W2:Y:S01]  /*a0a0*/  LDL.64 R248, [R1+0x138] ;  /* 0x0001380001f87983 */ /* 0x000ea20000100a00 */
[----:B------:R-:W-:-:S03]  /*a0b0*/  LEA R144, P5, R148, R184, 0x2 ;  /* 0x000000b894907211 */ /* 0x000fc600078a10ff */
[----:B------:R-:W2:Y:S01]  /*a0c0*/  LDL.64 R208, [R1+0x128] ;  /* 0x0001280001d07983 */ /* 0x000ea20000100a00 */
[----:B------:R-:W-:Y:S02]  /*a0d0*/  LEA.HI.X.SX32 R145, R148, R2, 0x2, P5 ;  /* 0x0000000294917211 */ /* 0x000fe400028f16ff */
[C---:B------:R-:W-:Y:S01]  /*a0e0*/  LEA R148, P5, R152.reuse, R184, 0x2 ;  /* 0x000000b898947211 */ /* 0x040fe200078a10ff */
[----:B------:R-:W2:Y:S03]  /*a0f0*/  LDL.64 R202, [R1+0x118] ;  /* 0x0001180001ca7983 */ /* 0x000ea60000100a00 */
[----:B------:R-:W-:Y:S01]  /*a100*/  LEA.HI.X.SX32 R149, R152, R2, 0x2, P5 ;  /* 0x0000000298957211 */ /* 0x000fe200028f16ff */
[----:B------:R-:W2:Y:S01]  /*a110*/  LDL.64 R200, [R1+0x108] ;  /* 0x0001080001c87983 */ /* 0x000ea20000100a00 */
[----:B------:R-:W-:Y:S01]  /*a120*/  LEA R152, P5, R156, R184, 0x2 ;  /* 0x000000b89c987211 */ /* 0x000fe200078a10ff */
[----:B------:R-:W-:-:S02]  /*a130*/  USHF.R.U32.HI UR6, URZ, 0x1, UR49 ;  /* 0x000000013f067899 */ /* 0x000fc40008011631 */
[----:B------:R-:W2:Y:S01]  /*a140*/  LDL.64 R216, [R1+0xf8] ;  /* 0x0000f80001d87983 */ /* 0x000ea20000100a00 */
[----:B------:R-:W-:Y:S02]  /*a150*/  LEA.HI.X.SX32 R153, R156, R2, 0x2, P5 ;  /* 0x000000029c997211 */ /* 0x000fe400028f16ff */
[----:B------:R-:W-:-:S04]  /*a160*/  LEA R156, P5, R160, R184, 0x2 ;  /* 0x000000b8a09c7211 */ /* 0x000fc800078a10ff */
        /* <DEDUP_REMOVED lines=11> */
[----:B---3--:R-:W-:Y:S01]  /*a220*/  LEA R180, P5, R15, R184, 0x2 ;  /* 0x000000b80fb47211 */ /* 0x008fe200078a10ff */
[----:B-1----:R-:W-:-:S03]  /*a230*/  VIADD R7, R181, 0xffffffdc ;  /* 0xffffffdcb5077836 */ /* 0x002fc60000000000 */
[----:B------:R-:W-:Y:S02]  /*a240*/  LEA.HI.X.SX32 R181, R15, R2, 0x2, P5 ;  /* 0x000000020fb57211 */ /* 0x000fe400028f16ff */
[----:B----4-:R-:W1:Y:S01]  /*a250*/  S2R R15, SR_TID.X ;  /* 0x00000000000f7919 */ /* 0x010e620000002100 */
[CC--:B------:R-:W-:Y:S02]  /*a260*/  LEA R182, P6, R186.reuse, R184.reuse, 0x2 ;  /* 0x000000b8bab67211 */ /* 0x0c0fe400078c10ff */
[----:B------:R-:W-:Y:S02]  /*a270*/  LEA R184, P5, R187, R184, 0x2 ;  /* 0x000000b8bbb87211 */ /* 0x000fe400078a10ff */
[-C--:B------:R-:W-:Y:S02]  /*a280*/  LEA.HI.X.SX32 R183, R186, R2.reuse, 0x2, P6 ;  /* 0x00000002bab77211 */ /* 0x080fe400030f16ff */
[----:B------:R-:W-:Y:S01]  /*a290*/  ISETP.GE.U32.AND P6, PT, R185, 0x7fffffbe, PT ;  /* 0x7fffffbeb900780c */ /* 0x000fe20003fc6070 */
[----:B------:R-:W3:Y:S01]  /*a2a0*/  LDL.LU R186, [R1+0x19a8] ;  /* 0x0019a80001ba7983 */ /* 0x000ee20000300800 */
[----:B------:R-:W-:-:S02]  /*a2b0*/  LEA.HI.X.SX32 R185, R187, R2, 0x2, P5 ;  /* 0x00000002bbb97211 */ /* 0x000fc400028f16ff */
[----:B------:R-:W-:Y:S01]  /*a2c0*/  ISETP.GE.U32.AND P5, PT, R7, 0x7fffffbd, PT ;  /* 0x7fffffbd0700780c */ /* 0x000fe20003fa6070 */
[----:B--2---:R-:W3:Y:S01]  /*a2d0*/  LDL.LU R187, [R1+0x19a4] ;  /* 0x0019a40001bb7983 */ /* 0x004ee20000300800 */
[----:B-1----:R-:W-:-:S05]  /*a2e0*/  LOP3.LUT R15, R15, 0x7f, RZ, 0xc0, !PT ;  /* 0x0000007f0f0f7812 */ /* 0x002fca00078ec0ff */
[----:B------:R-:W-:-:S05]  /*a2f0*/  IMAD.SHL.U32 R2, R15, 0x4, RZ ;  /* 0x000000040f027824 */ /* 0x000fca00078e00ff */
[----:B------:R-:W-:Y:S01]  /*a300*/  LOP3.LUT R7, R2, UR6, RZ, 0x3c, !PT ;  /* 0x0000000602077c12 */ /* 0x000fe2000f8e3cff */
[----:B------:R-:W-:Y:S01]  /*a310*/  IMAD.SHL.U32 R15, R0, 0x20, RZ ;  /* 0x00000020000f7824 */ /* 0x000fe200078e00ff */
[----:B------:R-:W-:Y:S02]  /*a320*/  UISETP.GT.AND UP0, UPT, UR4, 0x3f, UPT ;  /* 0x0000003f0400788c */ /* 0x000fe4000bf04270 */
[----:B------:R-:W-:Y:S01]  /*a330*/  LOP3.LUT R2, R7, 0x40, RZ, 0x3c, !PT ;  /* 0x0000004007027812 */ /* 0x000fe200078e3cff */
[----:B------:R1:W-:Y:S01]  /*a340*/  STL [R1+0x850], R7 ;  /* 0x0008500701007387 */ /* 0x0003e20000100800 */
[----:B------:R-:W-:-:S03]  /*a350*/  ULDC UR6, c[0x0][0x230] ;  /* 0x00008c0000067ab9 */ /* 0x000fc60000000800 */
[----:B------:R-:W5:Y:S01]  /*a360*/  LDL.LU R0, [R1+0x19a0] ;  /* 0x0019a00001007983 */ /* 0x000f620000300800 */
[----:B-1----:R-:W-:-:S03]  /*a370*/  VIADD R7, R7, UR5 ;  /* 0x0000000507077c36 */ /* 0x002fc60008000000 */
[----:B------:R1:W-:Y:S04]  /*a380*/  STL [R1+0x95c], R2 ;  /* 0x00095c0201007387 */ /* 0x0003e80000100800 */
[----:B------:R-:W-:Y:S04]  /*a390*/  LDGSTS.E [R3+0x3000c], desc[UR10][R198.64], !P2 ;  /* 0x3000c000c6037fae */ /* 0x000fe8000d12184a */
[----:B------:R-:W0:Y:S04]  /*a3a0*/  LDGDEPBAR ;  /* 0x00000000000079af */ /* 0x000e280000000000 */
[----:B------:R-:W-:Y:S04]  /*a3b0*/  LDGSTS.E [R7], desc[UR10][R248.64], P1 ;  /* 0x00000000f8077fae */ /* 0x000fe8000892184a */
[----:B------:R-:W2:Y:S04]  /*a3c0*/  LDL.LU.64 R198, [R1+0x1998] ;  /* 0x0019980001c67983 */ /* 0x000ea80000300a00 */
[----:B------:R-:W-:Y:S04]  /*a3d0*/  LDGSTS.E [R7+0x400], desc[UR10][R208.64], P1 ;  /* 0x00400000d0077fae */ /* 0x000fe8000892184a */
[----:B------:R-:W4:Y:S04]  /*a3e0*/  LDL.LU.64 R248, [R1+0x1990] ;  /* 0x0019900001f87983 */ /* 0x000f280000300a00 */
[----:B------:R-:W-:Y:S04]  /*a3f0*/  LDGSTS.E [R7+0x800], desc[UR10][R202.64], P1 ;  /* 0x00800000ca077fae */ /* 0x000fe8000892184a */
[----:B------:R-:W3:Y:S04]  /*a400*/  LDL.LU.64 R208, [R1+0x1988] ;  /* 0x0019880001d07983 */ /* 0x000ee80000300a00 */
[----:B------:R-:W-:Y:S04]  /*a410*/  LDGSTS.E [R7+0xc00], desc[UR10][R200.64], P1 ;  /* 0x00c00000c8077fae */ /* 0x000fe8000892184a */
[----:B------:R-:W4:Y:S04]  /*a420*/  LDL.LU.64 R202, [R1+0x1980] ;  /* 0x0019800001ca7983 */ /* 0x000f280000300a00 */
[----:B------:R-:W-:Y:S04]  /*a430*/  LDGSTS.E [R7+0x1000], desc[UR10][R216.64], P1 ;  /* 0x01000000d8077fae */ /* 0x000fe8000892184a */
[----:B------:R-:W2:Y:S04]  /*a440*/  LDL.LU.64 R200, [R1+0x1978] ;  /* 0x0019780001c87983 */ /* 0x000ea80000300a00 */
[----:B------:R-:W4:Y:S04]  /*a450*/  LDL.LU.64 R216, [R1+0x1970] ;  /* 0x0019700001d87983 */ /* 0x000f280000300a00 */
[----:B--2---:R-:W-:Y:S04]  /*a460*/  LDGSTS.E [R7+0x1400], desc[UR10][R200.64], P1 ;  /* 0x01400000c8077fae */ /* 0x004fe8000892184a */
[----:B---3--:R-:W-:Y:S04]  /*a470*/  LDGSTS.E [R7+0x1800], desc[UR10][R208.64], P1 ;  /* 0x01800000d0077fae */ /* 0x008fe8000892184a */
[----:B------:R-:W-:Y:S04]  /*a480*/  LDGSTS.E [R7+0x1c00], desc[UR10][R198.64], P1 ;  /* 0x01c00000c6077fae */ /* 0x000fe8000892184a */
[----:B------:R-:W2:Y:S04]  /*a490*/  LDL.LU.64 R200, [R1+0x1968] ;  /* 0x0019680001c87983 */ /* 0x000ea80000300a00 */
[----:B------:R-:W3:Y:S04]  /*a4a0*/  LDL.LU.64 R208, [R1+0x1960] ;  /* 0x0019600001d07983 */ /* 0x000ee80000300a00 */
[----:B------:R-:W4:Y:S04]  /*a4b0*/  LDL.LU.64 R198, [R1+0x1958] ;  /* 0x0019580001c67983 */ /* 0x000f280000300a00 */
[----:B------:R-:W-:Y:S04]  /*a4c0*/  LDGSTS.E [R7+0x2000], desc[UR10][R214.64], P1 ;  /* 0x02000000d6077fae */ /* 0x000fe8000892184a */
[----:B------:R-:W-:Y:S04]  /*a4d0*/  LDGSTS.E [R7+0x2400], desc[UR10][R188.64], P1 ;  /* 0x02400000bc077fae */ /* 0x000fe8000892184a */
[----:B------:R-:W-:Y:S04]  /*a4e0*/  LDGSTS.E [R7+0x2800], desc[UR10][R4.64], P1 ;  /* 0x0280000004077fae */ /* 0x000fe8000892184a */
[----:B------:R-:W2:Y:S04]  /*a4f0*/  LDL.LU.64 R214, [R1+0x1950] ;  /* 0x0019500001d67983 */ /* 0x000ea80000300a00 */
[----:B------:R-:W-:Y:S04]  /*a500*/  LDGSTS.E [R7+0x2c00], desc[UR10][R190.64], P1 ;  /* 0x02c00000be077fae */ /* 0x000fe8000892184a */
        /* <DEDUP_REMOVED lines=42> */
[----:B------:R-:W3:Y:S04]  /*a7b0*/  LDL.LU.64 R188, [R1+0x1948] ;  /* 0x0019480001bc7983 */ /* 0x000ee80000300a00 */
[----:B------:R-:W-:Y:S04]  /*a7c0*/  LDGSTS.E [R7+0xd800], desc[UR10][R148.64], P1 ;  /* 0x0d80000094077fae */ /* 0x000fe8000892184a */
[----:B------:R-:W3:Y:S04]  /*a7d0*/  LDL.LU.64 R4, [R1+0x1940] ;  /* 0x0019400001047983 */ /* 0x000ee80000300a00 */
[----:B------:R-:W-:Y:S01]  /*a7e0*/  LDGSTS.E [R7+0xdc00], desc[UR10][R152.64], P1 ;  /* 0x0dc0000098077fae */ /* 0x000fe2000892184a */
[----:B-1----:R-:W-:-:S03]  /*a7f0*/  VIADD R2, R2, UR5 ;  /* 0x0000000502027c36 */ /* 0x002fc60008000000 */
[----:B------:R-:W3:Y:S04]  /*a800*/  LDL.LU.64 R190, [R1+0x1938] ;  /* 0x0019380001be7983 */ /* 0x000ee80000300a00 */
[----:B------:R-:W-:Y:S04]  /*a810*/  LDGSTS.E [R7+0xe000], desc[UR10][R156.64], P1 ;  /* 0x0e0000009c077fae */ /* 0x000fe8000892184a */
        /* <DEDUP_REMOVED lines=15> */
[----:B--2---:R-:W-:Y:S04]  /*a910*/  LDGSTS.E [R2+0x200], desc[UR10][R214.64], P1 ;  /* 0x00200000d6027fae */ /* 0x004fe8000892184a */
[----:B----4-:R-:W-:Y:S04]  /*a920*/  LDGSTS.E [R2+0x600], desc[UR10][R198.64], P1 ;  /* 0x00600000c6027fae */ /* 0x010fe8000892184a */
[----:B---3--:R-:W-:Y:S04]  /*a930*/  LDGSTS.E [R2+0xa00], desc[UR10][R208.64], P1 ;  /* 0x00a00000d0027fae */ /* 0x008fe8000892184a */
[----:B------:R-:W2:Y:S04]  /*a940*/  LDL.LU.64 R214, [R1+0x18f0] ;  /* 0x0018f00001d67983 */ /* 0x000ea80000300a00 */
[----:B------:R-:W3:Y:S04]  /*a950*/  LDL.LU.64 R198, [R1+0x18e8] ;  /* 0x0018e80001c67983 */ /* 0x000ee80000300a00 */
[----:B------:R-:W4:Y:S04]  /*a960*/  LDL.LU.64 R208, [R1+0x18e0] ;  /* 0x0018e00001d07983 */ /* 0x000f280000300a00 */
[----:B------:R-:W-:Y:S04]  /*a970*/  LDGSTS.E [R2+0xe00], desc[UR10][R200.64], P1 ;  /* 0x00e00000c8027fae */ /* 0x000fe8000892184a */
[----:B------:R-:W-:Y:S04]  /*a980*/  LDGSTS.E [R2+0x1200], desc[UR10][R216.64], P1 ;  /* 0x01200000d8027fae */ /* 0x000fe8000892184a */
        /* <DEDUP_REMOVED lines=13> */
[----:B------:R-:W3:Y:S04]  /*aa60*/  LDL.LU.64 R228, [R1+0x18a8] ;  /* 0x0018a80001e47983 */ /* 0x000ee80000300a00 */
[----:B------:R-:W4:Y:S04]  /*aa70*/  LDL.LU.64 R222, [R1+0x18a0] ;  /* 0x0018a00001de7983 */ /* 0x000f280000300a00 */
[----:B------:R-:W3:Y:S04]  /*aa80*/  LDL.LU.64 R218, [R1+0x1898] ;  /* 0x0018980001da7983 */ /* 0x000ee80000300a00 */
[----:B------:R-:W-:Y:S04]  /*aa90*/  LDGSTS.E [R2+0x3200], desc[UR10][R230.64], P1 ;  /* 0x03200000e6027fae */ /* 0x000fe8000892184a */
[----:B------:R-:W-:Y:S04]  /*aaa0*/  LDGSTS.E [R2+0x3600], desc[UR10][R220.64], P1 ;  /* 0x03600000dc027fae */ /* 0x000fe8000892184a */
[----:B------:R-:W-:Y:S04]  /*aab0*/  LDGSTS.E [R2+0x3a00], desc[UR10][R238.64], P1 ;  /* 0x03a00000ee027fae */ /* 0x000fe8000892184a */
[----:B------:R-:W4:Y:S04]  /*aac0*/  LDL.LU.64 R230, [R1+0x1890] ;  /* 0x0018900001e67983 */ /* 0x000f280000300a00 */
        /* <DEDUP_REMOVED lines=11> */
[----:B------:R-:W2:Y:S04]  /*ab80*/  LDL.LU.64 R232, [R1+0x1860] ;  /* 0x0018600001e87983 */ /* 0x000ea80000300a00 */
[----:B------:R-:W4:Y:S04]  /*ab90*/  LDL.LU.64 R8, [R1+0x1858] ;  /* 0x0018580001087983 */ /* 0x000f280000300a00 */
        /* <DEDUP_REMOVED lines=41> */
[----:B------:R-:W-:Y:S01]  /*ae30*/  LDGSTS.E [R2+0xfa00], desc[UR10][R182.64], P1 ;  /* 0x0fa00000b6027fae */ /* 0x000fe2000892184a */
[----:B------:R-:W-:-:S04]  /*ae40*/  IMAD.WIDE R186, R15, 0x4, R186 ;  /* 0x000000040fba7825 */ /* 0x000fc800078e02ba */
[----:B------:R-:W-:-:S04]  /*ae50*/  IMAD.WIDE R242, R15, 0x4, R242 ;  /* 0x000000040ff27825 */ /* 0x000fc800078e02f2 */
[----:B------:R-:W-:-:S04]  /*ae60*/  IMAD.WIDE R244, R15, 0x4, R244 ;  /* 0x000000040ff47825 */ /* 0x000fc800078e02f4 */
[----:B------:R-:W-:Y:S01]  /*ae70*/  IMAD.WIDE R240, R15, 0x4, R240 ;  /* 0x000000040ff07825 */ /* 0x000fe200078e02f0 */
[----:B----4-:R-:W-:Y:S04]  /*ae80*/  LDGSTS.E [R2+0xfe00], desc[UR10][R8.64], P1 ;  /* 0x0fe0000008027fae */ /* 0x010fe8000892184a */
[----:B------:R-:W0:Y:S01]  /*ae90*/  LDGDEPBAR ;  /* 0x00000000000079af */ /* 0x000e220000000000 */
[----:B------:R-:W-:Y:S06]  /*aea0*/  BAR.SYNC.DEFER_BLOCKING 0x0 ;  /* 0x0000000000007b1d */ /* 0x000fec0000010000 */
[----:B------:R-:W-:Y:S01]  /*aeb0*/  @!PT LDS RZ, [RZ] ;  /* 0x00000000fffff984 */ /* 0x000fe20000000800 */
[----:B------:R-:W-:Y:S01]  /*aec0*/  @!PT LDS RZ, [RZ] ;  /* 0x00000000fffff984 */ /* 0x000fe20000000800 */
[----:B------:R-:W-:Y:S01]  /*aed0*/  @!PT LDS RZ, [RZ] ;  /* 0x00000000fffff984 */ /* 0x000fe20000000800 */
[----:B------:R1:W-:Y:S04]  /*aee0*/  LDGSTS.E [R252+0x34000], desc[UR10][R186.64], !P4 ;  /* 0x34000000bafc7fae */ /* 0x0003e8000e12184a */
[----:B------:R-:W-:Y:S04]  /*aef0*/  LDGSTS.E [R252+0x34004], desc[UR10][R242.64], !P3 ;  /* 0x34004000f2fc7fae */ /* 0x000fe8000d92184a */
[----:B------:R4:W-:Y:S01]  /*af00*/  LDGSTS.E [R252+0x34008], desc[UR10][R244.64], !P6 ;  /* 0x34008000f4fc7fae */ /* 0x0009e2000f12184a */
[----:B-1----:R-:W1:Y:S03]  /*af10*/  LDC R187, c[0x0][0x230] ;  /* 0x00008c00ffbb7b82 */ /* 0x002e660000000800 */
[----:B------:R3:W-:Y:S05]  /*af20*/  LDGSTS.E [R252+0x3400c], desc[UR10][R240.64], !P5 ;  /* 0x3400c000f0fc7fae */ /* 0x0007ea000e92184a */
[----:B----4-:R-:W4:Y:S08]  /*af30*/  LDC R245, c[0x0][0x230] ;  /* 0x00008c00fff57b82 */ /* 0x010f300000000800 */
[----:B------:R-:W2:Y:S08]  /*af40*/  LDC R186, c[0x0][0x230] ;  /* 0x00008c00ffba7b82 */ /* 0x000eb00000000800 */
[----:B------:R-:W2:Y:S08]  /*af50*/  LDC R242, c[0x0][0x230] ;  /* 0x00008c00fff27b82 */ /* 0x000eb00000000800 */
[----:B------:R-:W2:Y:S08]  /*af60*/  LDC R243, c[0x0][0x230] ;  /* 0x00008c00fff37b82 */ /* 0x000eb00000000800 */
[----:B---3--:R-:W3:Y:S01]  /*af70*/  LDC R252, c[0x0][0x230] ;  /* 0x00008c00fffc7b82 */ /* 0x008ee20000000800 */
[----:B-1----:R-:W-:-:S02]  /*af80*/  VIADD R187, R187, 0xffffffdb ;  /* 0xffffffdbbbbb7836 */ /* 0x002fc40000000000 */
[----:B----4-:R-:W-:Y:S02]  /*af90*/  VIADD R240, R245, 0xffffffd9 ;  /* 0xffffffd9f5f07836 */ /* 0x010fe40000000000 */
[----:B--2---:R-:W-:Y:S01]  /*afa0*/  VIADD R186, R186, 0xffffffda ;  /* 0xffffffdababa7836 */ /* 0x004fe20000000000 */
[----:B------:R-:W-:Y:S02]  /*afb0*/  ISETP.GE.U32.AND P5, PT, R187, 0x7fffffbc, PT ;  /* 0x7fffffbcbb00780c */ /* 0x000fe40003fa6070 */
[----:B------:R-:W1:Y:S01]  /*afc0*/  LDC R245, c[0x0][0x230] ;  /* 0x00008c00fff57b82 */ /* 0x000e620000000800 */
[----:B------:R-:W-:Y:S01]  /*afd0*/  VIADD R187, R242, 0xffffffd8 ;  /* 0xffffffd8f2bb7836 */ /* 0x000fe20000000000 */
[----:B------:R-:W-:Y:S02]  /*afe0*/  ISETP.GE.U32.AND P4, PT, R186, 0x7fffffbb, PT ;  /* 0x7fffffbbba00780c */ /* 0x000fe40003f86070 */
[----:B------:R-:W-:-:S04]  /*aff0*/  ISETP.GE.U32.AND P3, PT, R240, 0x7fffffba, PT ;  /* 0x7fffffbaf000780c */ /* 0x000fc80003f66070 */
[----:B------:R-:W2:Y:S01]  /*b000*/  LDC R241, c[0x0][0x230] ;  /* 0x00008c00fff17b82 */ /* 0x000ea20000000800 */
[----:B------:R-:W-:Y:S01]  /*b010*/  VIADD R186, R243, 0xffffffd7 ;  /* 0xffffffd7f3ba7836 */ /* 0x000fe20000000000 */
[----:B------:R-:W-:Y:S01]  /*b020*/  ISETP.GE.U32.AND P2, PT, R187, 0x7fffffb9, PT ;  /* 0x7fffffb9bb00780c */ /* 0x000fe20003f46070 */
[----:B------:R-:W-:-:S05]  /*b030*/  IMAD.WIDE R232, R15, 0x4, R232 ;  /* 0x000000040fe87825 */ /* 0x000fca00078e02e8 */
[----:B------:R-:W4:Y:S01]  /*b040*/  LDC R240, c[0x0][0x230] ;  /* 0x00008c00fff07b82 */ /* 0x000f220000000800 */
[----:B---3--:R-:W-:-:S07]  /*b050*/  VIADD R187, R252, 0xffffffd6 ;  /* 0xffffffd6fcbb7836 */ /* 0x008fce0000000000 */
[----:B------:R-:W3:Y:S08]  /*b060*/  LDC R242, c[0x0][0x230] ;  /* 0x00008c00fff27b82 */ /* 0x000ef00000000800 */
[----:B------:R-:W3:Y:S01]  /*b070*/  LDC R243, c[0x0][0x230] ;  /* 0x00008c00fff37b82 */ /* 0x000ee20000000800 */
[----:B------:R-:W-:Y:S01]  /*b080*/  ISETP.GE.U32.AND P1, PT, R186, 0x7fffffb8, PT ;  /* 0x7fffffb8ba00780c */ /* 0x000fe20003f26070 */
[----:B------:R1:W-:Y:S01]  /*b090*/  LDGSTS.E [R249+0x34000], desc[UR10][R232.64], !P5 ;  /* 0x34000000e8f97fae */ /* 0x0003e2000e92184a */
[----:B------:R-:W-:Y:S01]  /*b0a0*/  ISETP.GE.U32.AND P5, PT, R187, 0x7fffffb7, PT ;  /* 0x7fffffb7bb00780c */ /* 0x000fe20003fa6070 */
[----:B------:R-:W-:-:S04]  /*b0b0*/  IMAD.WIDE R234, R15, 0x4, R234 ;  /* 0x000000040fea7825 */ /* 0x000fc800078e02ea */
[C---:B------:R-:W-:Y:S01]  /*b0c0*/  IMAD.WIDE R236, R15.reuse, 0x4, R236 ;  /* 0x000000040fec7825 */ /* 0x040fe200078e02ec */
[----:B------:R-:W-:Y:S01]  /*b0d0*/  LDGSTS.E [R249+0x34004], desc[UR10][R234.64], !P4 ;  /* 0x34004000eaf97fae */ /* 0x000fe2000e12184a */
[----:B------:R-:W3:Y:S02]  /*b0e0*/  LDC R244, c[0x0][0x230] ;  /* 0x00008c00fff47b82 */ /* 0x000ee40000000800 */
[C---:B------:R-:W-:Y:S01]  /*b0f0*/  IMAD.WIDE R226, R15.reuse, 0x4, R226 ;  /* 0x000000040fe27825 */ /* 0x040fe200078e02e2 */
[----:B------:R-:W-:Y:S03]  /*b100*/  LDGSTS.E [R249+0x34008], desc[UR10][R236.64], !P3 ;  /* 0x34008000ecf97fae */ /* 0x000fe6000d92184a */
[----:B------:R-:W-:Y:S01]  /*b110*/  IMAD.WIDE R238, R15, 0x4, R238 ;  /* 0x000000040fee7825 */ /* 0x000fe200078e02ee */
[----:B------:R3:W-:Y:S01]  /*b120*/  LDGSTS.E [R249+0x3400c], desc[UR10][R226.64], !P2 ;  /* 0x3400c000e2f97fae */ /* 0x0007e2000d12184a */
[----:B-1----:R-:W1:Y:S02]  /*b130*/  LDC R233, c[0x0][0x230] ;  /* 0x00008c00ffe97b82 */ /* 0x002e640000000800 */
[----:B------:R-:W-:Y:S01]  /*b140*/  VIADD R186, R245, 0xffffffd5 ;  /* 0xffffffd5f5ba7836 */ /* 0x000fe20000000000 */
[----:B------:R-:W3:Y:S01]  /*b150*/  LDL.LU.64 R234, [R1+0x108] ;  /* 0x0001080001ea7983 */ /* 0x000ee20000300a00 */
[----:B------:R-:W-:-:S03]  /*b160*/  IMAD.WIDE R220, R15, 0x4, R220 ;  /* 0x000000040fdc7825 */ /* 0x000fc600078e02dc */
[----:B------:R-:W-:Y:S01]  /*b170*/  LDGSTS.E [R247+0x34000], desc[UR10][R238.64], !P1 ;  /* 0x34000000eef77fae */ /* 0x000fe2000c92184a */
[----:B--2---:R-:W-:Y:S01]  /*b180*/  VIADD R187, R241, 0xffffffd4 ;  /* 0xffffffd4f1bb7836 */ /* 0x004fe20000000000 */
[----:B------:R-:W-:Y:S01]  /*b190*/  ISETP.GE.U32.AND P6, PT, R186, 0x7fffffb6, PT ;  /* 0x7fffffb6ba00780c */ /* 0x000fe20003fc6070 */
[----:B----4-:R-:W-:Y:S01]  /*b1a0*/  VIADD R186, R240, 0xffffffd3 ;  /* 0xffffffd3f0ba7836 */ /* 0x010fe20000000000 */
[----:B------:R-:W2:Y:S01]  /*b1b0*/  LDL.LU.64 R236, [R1+0x118] ;  /* 0x0001180001ec7983 */ /* 0x000ea20000300a00 */
[----:B------:R-:W4:Y:S03]  /*b1c0*/  LDC R232, c[0x0][0x230] ;  /* 0x00008c00ffe87b82 */ /* 0x000f260000000800 */
[----:B------:R3:W-:Y:S01]  /*b1d0*/  LDGSTS.E [R247+0x34004], desc[UR10][R220.64], !P5 ;  /* 0x34004000dcf77fae */ /* 0x0007e2000e92184a */
[----:B------:R-:W-:Y:S01]  /*b1e0*/  ISETP.GE.U32.AND P5, PT, R187, 0x7fffffb5, PT ;  /* 0x7fffffb5bb00780c */ /* 0x000fe20003fa6070 */
[----:B---3--:R-:W-:-:S02]  /*b1f0*/  VIADD R187, R243, 0xffffffd1 ;  /* 0xffffffd1f3bb7836 */ /* 0x008fc40000000000 */
[----:B------:R-:W3:Y:S01]  /*b200*/  LDL.LU.64 R238, [R1+0x128] ;  /* 0x0001280001ee7983 */ /* 0x000ee20000300a00 */
[C---:B------:R-:W-:Y:S01]  /*b210*/  IMAD.WIDE R230, R15.reuse, 0x4, R230 ;  /* 0x000000040fe67825 */ /* 0x040fe200078e02e6 */
[----:B------:R-:W4:Y:S02]  /*b220*/  LDC R226, c[0x0][0x230] ;  /* 0x00008c00ffe27b82 */ /* 0x000f240000000800 */
[----:B------:R-:W3:Y:S01]  /*b230*/  LDL.LU.64 R240, [R1+0x138] ;  /* 0x0001380001f07983 */ /* 0x000ee20000300a00 */
[----:B------:R-:W-:Y:S01]  /*b240*/  VIADD R220, R242, 0xffffffd2 ;  /* 0xffffffd2f2dc7836 */ /* 0x000fe20000000000 */
[----:B------:R-:W-:Y:S02]  /*b250*/  ISETP.GE.U32.AND P4, PT, R186, 0x7fffffb4, PT ;  /* 0x7fffffb4ba00780c */ /* 0x000fe40003f86070 */
[----:B------:R-:W3:Y:S02]  /*b260*/  LDL.LU.64 R242, [R1+0x140] ;  /* 0x0001400001f27983 */ /* 0x000ee40000300a00 */
[----:B------:R-:W4:Y:S01]  /*b270*/  LDC R221, c[0x0][0x230] ;  /* 0x00008c00ffdd7b82 */ /* 0x000f220000000800 */
[----:B------:R-:W-:Y:S01]  /*b280*/  VIADD R186, R244, 0xffffffd0 ;  /* 0xffffffd0f4ba7836 */ /* 0x000fe20000000000 */
[----:B------:R-:W-:Y:S01]  /*b290*/  ISETP.GE.U32.AND P3, PT, R220, 0x7fffffb3, PT ;  /* 0x7fffffb3dc00780c */ /* 0x000fe20003f66070 */
[----:B------:R-:W-:Y:S01]  /*b2a0*/  IMAD.WIDE R218, R15, 0x4, R218 ;  /* 0x000000040fda7825 */ /* 0x000fe200078e02da */
[----:B------:R-:W-:Y:S01]  /*b2b0*/  ISETP.GE.U32.AND P2, PT, R187, 0x7fffffb2, PT ;  /* 0x7fffffb2bb00780c */ /* 0x000fe20003f46070 */
[----:B------:R4:W-:Y:S02]  /*b2c0*/  LDGSTS.E [R247+0x34008], desc[UR10][R230.64], !P6 ;  /* 0x34008000e6f77fae */ /* 0x0009e4000f12184a */
[----:B-1----:R-:W-:Y:S01]  /*b2d0*/  VIADD R187, R233, 0xffffffcf ;  /* 0xffffffcfe9bb7836 */ /* 0x002fe20000000000 */
[----:B------:R-:W1:Y:S01]  /*b2e0*/  LDC R220, c[0x0][0x230] ;  /* 0x00008c00ffdc7b82 */ /* 0x000e620000000800 */
[----:B------:R-:W-:Y:S01]  /*b2f0*/  ISETP.GE.U32.AND P1, PT, R186, 0x7fffffb1, PT ;  /* 0x7fffffb1ba00780c */ /* 0x000fe20003f26070 */
[----:B------:R4:W-:Y:S02]  /*b300*/  LDGSTS.E [R247+0x3400c], desc[UR10][R218.64], !P5 ;  /* 0x3400c000daf77fae */ /* 0x0009e4000e92184a */
[----:B------:R-:W-:Y:S01]  /*b310*/  ISETP.GE.U32.AND P5, PT, R187, 0x7fffffb0, PT ;  /* 0x7fffffb0bb00780c */ /* 0x000fe20003fa6070 */
[----:B----4-:R-:W-:-:S02]  /*b320*/  VIADD R186, R232, 0xffffffce ;  /* 0xffffffcee8ba7836 */ /* 0x010fc40000000000 */
[C---:B------:R-:W-:Y:S01]  /*b330*/  IMAD.WIDE R222, R15.reuse, 0x4, R222 ;  /* 0x000000040fde7825 */ /* 0x040fe200078e02de */
[----:B------:R-:W4:Y:S03]  /*b340*/  LDC R227, c[0x0][0x230] ;  /* 0x00008c00ffe37b82 */ /* 0x000f260000000800 */
[C---:B------:R-:W-:Y:S01]  /*b350*/  IMAD.WIDE R228, R15.reuse, 0x4, R228 ;  /* 0x000000040fe47825 */ /* 0x040fe200078e02e4 */
[----:B------:R-:W-:Y:S01]  /*b360*/  ISETP.GE.U32.AND P6, PT, R186, 0x7fffffaf, PT ;  /* 0x7fffffafba00780c */ /* 0x000fe20003fc6070 */
[----:B------:R-:W-:Y:S02]  /*b370*/  LDGSTS.E [R248+0x34000], desc[UR10][R222.64], !P4 ;  /* 0x34000000def87fae */ /* 0x000fe4000e12184a */
[C---:B------:R-:W-:Y:S01]  /*b380*/  IMAD.WIDE R206, R15.reuse, 0x4, R206 ;  /* 0x000000040fce7825 */ /* 0x040fe200078e02ce */
[----:B------:R-:W4:Y:S01]  /*b390*/  LDC R230, c[0x0][0x230] ;  /* 0x00008c00ffe67b82 */ /* 0x000f220000000800 */
[----:B------:R-:W-:Y:S02]  /*b3a0*/  LDGSTS.E [R248+0x34004], desc[UR10][R228.64], !P3 ;  /* 0x34004000e4f87fae */ /* 0x000fe4000d92184a */
[----:B------:R-:W-:-:S02]  /*b3b0*/  IMAD.WIDE R224, R15, 0x4, R224 ;  /* 0x000000040fe07825 */ /* 0x000fc400078e02e0 */
[----:B------:R1:W-:Y:S02]  /*b3c0*/  LDGSTS.E [R248+0x34008], desc[UR10][R206.64], !P2 ;  /* 0x34008000cef87fae */ /* 0x0003e4000d12184a */
[C---:B------:R-:W-:Y:S01]  /*b3d0*/  IMAD.WIDE R202, R15.reuse, 0x4, R202 ;  /* 0x000000040fca7825 */ /* 0x040fe200078e02ca */
[----:B------:R-:W4:Y:S01]  /*b3e0*/  LDC R219, c[0x0][0x230] ;  /* 0x00008c00ffdb7b82 */ /* 0x000f220000000800 */
[----:B------:R-:W-:Y:S04]  /*b3f0*/  LDGSTS.E [R248+0x3400c], desc[UR10][R224.64], !P1 ;  /* 0x3400c000e0f87fae */ /* 0x000fe8000c92184a */
[----:B------:R1:W-:Y:S03]  /*b400*/  LDGSTS.E [R251+0x34000], desc[UR10][R202.64], !P5 ;  /* 0x34000000cafb7fae */ /* 0x0003e6000e92184a */
[----:B------:R-:W4:Y:S01]  /*b410*/  LDC R218, c[0x0][0x230] ;  /* 0x00008c00ffda7b82 */ /* 0x000f220000000800 */
[----:B------:R-:W-:-:S04]  /*b420*/  IMAD.WIDE R216, R15, 0x4, R216 ;  /* 0x000000040fd87825 */ /* 0x000fc800078e02d8 */
[----:B------:R-:W-:Y:S01]  /*b430*/  VIADD R187, R221, 0xffffffcd ;  /* 0xffffffcdddbb7836 */ /* 0x000fe20000000000 */
[----:B------:R4:W-:Y:S01]  /*b440*/  LDGSTS.E [R251+0x34004], desc[UR10][R216.64], !P6 ;  /* 0x34004000d8fb7fae */ /* 0x0009e2000f12184a */
[----:B-1----:R-:W-:Y:S01]  /*b450*/  VIADD R186, R220, 0xffffffcc ;  /* 0xffffffccdcba7836 */ /* 0x002fe20000000000 */
[----:B------:R-:W1:Y:S01]  /*b460*/  LDC R207, c[0x0][0x230] ;  /* 0x00008c00ffcf7b82 */ /* 0x000e620000000800 */
[----:B------:R-:W-:-:S07]  /*b470*/  VIADD R202, R226, 0xffffffcb ;  /* 0xffffffcbe2ca7836 */ /* 0x000fce0000000000 */
[----:B------:R-:W1:Y:S01]  /*b480*/  LDC R203, c[0x0][0x230] ;  /* 0x00008c00ffcb7b82 */ /* 0x000e620000000800 */
[----:B------:R-:W-:Y:S02]  /*b490*/  ISETP.GE.U32.AND P6, PT, R187, 0x7fffffae, PT ;  /* 0x7fffffaebb00780c */ /* 0x000fe40003fc6070 */
[----:B------:R-:W-:Y:S02]  /*b4a0*/  ISETP.GE.U32.AND P5, PT, R186, 0x7fffffad, PT ;  /* 0x7fffffadba00780c */ /* 0x000fe40003fa6070 */
[----:B------:R-:W-:Y:S01]  /*b4b0*/  ISETP.GE.U32.AND P4, PT, R202, 0x7fffffac, PT ;  /* 0x7fffffacca00780c */ /* 0x000fe20003f86070 */
[----:B----4-:R-:W-:Y:S02]  /*b4c0*/  VIADD R187, R227, 0xffffffca ;  /* 0xffffffcae3bb7836 */ /* 0x010fe40000000000 */
[----:B------:R-:W-:Y:S01]  /*b4d0*/  IMAD.WIDE R200, R15, 0x4, R200 ;  /* 0x000000040fc87825 */ /* 0x000fe200078e02c8 */
[----:B------:R-:W4:Y:S03]  /*b4e0*/  LDC R202, c[0x0][0x230] ;  /* 0x00008c00ffca7b82 */ /* 0x000f260000000800 */
[----:B------:R-:W-:-:S02]  /*b4f0*/  VIADD R186, R230, 0xffffffc9 ;  /* 0xffffffc9e6ba7836 */ /* 0x000fc40000000000 */
[----:B------:R-:W-:Y:S01]  /*b500*/  IMAD.WIDE R208, R15, 0x4, R208 ;  /* 0x000000040fd07825 */ /* 0x000fe200078e02d0 */
[----:B------:R-:W-:Y:S01]  /*b510*/  ISETP.GE.U32.AND P3, PT, R187, 0x7fffffab, PT ;  /* 0x7fffffabbb00780c */ /* 0x000fe20003f66070 */
[----:B------:R1:W-:Y:S01]  /*b520*/  LDGSTS.E [R251+0x34008], desc[UR10][R200.64], !P6 ;  /* 0x34008000c8fb7fae */ /* 0x0003e2000f12184a */
[----:B------:R-:W4:Y:S01]  /*b530*/  LDC R216, c[0x0][0x230] ;  /* 0x00008c00ffd87b82 */ /* 0x000f220000000800 */
[----:B------:R-:W-:Y:S01]  /*b540*/  IMAD.WIDE R198, R15, 0x4, R198 ;  /* 0x000000040fc67825 */ /* 0x000fe200078e02c6 */
[----:B------:R-:W-:Y:S01]  /*b550*/  ISETP.GE.U32.AND P2, PT, R186, 0x7fffffaa, PT ;  /* 0x7fffffaaba00780c */ /* 0x000fe20003f46070 */
[----:B------:R-:W-:Y:S02]  /*b560*/  LDGSTS.E [R251+0x3400c], desc[UR10][R208.64], !P5 ;  /* 0x3400c000d0fb7fae */ /* 0x000fe4000e92184a */
[----:B------:R-:W-:-:S03]  /*b570*/  VIADD R187, R219, 0xffffffc8 ;  /* 0xffffffc8dbbb7836 */ /* 0x000fc60000000000 */
[----:B------:R-:W4:Y:S01]  /*b580*/  LDC R206, c[0x0][0x230] ;  /* 0x00008c00ffce7b82 */ /* 0x000f220000000800 */
[----:B------:R-:W-:Y:S01]  /*b590*/  VIADD R186, R218, 0xffffffc7 ;  /* 0xffffffc7daba7836 */ /* 0x000fe20000000000 */
[----:B------:R1:W-:Y:S01]  /*b5a0*/  LDGSTS.E [R250+0x34000], desc[UR10][R198.64], !P4 ;  /* 0x34000000c6fa7fae */ /* 0x0003e2000e12184a */
[----:B------:R-:W-:Y:S01]  /*b5b0*/  ISETP.GE.U32.AND P1, PT, R187, 0x7fffffa9, PT ;  /* 0x7fffffa9bb00780c */ /* 0x000fe20003f26070 */
[C---:B------:R-:W-:Y:S02]  /*b5c0*/  IMAD.WIDE R214, R15.reuse, 0x4, R214 ;  /* 0x000000040fd67825 */ /* 0x040fe400078e02d6 */
[----:B------:R-:W3:Y:S02]  /*b5d0*/  LDL.LU.64 R230, [R1+0xd8] ;  /* 0x0000d80001e67983 */ /* 0x000ee40000300a00 */
[----:B-1----:R-:W1:Y:S01]  /*b5e0*/  LDC R200, c[0x0][0x230] ;  /* 0x00008c00ffc87b82 */ /* 0x002e620000000800 */
[----:B------:R-:W-:Y:S01]  /*b5f0*/  ISETP.GE.U32.AND P6, PT, R186, 0x7fffffa8, PT ;  /* 0x7fffffa8ba00780c */ /* 0x000fe20003fc6070 */
[----:B------:R-:W-:Y:S01]  /*b600*/  IMAD.WIDE R204, R15, 0x4, R204 ;  /* 0x000000040fcc7825 */ /* 0x000fe200078e02cc */
[----:B------:R-:W-:Y:S03]  /*b610*/  LDGSTS.E [R250+0x34004], desc[UR10][R214.64], !P3 ;  /* 0x34004000d6fa7fae */ /* 0x000fe6000d92184a */
[----:B------:R-:W-:Y:S01]  /*b620*/  VIADD R198, R203, 0xffffffc6 ;  /* 0xffffffc6cbc67836 */ /* 0x000fe20000000000 */
[----:B------:R-:W-:Y:S04]  /*b630*/  LDGSTS.E [R250+0x34008], desc[UR10][R204.64], !P2 ;  /* 0x34008000ccfa7fae */ /* 0x000fe8000d12184a */
[----:B------:R-:W-:Y:S01]  /*b640*/  ISETP.GE.U32.AND P5, PT, R198, 0x7fffffa7, PT ;  /* 0x7fffffa7c600780c */ /* 0x000fe20003fa6070 */
[C---:B------:R-:W-:Y:S01]  /*b650*/  IMAD.WIDE R210, R15.reuse, 0x4, R210 ;  /* 0x000000040fd27825 */ /* 0x040fe200078e02d2 */
[----:B------:R-:W3:Y:S03]  /*b660*/  LDL.LU.64 R218, [R1+0xe8] ;  /* 0x0000e80001da7983 */ /* 0x000ee60000300a00 */
[C---:B------:R-:W-:Y:S01]  /*b670*/  IMAD.WIDE R212, R15.reuse, 0x4, R212 ;  /* 0x000000040fd47825 */ /* 0x040fe200078e02d4 */
[----:B------:R-:W-:Y:S03]  /*b680*/  LDGSTS.E [R250+0x3400c], desc[UR10][R210.64], !P1 ;  /* 0x3400c000d2fa7fae */ /* 0x000fe6000c92184a */
[----:B------:R-:W-:Y:S01]  /*b690*/  IMAD.WIDE R192, R15, 0x4, R192 ;  /* 0x000000040fc07825 */ /* 0x000fe200078e02c0 */
[----:B------:R-:W3:Y:S03]  /*b6a0*/  LDL.LU.64 R208, [R1+0xf8] ;  /* 0x0000f80001d07983 */ /* 0x000ee60000300a00 */
[----:B------:R-:W-:Y:S01]  /*b6b0*/  VIADD R186, R207, 0xffffffc4 ;  /* 0xffffffc4cfba7836 */ /* 0x000fe20000000000 */
[----:B------:R-:W-:Y:S01]  /*b6c0*/  LDGSTS.E [R246+0x34000], desc[UR10][R212.64], !P6 ;  /* 0x34000000d4f67fae */ /* 0x000fe2000f12184a */
[----:B----4-:R-:W-:-:S03]  /*b6d0*/  VIADD R187, R202, 0xffffffc5 ;  /* 0xffffffc5cabb7836 */ /* 0x010fc60000000000 */
[----:B------:R4:W-:Y:S01]  /*b6e0*/  LDGSTS.E [R246+0x34004], desc[UR10][R192.64], !P5 ;  /* 0x34004000c0f67fae */ /* 0x0009e2000e92184a */
[----:B------:R-:W-:Y:S01]  /*b6f0*/  ISETP.GE.U32.AND P3, PT, R186, 0x7fffffa5, PT ;  /* 0x7fffffa5ba00780c */ /* 0x000fe20003f66070 */
[----:B------:R-:W-:Y:S01]  /*b700*/  VIADD R198, R216, 0xffffffc3 ;  /* 0xffffffc3d8c67836 */ /* 0x000fe20000000000 */
[----:B------:R-:W-:Y:S01]  /*b710*/  UIADD3 UR6, UR6, -0x40, URZ ;  /* 0xffffffc006067890 */ /* 0x000fe2000fffe03f */
[----:B------:R-:W-:Y:S01]  /*b720*/  VIADD R186, R206, 0xffffffc2 ;  /* 0xffffffc2ceba7836 */ /* 0x000fe20000000000 */
[----:B------:R-:W-:Y:S01]  /*b730*/  ISETP.GE.U32.AND P4, PT, R187, 0x7fffffa6, PT ;  /* 0x7fffffa6bb00780c */ /* 0x000fe20003f86070 */
[----:B-1----:R-:W-:Y:S02]  /*b740*/  VIADD R187, R200, 0xffffffc1 ;  /* 0xffffffc1c8bb7836 */ /* 0x002fe40000000000 */
[----:B----4-:R-:W-:-:S04]  /*b750*/  IMAD.WIDE R192, R15, 0x4, R190 ;  /* 0x000000040fc07825 */ /* 0x010fc800078e02be */
[----:B------:R-:W-:-:S04]  /*b760*/  IMAD.WIDE R190, R15, 0x4, R4 ;  /* 0x000000040fbe7825 */ /* 0x000fc800078e0204 */
[----:B------:R-:W-:Y:S02]  /*b770*/  IMAD.SHL.U32 R4, R6, 0x20, RZ ;  /* 0x0000002006047824 */ /* 0x000fe400078e00ff */
[----:B------:R-:W5:Y:S01]  /*b780*/  LDL.LU R6, [R1+0x1854] ;  /* 0x0018540001067983 */ /* 0x000f620000300800 */
[----:B------:R-:W-:-:S03]  /*b790*/  PLOP3.LUT P6, PT, PT, PT, UP0, 0x80, 0x0 ;  /* 0x000000000000781c */ /* 0x000fc60003fcf008 */
[----:B------:R-:W4:Y:S01]  /*b7a0*/  LDL.LU.64 R226, [R1+0xc8] ;  /* 0x0000c80001e27983 */ /* 0x000f220000300a00 */
[----:B------:R-:W-:Y:S01]  /*b7b0*/  ISETP.GE.U32.AND P2, PT, R198, 0x7fffffa4, PT ;  /* 0x7fffffa4c600780c */ /* 0x000fe20003f46070 */
[----:B------:R-:W-:Y:S01]  /*b7c0*/  UISETP.GE.U32.AND UP0, UPT, UR6, 0x7fffffa1, UPT ;  /* 0x7fffffa10600788c */ /* 0x000fe2000bf06070 */
[----:B------:R-:W-:Y:S01]  /*b7d0*/  ISETP.GE.U32.AND P1, PT, R186, 0x7fffffa3, PT ;  /* 0x7fffffa3ba00780c */ /* 0x000fe20003f26070 */
[----:B------:R-:W4:Y:S01]  /*b7e0*/  LDL.LU.64 R220, [R1+0xb8] ;  /* 0x0000b80001dc7983 */ /* 0x000f220000300a00 */
[----:B------:R-:W-:-:S03]  /*b7f0*/  SEL R186, RZ, 0x4, P0 ;  /* 0x00000004ffba7807 */ /* 0x000fc60000000000 */
[----:B------:R-:W4:Y:S01]  /*b800*/  LDL.LU.64 R248, [R1+0xa8] ;  /* 0x0000a80001f87983 */ /* 0x000f220000300a00 */
[----:B------:R-:W-:-:S03]  /*b810*/  ISETP.GE.U32.AND P0, PT, R187, 0x7fffffa2, PT ;  /* 0x7fffffa2bb00780c */ /* 0x000fc60003f06070 */
[----:B------:R-:W4:Y:S01]  /*b820*/  LDL.LU.64 R224, [R1+0x98] ;  /* 0x0000980001e07983 */ /* 0x000f220000300a00 */
[----:B------:R-:W-:Y:S01]  /*b830*/  SEL R186, R186, RZ, P6 ;  /* 0x000000ffbaba7207 */ /* 0x000fe20003000000 */
[C---:B------:R-:W-:Y:S01]  /*b840*/  IMAD.WIDE R196, R15.reuse, 0x4, R196 ;  /* 0x000000040fc47825 */ /* 0x040fe200078e02c4 */
[----:B------:R-:W-:Y:S01]  /*b850*/  PLOP3.LUT P6, PT, PT, PT, UP0, 0x80, 0x0 ;  /* 0x000000000000781c */ /* 0x000fe20003fcf008 */
[----:B------:R-:W4:Y:S02]  /*b860*/  LDL.LU.64 R228, [R1+0x88] ;  /* 0x0000880001e47983 */ /* 0x000f240000300a00 */
[----:B------:R-:W-:Y:S02]  /*b870*/  IMAD.WIDE R194, R15, 0x4, R194 ;  /* 0x000000040fc27825 */ /* 0x000fe400078e02c2 */
[----:B------:R-:W4:Y:S01]  /*b880*/  LDL.LU.64 R222, [R1+0x78] ;  /* 0x0000780001de7983 */ /* 0x000f220000300a00 */
[----:B------:R-:W-:-:S03]  /*b890*/  ISETP.NE.U32.AND P5, PT, R186, RZ, PT ;  /* 0x000000ffba00720c */ /* 0x000fc60003fa5070 */
[----:B------:R-:W4:Y:S01]  /*b8a0*/  LDL.LU.64 R232, [R1+0x68] ;  /* 0x0000680001e87983 */ /* 0x000f220000300a00 */
[----:B------:R-:W-:-:S03]  /*b8b0*/  IMAD.WIDE R188, R15, 0x4, R188 ;  /* 0x000000040fbc7825 */ /* 0x000fc600078e02bc */
[----:B------:R-:W-:Y:S04]  /*b8c0*/  LDGSTS.E [R246+0x34008], desc[UR10][R196.64], !P4 ;  /* 0x34008000c4f67fae */ /* 0x000fe8000e12184a */
[----:B------:R-:W-:Y:S04]  /*b8d0*/  LDGSTS.E [R246+0x3400c], desc[UR10][R194.64], !P3 ;  /* 0x3400c000c2f67fae */ /* 0x000fe8000d92184a */
[----:B------:R-:W-:Y:S04]  /*b8e0*/  LDGSTS.E [R3+0x34000], desc[UR10][R192.64], !P2 ;  /* 0x34000000c0037fae */ /* 0x000fe8000d12184a */
[----:B------:R-:W4:Y:S04]  /*b8f0*/  LDL.LU.64 R244, [R1+0x58] ;  /* 0x0000580001f47983 */ /* 0x000f280000300a00 */
[----:B------:R2:W-:Y:S04]  /*b900*/  LDGSTS.E [R3+0x34004], desc[UR10][R190.64], !P1 ;  /* 0x34004000be037fae */ /* 0x0005e8000c92184a */
[----:B------:R3:W-:Y:S01]  /*b910*/  LDGSTS.E [R3+0x34008], desc[UR10][R188.64], !P0 ;  /* 0x34008000bc037fae */ /* 0x0007e2000c12184a */
[----:B--2---:R-:W-:-:S04]  /*b920*/  IMAD.WIDE R190, R4, 0x4, R236 ;  /* 0x0000000404be7825 */ /* 0x004fc800078e02ec */
[----:B---3--:R-:W-:-:S04]  /*b930*/  IMAD.WIDE R188, R4, 0x4, R238 ;  /* 0x0000000404bc7825 */ /* 0x008fc800078e02ee */
[----:B------:R-:W-:-:S04]  /*b940*/  IMAD.WIDE R192, R4, 0x4, R240 ;  /* 0x0000000404c07825 */ /* 0x000fc800078e02f0 */
[----:B------:R-:W-:Y:S02]  /*b950*/  IMAD.WIDE R186, R15, 0x4, R242 ;  /* 0x000000040fba7825 */ /* 0x000fe400078e02f2 */
[----:B------:R-:W2:Y:S04]  /*b960*/  LDL.LU.64 R242, [R1+0x48] ;  /* 0x0000480001f27983 */ /* 0x000ea80000300a00 */
[----:B------:R-:W3:Y:S04]  /*b970*/  LDL.LU.64 R240, [R1+0x38] ;  /* 0x0000380001f07983 */ /* 0x000ee80000300a00 */
[----:B------:R1:W-:Y:S04]  /*b980*/  LDGSTS.E [R3+0x3400c], desc[UR10][R186.64], !P6 ;  /* 0x3400c000ba037fae */ /* 0x0003e8000f12184a */
[----:B------:R-:W3:Y:S04]  /*b990*/  LDL.LU.64 R238, [R1+0x28] ;  /* 0x0000280001ee7983 */ /* 0x000ee80000300a00 */
[----:B------:R-:W3:Y:S01]  /*b9a0*/  LDL.LU.64 R236, [R1+0x18] ;  /* 0x0000180001ec7983 */ /* 0x000ee20000300a00 */
[----:B-1----:R-:W-:-:S03]  /*b9b0*/  IMAD.WIDE R186, R4, 0x4, R234 ;  /* 0x0000000404ba7825 */ /* 0x002fc600078e02ea */
[----:B------:R-:W0:Y:S04]  /*b9c0*/  LDGDEPBAR ;  /* 0x00000000000079af */ /* 0x000e280000000000 */
[----:B------:R-:W3:Y:S04]  /*b9d0*/  LDL.LU.64 R234, [R1+0x8] ;  /* 0x0000080001ea7983 */ /* 0x000ee80000300a00 */
[----:B------:R-:W-:Y:S04]  /*b9e0*/  LDGSTS.E [R7+0x10000], desc[UR10][R192.64], P5 ;  /* 0x10000000c0077fae */ /* 0x000fe8000a92184a */
[----:B------:R-:W-:Y:S04]  /*b9f0*/  LDGSTS.E [R7+0x10400], desc[UR10][R188.64], P5 ;  /* 0x10400000bc077fae */ /* 0x000fe8000a92184a */
[----:B------:R-:W-:Y:S04]  /*ba00*/  LDGSTS.E [R7+0x10800], desc[UR10][R190.64], P5 ;  /* 0x10800000be077fae */ /* 0x000fe8000a92184a */
[----:B------:R1:W-:Y:S02]  /*ba10*/  LDGSTS.E [R7+0x10c00], desc[UR10][R186.64], P5 ;  /* 0x10c00000ba077fae */ /* 0x0003e4000a92184a */
[----:B-1----:R-:W-:-:S04]  /*ba20*/  IMAD.WIDE R186, R4, 0x4, R230 ;  /* 0x0000000404ba7825 */ /* 0x002fc800078e02e6 */
[----:B------:R-:W-:-:S04]  /*ba30*/  IMAD.WIDE R190, R4, 0x4, R218 ;  /* 0x0000000404be7825 */ /* 0x000fc800078e02da */
[----:B------:R-:W-:-:S05]  /*ba40*/  IMAD.WIDE R188, R4, 0x4, R208 ;  /* 0x0000000404bc7825 */ /* 0x000fca00078e02d0 */
[----:B------:R4:W-:Y:S04]  /*ba50*/  LDGSTS.E [R7+0x11000], desc[UR10][R188.64], P5 ;  /* 0x11000000bc077fae */ /* 0x0009e8000a92184a */
[----:B------:R1:W-:Y:S04]  /*ba60*/  LDGSTS.E [R7+0x11400], desc[UR10][R190.64], P5 ;  /* 0x11400000be077fae */ /* 0x0003e8000a92184a */
[----:B------:R1:W-:Y:S01]  /*ba70*/  LDGSTS.E [R7+0x11800], desc[UR10][R186.64], P5 ;  /* 0x11800000ba077fae */ /* 0x0003e2000a92184a */
[----:B----4-:R-:W-:-:S04]  /*ba80*/  IMAD.WIDE R188, R4, 0x4, R226 ;  /* 0x0000000404bc7825 */ /* 0x010fc800078e02e2 */
[C---:B-1----:R-:W-:Y:S01]  /*ba90*/  IMAD.WIDE R190, R4.reuse, 0x4, R220 ;  /* 0x0000000404be7825 */ /* 0x042fe200078e02dc */
[----:B------:R1:W-:Y:S03]  /*baa0*/  LDGSTS.E [R7+0x11c00], desc[UR10][R188.64], P5 ;  /* 0x11c00000bc077fae */ /* 0x0003e6000a92184a */
[C---:B------:R-:W-:Y:S01]  /*bab0*/  IMAD.WIDE R186, R4.reuse, 0x4, R248 ;  /* 0x0000000404ba7825 */ /* 0x040fe200078e02f8 */
[----:B------:R4:W-:Y:S04]  /*bac0*/  LDGSTS.E [R7+0x12000], desc[UR10][R190.64], P5 ;  /* 0x12000000be077fae */ /* 0x0009e8000a92184a */
[----:B------:R4:W-:Y:S01]  /*bad0*/  LDGSTS.E [R7+0x12400], desc[UR10][R186.64], P5 ;  /* 0x12400000ba077fae */ /* 0x0009e2000a92184a */
[----:B-1----:R-:W-:-:S04]  /*bae0*/  IMAD.WIDE R188, R4, 0x4, R224 ;  /* 0x0000000404bc7825 */ /* 0x002fc800078e02e0 */
[C---:B----4-:R-:W-:Y:S01]  /*baf0*/  IMAD.WIDE R190, R4.reuse, 0x4, R228 ;  /* 0x0000000404be7825 */ /* 0x050fe200078e02e4 */
[----:B------:R1:W-:Y:S03]  /*bb00*/  LDGSTS.E [R7+0x12800], desc[UR10][R188.64], P5 ;  /* 0x12800000bc077fae */ /* 0x0003e6000a92184a */
[C---:B------:R-:W-:Y:S01]  /*bb10*/  IMAD.WIDE R186, R4.reuse, 0x4, R222 ;  /* 0x0000000404ba7825 */ /* 0x040fe200078e02de */
[----:B------:R4:W-:Y:S04]  /*bb20*/  LDGSTS.E [R7+0x12c00], desc[UR10][R190.64], P5 ;  /* 0x12c00000be077fae */ /* 0x0009e8000a92184a */
[----:B------:R2:W-:Y:S01]  /*bb30*/  LDGSTS.E [R7+0x13000], desc[UR10][R186.64], P5 ;  /* 0x13000000ba077fae */ /* 0x0005e2000a92184a */
[----:B-1----:R-:W-:-:S05]  /*bb40*/  IMAD.WIDE R188, R4, 0x4, R232 ;  /* 0x0000000404bc7825 */ /* 0x002fca00078e02e8 */
[----:B------:R3:W-:Y:S01]  /*bb50*/  LDGSTS.E [R7+0x13400], desc[UR10][R188.64], P5 ;  /* 0x13400000bc077fae */ /* 0x0007e2000a92184a */
[----:B----4-:R-:W-:-:S05]  /*bb60*/  IMAD.WIDE R190, R4, 0x4, R244 ;  /* 0x0000000404be7825 */ /* 0x010fca00078e02f4 */
[----:B------:R1:W-:Y:S01]  /*bb70*/  LDGSTS.E [R7+0x13800], desc[UR10][R190.64], P5 ;  /* 0x13800000be077fae */ /* 0x0003e2000a92184a */
[----:B--2---:R-:W-:-:S04]  /*bb80*/  IMAD.WIDE R186, R4, 0x4, R242 ;  /* 0x0000000404ba7825 */ /* 0x004fc800078e02f2 */
[C---:B---3--:R-:W-:Y:S01]  /*bb90*/  IMAD.WIDE R188, R4.reuse, 0x4, R240 ;  /* 0x0000000404bc7825 */ /* 0x048fe200078e02f0 */
[----:B------:R2:W-:Y:S04]  /*bba0*/  LDGSTS.E [R7+0x13c00], desc[UR10][R186.64], P5 ;  /* 0x13c00000ba077fae */ /* 0x0005e8000a92184a */
[----:B------:R-:W3:Y:S01]  /*bbb0*/  LDL.LU.64 R240, [R1+0x130] ;  /* 0x0001300001f07983 */ /* 0x000ee20000300a00 */
[----:B-1----:R-:W-:-:S03]  /*bbc0*/  IMAD.WIDE R190, R4, 0x4, R238 ;  /* 0x0000000404be7825 */ /* 0x002fc600078e02ee */
[----:B------:R1:W-:Y:S01]  /*bbd0*/  LDGSTS.E [R7+0x14000], desc[UR10][R188.64], P5 ;  /* 0x14000000bc077fae */ /* 0x0003e2000a92184a */
[----:B--2---:R-:W-:-:S03]  /*bbe0*/  IMAD.WIDE R186, R4, 0x4, R236 ;  /* 0x0000000404ba7825 */ /* 0x004fc600078e02ec */
[----:B------:R-:W2:Y:S04]  /*bbf0*/  LDL.LU.64 R238, [R1+0x120] ;  /* 0x0001200001ee7983 */ /* 0x000ea80000300a00 */
[----:B------:R-:W4:Y:S01]  /*bc00*/  LDL.LU.64 R236, [R1+0x110] ;  /* 0x0001100001ec7983 */ /* 0x000f220000300a00 */
[----:B-1----:R-:W-:-:S03]  /*bc10*/  IMAD.WIDE R188, R4, 0x4, R234 ;  /* 0x0000000404bc7825 */ /* 0x002fc600078e02ea */
[----:B------:R-:W-:Y:S04]  /*bc20*/  LDGSTS.E [R7+0x14400], desc[UR10][R190.64], P5 ;  /* 0x14400000be077fae */ /* 0x000fe8000a92184a */
[----:B------:R-:W4:Y:S01]  /*bc30*/  LDL.LU.64 R234, [R1+0x100] ;  /* 0x0001000001ea7983 */ /* 0x000f220000300a00 */
[----:B------:R-:W-:-:S03]  /*bc40*/  IMAD.WIDE R10, R4, 0x4, R10 ;  /* 0x00000004040a7825 */ /* 0x000fc600078e020a */
[----:B------:R-:W-:Y:S01]  /*bc50*/  LDGSTS.E [R7+0x14800], desc[UR10][R186.64], P5 ;  /* 0x14800000ba077fae */ /* 0x000fe2000a92184a */
[----:B------:R-:W-:-:S03]  /*bc60*/  IMAD.WIDE R16, R4, 0x4, R16 ;  /* 0x0000000404107825 */ /* 0x000fc600078e0210 */
[----:B------:R-:W-:Y:S01]  /*bc70*/  LDGSTS.E [R7+0x14c00], desc[UR10][R188.64], P5 ;  /* 0x14c00000bc077fae */ /* 0x000fe2000a92184a */
[----:B------:R-:W-:-:S03]  /*bc80*/  IMAD.WIDE R20, R4, 0x4, R20 ;  /* 0x0000000404147825 */ /* 0x000fc600078e0214 */
[----:B------:R3:W-:Y:S01]  /*bc90*/  LDGSTS.E [R7+0x15000], desc[UR10][R10.64], P5 ;  /* 0x150000000a077fae */ /* 0x0007e2000a92184a */
[----:B------:R-:W-:-:S03]  /*bca0*/  IMAD.WIDE R24, R4, 0x4, R24 ;  /* 0x0000000404187825 */ /* 0x000fc600078e0218 */
[----:B------:R2:W-:Y:S01]  /*bcb0*/  LDGSTS.E [R7+0x15400], desc[UR10][R16.64], P5 ;  /* 0x1540000010077fae */ /* 0x0005e2000a92184a */
[----:B------:R-:W-:-:S03]  /*bcc0*/  IMAD.WIDE R28, R4, 0x4, R28 ;  /* 0x00000004041c7825 */ /* 0x000fc600078e021c */
[----:B------:R4:W-:Y:S01]  /*bcd0*/  LDGSTS.E [R7+0x15800], desc[UR10][R20.64], P5 ;  /* 0x1580000014077fae */ /* 0x0009e2000a92184a */
[----:B------:R-:W-:-:S03]  /*bce0*/  IMAD.WIDE R32, R4, 0x4, R32 ;  /* 0x0000000404207825 */ /* 0x000fc600078e0220 */
[----:B------:R-:W-:Y:S01]  /*bcf0*/  LDGSTS.E [R7+0x15c00], desc[UR10][R24.64], P5 ;  /* 0x15c0000018077fae */ /* 0x000fe2000a92184a */
        /* <DEDUP_REMOVED lines=55> */
[----:B------:R-:W4:Y:S01]  /*c070*/  LDL.LU.64 R208, [R1+0xf0] ;  /* 0x0000f00001d07983 */ /* 0x000f220000300a00 */
        /* <DEDUP_REMOVED lines=19> */
[----:B------:R-:W4:Y:S04]  /*c1b0*/  LDL.LU.64 R248, [R1+0xa0] ;  /* 0x0000a00001f87983 */ /* 0x000f280000300a00 */
[----:B------:R-:W-:Y:S04]  /*c1c0*/  LDGSTS.E [R7+0x1e000], desc[UR10][R156.64], P5 ;  /* 0x1e0000009c077fae */ /* 0x000fe8000a92184a */
[----:B------:R-:W4:Y:S04]  /*c1d0*/  LDL.LU.64 R224, [R1+0x90] ;  /* 0x0000900001e07983 */ /* 0x000f280000300a00 */
[----:B------:R-:W-:Y:S04]  /*c1e0*/  LDGSTS.E [R7+0x1e400], desc[UR10][R160.64], P5 ;  /* 0x1e400000a0077fae */ /* 0x000fe8000a92184a */
[----:B------:R-:W4:Y:S04]  /*c1f0*/  LDL.LU.64 R228, [R1+0x80] ;  /* 0x0000800001e47983 */ /* 0x000f280000300a00 */
[----:B------:R-:W-:Y:S04]  /*c200*/  LDGSTS.E [R7+0x1e800], desc[UR10][R164.64], P5 ;  /* 0x1e800000a4077fae */ /* 0x000fe8000a92184a */
[----:B------:R-:W-:Y:S04]  /*c210*/  LDGSTS.E [R7+0x1ec00], desc[UR10][R168.64], P5 ;  /* 0x1ec00000a8077fae */ /* 0x000fe8000a92184a */
[----:B------:R-:W4:Y:S04]  /*c220*/  LDL.LU.64 R222, [R1+0x70] ;  /* 0x0000700001de7983 */ /* 0x000f280000300a00 */
[----:B------:R-:W-:Y:S04]  /*c230*/  LDGSTS.E [R7+0x1f000], desc[UR10][R172.64], P5 ;  /* 0x1f000000ac077fae */ /* 0x000fe8000a92184a */
[----:B------:R-:W4:Y:S04]  /*c240*/  LDL.LU.64 R232, [R1+0x60] ;  /* 0x0000600001e87983 */ /* 0x000f280000300a00 */
[----:B------:R-:W-:Y:S04]  /*c250*/  LDGSTS.E [R7+0x1f400], desc[UR10][R176.64], P5 ;  /* 0x1f400000b0077fae */ /* 0x000fe8000a92184a */
[----:B------:R-:W4:Y:S04]  /*c260*/  LDL.LU.64 R244, [R1+0x50] ;  /* 0x0000500001f47983 */ /* 0x000f280000300a00 */
[----:B------:R-:W-:Y:S04]  /*c270*/  LDGSTS.E [R7+0x1f800], desc[UR10][R180.64], P5 ;  /* 0x1f800000b4077fae */ /* 0x000fe8000a92184a */
[----:B------:R-:W4:Y:S04]  /*c280*/  LDL.LU.64 R242, [R1+0x40] ;  /* 0x0000400001f27983 */ /* 0x000f280000300a00 */
[----:B------:R-:W-:Y:S01]  /*c290*/  LDGSTS.E [R7+0x1fc00], desc[UR10][R184.64], P5 ;  /* 0x1fc00000b8077fae */ /* 0x000fe2000a92184a */
[----:B---3--:R-:W-:-:S03]  /*c2a0*/  IMAD.WIDE R10, R4, 0x4, R240 ;  /* 0x00000004040a7825 */ /* 0x008fc600078e02f0 */
[----:B------:R-:W3:Y:S04]  /*c2b0*/  LDL.LU.64 R240, [R1+0x30] ;  /* 0x0000300001f07983 */ /* 0x000ee80000300a00 */
[----:B------:R1:W-:Y:S01]  /*c2c0*/  LDGSTS.E [R2+0x10200], desc[UR10][R10.64], P5 ;  /* 0x102000000a027fae */ /* 0x0003e2000a92184a */
[----:B--2---:R-:W-:-:S03]  /*c2d0*/  IMAD.WIDE R16, R4, 0x4, R238 ;  /* 0x0000000404107825 */ /* 0x004fc600078e02ee */
[----:B------:R-:W2:Y:S01]  /*c2e0*/  LDL.LU.64 R238, [R1+0x20] ;  /* 0x0000200001ee7983 */ /* 0x000ea20000300a00 */
[----:B----4-:R-:W-:-:S03]  /*c2f0*/  IMAD.WIDE R20, R4, 0x4, R236 ;  /* 0x0000000404147825 */ /* 0x010fc600078e02ec */
[----:B------:R-:W4:Y:S04]  /*c300*/  LDL.LU.64 R236, [R1+0x10] ;  /* 0x0000100001ec7983 */ /* 0x000f280000300a00 */
[----:B------:R3:W-:Y:S01]  /*c310*/  LDGSTS.E [R2+0x10600], desc[UR10][R16.64], P5 ;  /* 0x1060000010027fae */ /* 0x0007e2000a92184a */
[----:B-1----:R-:W-:-:S03]  /*c320*/  IMAD.WIDE R10, R4, 0x4, R234 ;  /* 0x00000004040a7825 */ /* 0x002fc600078e02ea */
[----:B------:R-:W4:Y:S04]  /*c330*/  LDL.LU.64 R234, [R1] ;  /* 0x0000000001ea7983 */ /* 0x000f280000300a00 */
[----:B------:R1:W-:Y:S04]  /*c340*/  STL [R1+0x400], RZ ;  /* 0x000400ff01007387 */ /* 0x0003e80000100800 */
        /* <DEDUP_REMOVED lines=255> */
[----:B------:R1:W-:Y:S04]  /*d340*/  STL [R1], RZ ;  /* 0x000000ff01007387 */ /* 0x0003e80000100800 */
        /* <DEDUP_REMOVED lines=59> */
[----:B------:R1:W-:Y:S01]  /*d700*/  STL [R1+0xf0], RZ ;  /* 0x0000f0ff01007387 */ /* 0x0003e20000100800 */
[----:B---3--:R-:W-:-:S03]  /*d710*/  IMAD.WIDE R16, R4, 0x4, R208 ;  /* 0x0000000404107825 */ /* 0x008fc600078e02d0 */
[----:B------:R1:W-:Y:S04]  /*d720*/  STL [R1+0xf4], RZ ;  /* 0x0000f4ff01007387 */ /* 0x0003e80000100800 */
[----:B------:R1:W-:Y:S04]  /*d730*/  STL [R1+0xf8], RZ ;  /* 0x0000f8ff01007387 */ /* 0x0003e80000100800 */
[----:B------:R1:W-:Y:S04]  /*d740*/  STL [R1+0xfc], RZ ;  /* 0x0000fcff01007387 */ /* 0x0003e80000100800 */
[----:B------:R1:W-:Y:S04]  /*d750*/  STL [R1+0x100], RZ ;  /* 0x000100ff01007387 */ /* 0x0003e80000100800 */
[----:B------:R1:W-:Y:S04]  /*d760*/  STL [R1+0x104], RZ ;  /* 0x000104ff01007387 */ /* 0x0003e80000100800 */
[----:B------:R1:W-:Y:S04]  /*d770*/  STL [R1+0x108], RZ ;  /* 0x000108ff01007387 */ /* 0x0003e80000100800 */
[----:B------:R3:W-:Y:S04]  /*d780*/  LDGSTS.E [R2+0x10a00], desc[UR10][R20.64], P5 ;  /* 0x10a0000014027fae */ /* 0x0007e8000a92184a */
[----:B------:R1:W-:Y:S04]  /*d790*/  STL [R1+0x10c], RZ ;  /* 0x00010cff01007387 */ /* 0x0003e80000100800 */
[----:B------:R2:W-:Y:S01]  /*d7a0*/  LDGSTS.E [R2+0x10e00], desc[UR10][R10.64], P5 ;  /* 0x10e000000a027fae */ /* 0x0005e2000a92184a */
[----:B---3--:R-:W-:-:S03]  /*d7b0*/  IMAD.WIDE R20, R4, 0x4, R218 ;  /* 0x0000000404147825 */ /* 0x008fc600078e02da */
[----:B------:R1:W-:Y:S04]  /*d7c0*/  STL [R1+0x110], RZ ;  /* 0x000110ff01007387 */ /* 0x0003e80000100800 */
[----:B------:R3:W-:Y:S01]  /*d7d0*/  LDGSTS.E [R2+0x11200], desc[UR10][R16.64], P5 ;  /* 0x1120000010027fae */ /* 0x0007e2000a92184a */
[----:B--2---:R-:W-:-:S03]  /*d7e0*/  IMAD.WIDE R10, R4, 0x4, R230 ;  /* 0x00000004040a7825 */ /* 0x004fc600078e02e6 */
[----:B------:R1:W-:Y:S04]  /*d7f0*/  STL [R1+0x114], RZ ;  /* 0x000114ff01007387 */ /* 0x0003e80000100800 */
[----:B------:R1:W-:Y:S01]  /*d800*/  STL [R1+0x118], RZ ;  /* 0x000118ff01007387 */ /* 0x0003e20000100800 */
[----:B---3--:R-:W-:-:S03]  /*d810*/  IMAD.WIDE R16, R4, 0x4, R226 ;  /* 0x0000000404107825 */ /* 0x008fc600078e02e2 */
[----:B------:R1:W-:Y:S04]  /*d820*/  STL [R1+0x11c], RZ ;  /* 0x00011cff01007387 */ /* 0x0003e80000100800 */
[----:B------:R1:W-:Y:S04]  /*d830*/  STL [R1+0x120], RZ ;  /* 0x000120ff01007387 */ /* 0x0003e80000100800 */
[----:B------:R2:W-:Y:S04]  /*d840*/  LDGSTS.E [R2+0x11600], desc[UR10][R20.64], P5 ;  /* 0x1160000014027fae */ /* 0x0005e8000a92184a */
[----:B------:R1:W-:Y:S04]  /*d850*/  STL [R1+0x124], RZ ;  /* 0x000124ff01007387 */ /* 0x0003e80000100800 */
[----:B------:R3:W-:Y:S01]  /*d860*/  LDGSTS.E [R2+0x11a00], desc[UR10][R10.64], P5 ;  /* 0x11a000000a027fae */ /* 0x0007e2000a92184a */
[----:B--2---:R-:W-:-:S03]  /*d870*/  IMAD.WIDE R20, R4, 0x4, R220 ;  /* 0x0000000404147825 */ /* 0x004fc600078e02dc */
[----:B------:R1:W-:Y:S04]  /*d880*/  STL [R1+0x128], RZ ;  /* 0x000128ff01007387 */ /* 0x0003e80000100800 */
[----:B------:R2:W-:Y:S01]  /*d890*/  LDGSTS.E [R2+0x11e00], desc[UR10][R16.64], P5 ;  /* 0x11e0000010027fae */ /* 0x0005e2000a92184a */
[----:B---3--:R-:W-:-:S03]  /*d8a0*/  IMAD.WIDE R10, R4, 0x4, R248 ;  /* 0x00000004040a7825 */ /* 0x008fc600078e02f8 */
[----:B------:R1:W-:Y:S04]  /*d8b0*/  STL [R1+0x12c], RZ ;  /* 0x00012cff01007387 */ /* 0x0003e80000100800 */
[----:B------:R1:W-:Y:S01]  /*d8c0*/  STL [R1+0x130], RZ ;  /* 0x000130ff01007387 */ /* 0x0003e20000100800 */
[----:B--2---:R-:W-:-:S03]  /*d8d0*/  IMAD.WIDE R16, R4, 0x4, R224 ;  /* 0x0000000404107825 */ /* 0x004fc600078e02e0 */
        /* <DEDUP_REMOVED lines=27> */
[----:B------:R1:W-:Y:S01]  /*da90*/  STL [R1+0x16c], RZ ;  /* 0x00016cff01007387 */ /* 0x0003e20000100800 */
[----:B------:R-:W-:-:S03]  /*daa0*/  IMAD.WIDE R12, R4, 0x4, R12 ;  /* 0x00000004040c7825 */ /* 0x000fc600078e020c */
[----:B------:R4:W-:Y:S01]  /*dab0*/  LDGSTS.E [R2+0x13e00], desc[UR10][R10.64], P5 ;  /* 0x13e000000a027fae */ /* 0x0009e2000a92184a */
[----:B--2---:R-:W-:-:S03]  /*dac0*/  IMAD.WIDE R20, R4, 0x4, R238 ;  /* 0x0000000404147825 */ /* 0x004fc600078e02ee */
[----:B------:R1:W-:Y:S04]  /*dad0*/  STL [R1+0x170], RZ ;  /* 0x000170ff01007387 */ /* 0x0003e80000100800 */
[----:B------:R2:W-:Y:S01]  /*dae0*/  LDGSTS.E [R2+0x14200], desc[UR10][R16.64], P5 ;  /* 0x1420000010027fae */ /* 0x0005e2000a92184a */
[----:B----4-:R-:W-:-:S03]  /*daf0*/  IMAD.WIDE R10, R4, 0x4, R236 ;  /* 0x00000004040a7825 */ /* 0x010fc600078e02ec */
[----:B------:R1:W-:Y:S04]  /*db00*/  STL [R1+0x174], RZ ;  /* 0x000174ff01007387 */ /* 0x0003e80000100800 */
[----:B------:R1:W-:Y:S01]  /*db10*/  STL [R1+0x178], RZ ;  /* 0x000178ff01007387 */ /* 0x0003e20000100800 */
[----:B------:R-:W-:-:S03]  /*db20*/  IMAD.WIDE R18, R4, 0x4, R18 ;  /* 0x0000000404127825 */ /* 0x000fc600078e0212 */
[----:B------:R1:W-:Y:S01]  /*db30*/  STL [R1+0x17c], RZ ;  /* 0x00017cff01007387 */ /* 0x0003e20000100800 */
[----:B--2---:R-:W-:-:S03]  /*db40*/  IMAD.WIDE R16, R4, 0x4, R234 ;  /* 0x0000000404107825 */ /* 0x004fc600078e02ea */
[----:B------:R1:W-:Y:S01]  /*db50*/  STL [R1+0x180], RZ ;  /* 0x000180ff01007387 */ /* 0x0003e20000100800 */
[----:B------:R-:W-:-:S03]  /*db60*/  IMAD.WIDE R22, R4, 0x4, R22 ;  /* 0x0000000404167825 */ /* 0x000fc600078e0216 */
[----:B------:R-:W-:Y:S01]  /*db70*/  LDGSTS.E [R2+0x14600], desc[UR10][R20.64], P5 ;  /* 0x1460000014027fae */ /* 0x000fe2000a92184a */
[----:B------:R-:W-:-:S03]  /*db80*/  IMAD.WIDE R26, R4, 0x4, R26 ;  /* 0x00000004041a7825 */ /* 0x000fc600078e021a */
        /* <DEDUP_REMOVED lines=10> */
[----:B------:R-:W-:Y:S04]  /*dc30*/  LDGSTS.E [R2+0x15200], desc[UR10][R12.64], P5 ;  /* 0x152000000c027fae */ /* 0x000fe8000a92184a */
        /* <DEDUP_REMOVED lines=8> */
[----:B------:R2:W-:Y:S04]  /*dcc0*/  LDGSTS.E [R2+0x15e00], desc[UR10][R26.64], P5 ;  /* 0x15e000001a027fae */ /* 0x0005e8000a92184a */
        /* <DEDUP_REMOVED lines=59> */
[----:B------:R1:W-:Y:S01]  /*e080*/  LDGSTS.E [R2+0x1ae00], desc[UR10][R106.64], P5 ;  /* 0x1ae000006a027fae */ /* 0x0003e2000a92184a */
[----:B------:R-:W-:-:S03]  /*e090*/  UISETP.GE.AND UP0, UPT, UR4, 0x20, UPT ;  /* 0x000000200400788c */ /* 0x000fc6000bf06270 */
        /* <DEDUP_REMOVED lines=15> */
[----:B------:R-:W-:-:S03]  /*e190*/  IMAD.WIDE R162, R4, 0x4, R162 ;  /* 0x0000000404a27825 */ /* 0x000fc600078e02a2 */
[----:B------:R1:W-:Y:S01]  /*e1a0*/  LDGSTS.E [R2+0x1c600], desc[UR10][R130.64], P5 ;  /* 0x1c60000082027fae */ /* 0x0003e2000a92184a */
[----:B------:R-:W-:-:S03]  /*e1b0*/  PLOP3.LUT P0, PT, PT, PT, UP0, 0x40, 0x0 ;  /* 0x000000000000781c */ /* 0x000fc60003f0e808 */
[----:B------:R1:W-:Y:S01]  /*e1c0*/  LDGSTS.E [R2+0x1ca00], desc[UR10][R134.64], P5 ;  /* 0x1ca0000086027fae */ /* 0x0003e2000a92184a */
[----:B------:R-:W-:-:S03]  /*e1d0*/  IMAD.WIDE R166, R4, 0x4, R166 ;  /* 0x0000000404a67825 */ /* 0x000fc600078e02a6 */
        /* <DEDUP_REMOVED lines=10> */
[----:B------:R1:W-:Y:S04]  /*e280*/  LDGSTS.E [R2+0x1e200], desc[UR10][R158.64], P5 ;  /* 0x1e2000009e027fae */ /* 0x0003e8000a92184a */
[----:B------:R1:W-:Y:S04]  /*e290*/  LDGSTS.E [R2+0x1e600], desc[UR10][R162.64], P5 ;  /* 0x1e600000a2027fae */ /* 0x0003e8000a92184a */
[----:B------:R1:W-:Y:S04]  /*e2a0*/  LDGSTS.E [R2+0x1ea00], desc[UR10][R166.64], P5 ;  /* 0x1ea00000a6027fae */ /* 0x0003e8000a92184a */
[----:B------:R1:W-:Y:S04]  /*e2b0*/  LDGSTS.E [R2+0x1ee00], desc[UR10][R170.64], P5 ;  /* 0x1ee00000aa027fae */ /* 0x0003e8000a92184a */
[----:B------:R1:W-:Y:S04]  /*e2c0*/  LDGSTS.E [R2+0x1f200], desc[UR10][R174.64], P5 ;  /* 0x1f200000ae027fae */ /* 0x0003e8000a92184a */
[----:B------:R1:W-:Y:S04]  /*e2d0*/  LDGSTS.E [R2+0x1f600], desc[UR10][R178.64], P5 ;  /* 0x1f600000b2027fae */ /* 0x0003e8000a92184a */
[----:B------:R1:W-:Y:S04]  /*e2e0*/  LDGSTS.E [R2+0x1fa00], desc[UR10][R182.64], P5 ;  /* 0x1fa00000b6027fae */ /* 0x0003e8000a92184a */
[----:B------:R1:W-:Y:S01]  /*e2f0*/  LDGSTS.E [R2+0x1fe00], desc[UR10][R8.64], P5 ;  /* 0x1fe0000008027fae */ /* 0x0003e2000a92184a */
[----:B------:R-:W-:-:S03]  /*e300*/  CS2R R24, SRZ ;  /* 0x0000000000187805 */ /* 0x000fc6000001ff00 */
[----:B------:R-:W0:Y:S01]  /*e310*/  LDGDEPBAR ;  /* 0x00000000000079af */ /* 0x000e220000000000 */
[----:B--2---:R-:W-:Y:S02]  /*e320*/  CS2R R26, SRZ ;  /* 0x00000000001a7805 */ /* 0x004fe4000001ff00 */
[----:B------:R-:W-:Y:S02]  /*e330*/  CS2R R28, SRZ ;  /* 0x00000000001c7805 */ /* 0x000fe4000001ff00 */
[----:B---3--:R-:W-:Y:S02]  /*e340*/  CS2R R30, SRZ ;  /* 0x00000000001e7805 */ /* 0x008fe4000001ff00 */
[----:B------:R-:W-:Y:S02]  /*e350*/  CS2R R32, SRZ ;  /* 0x0000000000207805 */ /* 0x000fe4000001ff00 */
[----:B----4-:R-:W-:Y:S02]  /*e360*/  CS2R R34, SRZ ;  /* 0x0000000000227805 */ /* 0x010fe4000001ff00 */
[----:B------:R-:W-:-:S02]  /*e370*/  CS2R R36, SRZ ;  /* 0x0000000000247805 */ /* 0x000fc4000001ff00 */
[----:B-1----:R-:W-:Y:S02]  /*e380*/  CS2R R38, SRZ ;  /* 0x0000000000267805 */ /* 0x002fe4000001ff00 */
[----:B------:R-:W-:Y:S02]  /*e390*/  CS2R R40, SRZ ;  /* 0x0000000000287805 */ /* 0x000fe4000001ff00 */
[----:B------:R-:W-:Y:S02]  /*e3a0*/  CS2R R42, SRZ ;  /* 0x00000000002a7805 */ /* 0x000fe4000001ff00 */
[----:B------:R-:W-:Y:S02]  /*e3b0*/  CS2R R44, SRZ ;  /* 0x00000000002c7805 */ /* 0x000fe4000001ff00 */
[----:B------:R-:W-:Y:S02]  /*e3c0*/  CS2R R46, SRZ ;  /* 0x00000000002e7805 */ /* 0x000fe4000001ff00 */
[----:B------:R-:W-:-:S02]  /*e3d0*/  CS2R R48, SRZ ;  /* 0x0000000000307805 */ /* 0x000fc4000001ff00 */
[----:B------:R-:W-:Y:S02]  /*e3e0*/  CS2R R50, SRZ ;  /* 0x0000000000327805 */ /* 0x000fe4000001ff00 */
        /* <DEDUP_REMOVED lines=49> */
[----:B------:R-:W-:Y:S01]  /*e700*/  CS2R R150, SRZ ;  /* 0x0000000000967805 */ /* 0x000fe2000001ff00 */
[----:B------:R-:W-:Y:S06]  /*e710*/  @P0 BRA `(.L_x_0) ;  /* 0x000000fc00100947 */ /* 0x000fec0003800000 */
[----:B------:R-:W2:Y:S01]  /*e720*/  LDL.LU R237, [R1+0x7b4] ;  /* 0x0007b40001ed7983 */ /* 0x000ea20000300800 */
[C---:B------:R-:W-:Y:S01]  /*e730*/  IMAD.SHL.U32 R113, R4.reuse, 0x8, RZ ;  /* 0x0000000804717824 */ /* 0x040fe200078e00ff */
[----:B------:R-:W-:Y:S01]  /*e740*/  SHF.R.S32.HI R3, RZ, 0x1f, R4 ;  /* 0x0000001fff037819 */ /* 0x000fe20000011404 */
[----:B------:R-:W-:Y:S01]  /*e750*/  ULDC.64 UR14, c[0x0][0x218] ;  /* 0x00008600000e7ab9 */ /* 0x000fe20000000a00 */
[----:B------:R-:W3:Y:S04]  /*e760*/  LDL.LU R235, [R1+0x608] ;  /* 0x0006080001eb7983 */ /* 0x000ee80000300800 */
[----:B------:R-:W4:Y:S04]  /*e770*/  LDL.LU R249, [R1+0x640] ;  /* 0x0006400001f97983 */ /* 0x000f280000300800 */
[----:B------:R-:W4:Y:S04]  /*e780*/  LDL.LU R245, [R1+0x63c] ;  /* 0x00063c0001f57983 */ /* 0x000f280000300800 */
[----:B------:R-:W4:Y:S04]  /*e790*/  LDL.LU R241, [R1+0x60c] ;  /* 0x00060c0001f17983 */ /* 0x000f280000300800 */
[----:B------:R-:W4:Y:S04]  /*e7a0*/  LDL.LU R238, [R1+0x610] ;  /* 0x0006100001ee7983 */ /* 0x000f280000300800 */
[----:B------:R-:W4:Y:S04]  /*e7b0*/  LDL.LU R234, [R1+0x614] ;  /* 0x0006140001ea7983 */ /* 0x000f280000300800 */
[----:B------:R-:W4:Y:S01]  /*e7c0*/  LDL.LU R252, [R1+0x618] ;  /* 0x0006180001fc7983 */ /* 0x000f220000300800 */
[----:B------:R-:W-:-:S03]  /*e7d0*/  SHF.L.U64.HI R114, R4, 0x3, R3 ;  /* 0x0000000304727819 */ /* 0x000fc60000010203 */
[----:B------:R-:W-:Y:S04]  /*e7e0*/  STL [R1+0x1874], R15 ;  /* 0x0018740f01007387 */ /* 0x000fe80000100800 */
[----:B------:R-:W-:Y:S04]  /*e7f0*/  STL [R1+0x185c], R14 ;  /* 0x00185c0e01007387 */ /* 0x000fe80000100800 */
[----:B-----5:R1:W-:Y:S04]  /*e800*/  STL [R1+0x1858], R6 ;  /* 0x0018580601007387 */ /* 0x0203e80000100800 */
[----:B------:R4:W-:Y:S04]  /*e810*/  STL [R1+0x1854], R0 ;  /* 0x0018540001007387 */ /* 0x0009e80000100800 */
[----:B------:R-:W-:Y:S04]  /*e820*/  STL [R1+0x1870], R4 ;  /* 0x0018700401007387 */ /* 0x000fe80000100800 */
[----:B------:R-:W-:Y:S01]  /*e830*/  STL [R1+0x186c], R3 ;  /* 0x00186c0301007387 */ /* 0x000fe20000100800 */
[----:B--2---:R-:W-:-:S04]  /*e840*/  SHF.R.S32.HI R2, RZ, 0x1f, R237 ;  /* 0x0000001fff027819 */ /* 0x004fc800000114ed */
[----:B-1----:R-:W-:Y:S02]  /*e850*/  SHF.L.U64.HI R6, R237, 0x2, R2 ;  /* 0x00000002ed067819 */ /* 0x002fe40000010202 */
[----:B---3--:R-:W-:Y:S02]  /*e860*/  SHF.R.S32.HI R5, RZ, 0x1f, R235 ;  /* 0x0000001fff057819 */ /* 0x008fe400000114eb */
[-C--:B----4-:R-:W-:Y:S02]  /*e870*/  LEA R14, P1, R249, R113.reuse, 0x2 ;  /* 0x00000071f90e7211 */ /* 0x090fe400078210ff */
[----:B------:R-:W-:Y:S02]  /*e880*/  SHF.R.S32.HI R7, RZ, 0x1f, R249 ;  /* 0x0000001fff077819 */ /* 0x000fe400000114f9 */
[----:B------:R-:W-:Y:S01]  /*e890*/  LEA R18, P0, R245, R113, 0x2 ;  /* 0x00000071f5127211 */ /* 0x000fe200078010ff */
[----:B------:R-:W-:Y:S01]  /*e8a0*/  STL [R1+0x1878], R14 ;  /* 0x0018780e01007387 */ /* 0x000fe20000100800 */
[----:B------:R-:W-:-:S02]  /*e8b0*/  SHF.L.U64.HI R2, R235, 0x2, R5 ;  /* 0x00000002eb027819 */ /* 0x000fc40000010205 */
[----:B------:R-:W-:Y:S01]  /*e8c0*/  SHF.R.S32.HI R17, RZ, 0x1f, R245 ;  /* 0x0000001fff117819 */ /* 0x000fe200000114f5 */
[----:B------:R-:W-:Y:S01]  /*e8d0*/  STL [R1+0x1884], R18 ;  /* 0x0018841201007387 */ /* 0x000fe20000100800 */
[----:B------:R-:W-:-:S03]  /*e8e0*/  LEA.HI.X R0, R249, R114, R7, 0x2, P1 ;  /* 0x00000072f9007211 */ /* 0x000fc600008f1407 */
[----:B------:R-:W-:Y:S04]  /*e8f0*/  STL [R1+0x187c], R6 ;  /* 0x00187c0601007387 */ /* 0x000fe80000100800 */
[----:B------:R-:W2:Y:S04]  /*e900*/  LDL.LU R239, [R1+0x61c] ;  /* 0x00061c0001ef7983 */ /* 0x000ea80000300800 */
[----:B------:R-:W3:Y:S01]  /*e910*/  LDL.LU R236, [R1+0x620] ;  /* 0x0006200001ec7983 */ /* 0x000ee20000300800 */
[----:B------:R-:W-:-:S03]  /*e920*/  LEA.HI.X R17, R245, R114, R17, 0x2, P0 ;  /* 0x00000072f5117211 */ /* 0x000fc600000f1411 */
[----:B------:R-:W4:Y:S01]  /*e930*/  LDL.LU R237, [R1+0x624] ;  /* 0x0006240001ed7983 */ /* 0x000f220000300800 */
[----:B------:R-:W-:-:S03]  /*e940*/  LEA R20, P0, R241, R113, 0x2 ;  /* 0x00000071f1147211 */ /* 0x000fc600078010ff */
[----:B------:R-:W4:Y:S01]  /*e950*/  LDL.LU R235, [R1+0x628] ;  /* 0x0006280001eb7983 */ /* 0x000f220000300800 */
[----:B------:R-:W-:-:S03]  /*e960*/  LEA R22, P1, R238, R113, 0x2 ;  /* 0x00000071ee167211 */ /* 0x000fc600078210ff */
[----:B------:R-:W-:Y:S01]  /*e970*/  STL [R1+0x1860], R2 ;  /* 0x0018600201007387 */ /* 0x000fe20000100800 */
[----:B------:R-:W-:-:S03]  /*e980*/  SHF.R.S32.HI R19, RZ, 0x1f, R241 ;  /* 0x0000001fff137819 */ /* 0x000fc600000114f1 */
[----:B------:R1:W-:Y:S01]  /*e990*/  STL [R1+0x1864], R0 ;  /* 0x0018640001007387 */ /* 0x0003e20000100800 */
[----:B------:R-:W-:-:S03]  /*e9a0*/  SHF.R.S32.HI R21, RZ, 0x1f, R238 ;  /* 0x0000001fff157819 */ /* 0x000fc600000114ee */
[----:B------:R-:W4:Y:S01]  /*e9b0*/  LDL.LU R240, [R1+0x62c] ;  /* 0x00062c0001f07983 */ /* 0x000f220000300800 */
[----:B------:R-:W-:-:S03]  /*e9c0*/  SHF.R.S32.HI R23, RZ, 0x1f, R234 ;  /* 0x0000001fff177819 */ /* 0x000fc600000114ea */
[----:B------:R-:W4:Y:S01]  /*e9d0*/  LDL.LU R231, [R1+0x630] ;  /* 0x0006300001e77983 */ /* 0x000f220000300800 */
[----:B------:R-:W-:-:S03]  /*e9e0*/  LEA R152, P2, R234, R113, 0x2 ;  /* 0x00000071ea987211 */ /* 0x000fc600078410ff */
[----:B------:R-:W4:Y:S01]  /*e9f0*/  LDL.LU R249, [R1+0x634] ;  /* 0x0006340001f97983 */ /* 0x000f220000300800 */
[----:B------:R-:W-:-:S03]  /*ea00*/  SHF.R.S32.HI R153, RZ, 0x1f, R252 ;  /* 0x0000001fff997819 */ /* 0x000fc600000114fc */
[----:B------:R-:W4:Y:S01]  /*ea10*/  LDL.LU R245, [R1+0x638] ;  /* 0x0006380001f57983 */ /* 0x000f220000300800 */
[----:B------:R-:W-:Y:S02]  /*ea20*/  LEA R154, P3, R252, R113, 0x2 ;  /* 0x00000071fc9a7211 */ /* 0x000fe400078610ff */
[-C--:B------:R-:W-:Y:S01]  /*ea30*/  LEA.HI.X R19, R241, R114.reuse, R19, 0x2, P0 ;  /* 0x00000072f1137211 */ /* 0x080fe200000f1413 */
[----:B------:R-:W-:Y:S01]  /*ea40*/  STL [R1+0x1880], R17 ;  /* 0x0018801101007387 */ /* 0x000fe20000100800 */
[-C--:B------:R-:W-:Y:S02]  /*ea50*/  LEA.HI.X R21, R238, R114.reuse, R21, 0x2, P1 ;  /* 0x00000072ee157211 */ /* 0x080fe400008f1415 */
[-C--:B------:R-:W-:Y:S01]  /*ea60*/  LEA.HI.X R23, R234, R114.reuse, R23, 0x2, P2 ;  /* 0x00000072ea177211 */ /* 0x080fe200010f1417 */
[----:B------:R-:W-:Y:S01]  /*ea70*/  STL [R1+0x1888], R20 ;  /* 0x0018881401007387 */ /* 0x000fe20000100800 */
[----:B------:R-:W-:-:S03]  /*ea80*/  LEA.HI.X R153, R252, R114, R153, 0x2, P3 ;  /* 0x00000072fc997211 */ /* 0x000fc600018f1499 */
[----:B------:R1:W-:Y:S04]  /*ea90*/  STL [R1+0x188c], R22 ;  /* 0x00188c1601007387 */ /* 0x0003e80000100800 */
[----:B------:R-:W4:Y:S04]  /*eaa0*/  LDL.LU R241, [R1+0x644] ;  /* 0x0006440001f17983 */ /* 0x000f280000300800 */
[----:B------:R-:W4:Y:S04]  /*eab0*/  LDL.LU R238, [R1+0x648] ;  /* 0x0006480001ee7983 */ /* 0x000f280000300800 */
[----:B------:R-:W4:Y:S04]  /*eac0*/  LDL.LU R234, [R1+0x64c] ;  /* 0x00064c0001ea7983 */ /* 0x000f280000300800 */
[----:B------:R-:W4:Y:S01]  /*ead0*/  LDL.LU R252, [R1+0x650] ;  /* 0x0006500001fc7983 */ /* 0x000f220000300800 */
[----:B--2---:R-:W-:-:S02]  /*eae0*/  SHF.R.S32.HI R155, RZ, 0x1f, R239 ;  /* 0x0000001fff9b7819 */ /* 0x004fc400000114ef */
[-C--:B------:R-:W-:Y:S02]  /*eaf0*/  LEA R156, P0, R239, R113.reuse, 0x2 ;  /* 0x00000071ef9c7211 */ /* 0x080fe400078010ff */
[----:B---3--:R-:W-:Y:S02]  /*eb00*/  SHF.R.S32.HI R157, RZ, 0x1f, R236 ;  /* 0x0000001fff9d7819 */ /* 0x008fe400000114ec */
[-C--:B------:R-:W-:Y:S02]  /*eb10*/  LEA R158, P1, R236, R113.reuse, 0x2 ;  /* 0x00000071ec9e7211 */ /* 0x080fe400078210ff */
[----:B----4-:R-:W-:Y:S02]  /*eb20*/  SHF.R.S32.HI R159, RZ, 0x1f, R237 ;  /* 0x0000001fff9f7819 */ /* 0x010fe400000114ed */
[----:B------:R-:W-:Y:S02]  /*eb30*/  LEA R160, P2, R237, R113, 0x2 ;  /* 0x00000071eda07211 */ /* 0x000fe400078410ff */
[----:B------:R-:W-:-:S02]  /*eb40*/  SHF.R.S32.HI R161, RZ, 0x1f, R235 ;  /* 0x0000001fffa17819 */ /* 0x000fc400000114eb */
[----:B------:R-:W-:Y:S02]  /*eb50*/  LEA R162, P3, R235, R113, 0x2 ;  /* 0x00000071eba27211 */ /* 0x000fe400078610ff */
[-C--:B------:R-:W-:Y:S02]  /*eb60*/  LEA.HI.X R155, R239, R114.reuse, R155, 0x2, P0 ;  /* 0x00000072ef9b7211 */ /* 0x080fe400000f149b */
[-C--:B------:R-:W-:Y:S01]  /*eb70*/  LEA.HI.X R157, R236, R114.reuse, R157, 0x2, P1 ;  /* 0x00000072ec9d7211 */ /* 0x080fe200008f149d */
[----:B------:R-:W2:Y:S01]  /*eb80*/  LDL.LU R239, [R1+0x654] ;  /* 0x0006540001ef7983 */ /* 0x000ea20000300800 */
[-C--:B------:R-:W-:Y:S02]  /*eb90*/  LEA.HI.X R159, R237, R114.reuse, R159, 0x2, P2 ;  /* 0x00000072ed9f7211 */ /* 0x080fe400010f149f */
[----:B------:R-:W-:Y:S01]  /*eba0*/  LEA.HI.X R161, R235, R114, R161, 0x2, P3 ;  /* 0x00000072eba17211 */ /* 0x000fe200018f14a1 */
[----:B------:R-:W3:Y:S01]  /*ebb0*/  LDL.LU R236, [R1+0x658] ;  /* 0x0006580001ec7983 */ /* 0x000ee20000300800 */
[----:B------:R-:W-:-:S02]  /*ebc0*/  SHF.R.S32.HI R163, RZ, 0x1f, R240 ;  /* 0x0000001fffa37819 */ /* 0x000fc400000114f0 */
[-C--:B------:R-:W-:Y:S01]  /*ebd0*/  LEA R164, P0, R240, R113.reuse, 0x2 ;  /* 0x00000071f0a47211 */ /* 0x080fe200078010ff */
[----:B------:R-:W4:Y:S01]  /*ebe0*/  LDL.LU R237, [R1+0x65c] ;  /* 0x00065c0001ed7983 */ /* 0x000f220000300800 */
[----:B------:R-:W-:Y:S02]  /*ebf0*/  SHF.R.S32.HI R165, RZ, 0x1f, R231 ;  /* 0x0000001fffa57819 */ /* 0x000fe400000114e7 */
[-C--:B------:R-:W-:Y:S01]  /*ec00*/  LEA R166, P1, R231, R113.reuse, 0x2 ;  /* 0x00000071e7a67211 */ /* 0x080fe200078210ff */
[----:B------:R-:W4:Y:S01]  /*ec10*/  LDL.LU R235, [R1+0x660] ;  /* 0x0006600001eb7983 */ /* 0x000f220000300800 */
[----:B------:R-:W-:Y:S02]  /*ec20*/  SHF.R.S32.HI R167, RZ, 0x1f, R249 ;  /* 0x0000001fffa77819 */ /* 0x000fe400000114f9 */
[----:B------:R-:W-:Y:S02]  /*ec30*/  LEA R168, P2, R249, R113, 0x2 ;  /* 0x00000071f9a87211 */ /* 0x000fe400078410ff */
[----:B------:R-:W-:-:S02]  /*ec40*/  SHF.R.S32.HI R169, RZ, 0x1f, R245 ;  /* 0x0000001fffa97819 */ /* 0x000fc400000114f5 */
[----:B------:R-:W-:Y:S02]  /*ec50*/  LEA R170, P3, R245, R113, 0x2 ;  /* 0x00000071f5aa7211 */ /* 0x000fe400078610ff */
[-C--:B------:R-:W-:Y:S02]  /*ec60*/  LEA.HI.X R163, R240, R114.reuse, R163, 0x2, P0 ;  /* 0x00000072f0a37211 */ /* 0x080fe400000f14a3 */
[-C--:B------:R-:W-:Y:S01]  /*ec70*/  LEA.HI.X R165, R231, R114.reuse, R165, 0x2, P1 ;  /* 0x00000072e7a57211 */ /* 0x080fe200008f14a5 */
[----:B------:R-:W4:Y:S01]  /*ec80*/  LDL.LU R240, [R1+0x664] ;  /* 0x0006640001f07983 */ /* 0x000f220000300800 */
[-C--:B------:R-:W-:Y:S02]  /*ec90*/  LEA.HI.X R167, R249, R114.reuse, R167, 0x2, P2 ;  /* 0x00000072f9a77211 */ /* 0x080fe400010f14a7 */
[----:B------:R-:W-:Y:S01]  /*eca0*/  LEA.HI.X R169, R245, R114, R169, 0x2, P3 ;  /* 0x00000072f5a97211 */ /* 0x000fe200018f14a9 */
[----:B------:R-:W4:Y:S04]  /*ecb0*/  LDL.LU R231, [R1+0x668] ;  /* 0x0006680001e77983 */ /* 0x000f280000300800 */
[----:B------:R-:W4:Y:S01]  /*ecc0*/  LDL.LU R249, [R1+0x66c] ;  /* 0x00066c0001f97983 */ /* 0x000f220000300800 */
[----:B------:R-:W-:-:S02]  /*ecd0*/  SHF.R.S32.HI R171, RZ, 0x1f, R241 ;  /* 0x0000001fffab7819 */ /* 0x000fc400000114f1 */
[-C--:B------:R-:W-:Y:S01]  /*ece0*/  LEA R172, P0, R241, R113.reuse, 0x2 ;  /* 0x00000071f1ac7211 */ /* 0x080fe200078010ff */
[----:B------:R-:W4:Y:S01]  /*ecf0*/  LDL.LU R245, [R1+0x670] ;  /* 0x0006700001f57983 */ /* 0x000f220000300800 */
[----:B------:R-:W-:Y:S02]  /*ed00*/  SHF.R.S32.HI R173, RZ, 0x1f, R238 ;  /* 0x0000001fffad7819 */ /* 0x000fe400000114ee */
[-C--:B------:R-:W-:Y:S02]  /*ed10*/  LEA R174, P1, R238, R113.reuse, 0x2 ;  /* 0x00000071eeae7211 */ /* 0x080fe400078210ff */
        /* <DEDUP_REMOVED lines=73> */
[----:B------:R-:W3:Y:S04]  /*f1b0*/  LDL.LU R236, [R1+0x6b8] ;  /* 0x0006b80001ec7983 */ /* 0x000ee80000300800 */
[----:B------:R-:W4:Y:S04]  /*f1c0*/  LDL.LU R237, [R1+0x6bc] ;  /* 0x0006bc0001ed7983 */ /* 0x000f280000300800 */
[----:B------:R-:W4:Y:S01]  /*f1d0*/  LDL.LU R235, [R1+0x6c0] ;  /* 0x0006c00001eb7983 */ /* 0x000f220000300800 */
[----:B------:R-:W-:-:S02]  /*f1e0*/  SHF.R.S32.HI R215, RZ, 0x1f, R249 ;  /* 0x0000001fffd77819 */ /* 0x000fc400000114f9 */
[-C--:B------:R-:W-:Y:S01]  /*f1f0*/  LEA R216, P2, R249, R113.reuse, 0x2 ;  /* 0x00000071f9d87211 */ /* 0x080fe200078410ff */
[----:B------:R-:W4:Y:S01]  /*f200*/  LDL.LU R244, [R1+0x6c4] ;  /* 0x0006c40001f47983 */ /* 0x000f220000300800 */
[----:B------:R-:W-:Y:S02]  /*f210*/  SHF.R.S32.HI R217, RZ, 0x1f, R245 ;  /* 0x0000001fffd97819 */ /* 0x000fe400000114f5 */
[----:B------:R-:W-:Y:S01]  /*f220*/  LEA R218, P3, R245, R113, 0x2 ;  /* 0x00000071f5da7211 */ /* 0x000fe200078610ff */
[----:B------:R-:W4:Y:S01]  /*f230*/  LDL.LU R243, [R1+0x6c8] ;  /* 0x0006c80001f37983 */ /* 0x000f220000300800 */
[-C--:B------:R-:W-:Y:S02]  /*f240*/  LEA.HI.X R215, R249, R114.reuse, R215, 0x2, P2 ;  /* 0x00000072f9d77211 */ /* 0x080fe400010f14d7 */
[----:B------:R-:W-:Y:S01]  /*f250*/  LEA.HI.X R217, R245, R114, R217, 0x2, P3 ;  /* 0x00000072f5d97211 */ /* 0x000fe200018f14d9 */
[----:B------:R-:W4:Y:S04]  /*f260*/  LDL.LU R249, [R1+0x6cc] ;  /* 0x0006cc0001f97983 */ /* 0x000f280000300800 */
[----:B------:R-:W4:Y:S04]  /*f270*/  LDL.LU R245, [R1+0x6d0] ;  /* 0x0006d00001f57983 */ /* 0x000f280000300800 */
[----:B------:R-:W4:Y:S04]  /*f280*/  LDL.LU R13, [R1+0x6d4] ;  /* 0x0006d400010d7983 */ /* 0x000f280000300800 */
[----:B------:R-:W4:Y:S04]  /*f290*/  LDL.LU R11, [R1+0x6d8] ;  /* 0x0006d800010b7983 */ /* 0x000f280000300800 */
[----:B------:R-:W4:Y:S01]  /*f2a0*/  LDL.LU R251, [R1+0x6dc] ;  /* 0x0006dc0001fb7983 */ /* 0x000f220000300800 */
[----:B------:R-:W-:-:S02]  /*f2b0*/  SHF.R.S32.HI R225, RZ, 0x1f, R252 ;  /* 0x0000001fffe17819 */ /* 0x000fc400000114fc */
[----:B------:R-:W-:-:S04]  /*f2c0*/  LEA R226, P3, R252, R113, 0x2 ;  /* 0x00000071fce27211 */ /* 0x000fc800078610ff */
[----:B------:R-:W-:Y:S02]  /*f2d0*/  LEA.HI.X R225, R252, R114, R225, 0x2, P3 ;  /* 0x00000072fce17211 */ /* 0x000fe400018f14e1 */
[----:B------:R-:W4:Y:S04]  /*f2e0*/  LDL.LU R252, [R1+0x6e0] ;  /* 0x0006e00001fc7983 */ /* 0x000f280000300800 */
[----:B------:R-:W4:Y:S04]  /*f2f0*/  LDL.LU R148, [R1+0x6e4] ;  /* 0x0006e40001947983 */ /* 0x000f280000300800 */
[----:B------:R-:W4:Y:S04]  /*f300*/  LDL.LU R149, [R1+0x6e8] ;  /* 0x0006e80001957983 */ /* 0x000f280000300800 */
[----:B------:R-:W4:Y:S04]  /*f310*/  LDL.LU R12, [R1+0x6ec] ;  /* 0x0006ec00010c7983 */ /* 0x000f280000300800 */
[----:B------:R-:W4:Y:S04]  /*f320*/  LDL.LU R16, [R1+0x6f0] ;  /* 0x0006f00001107983 */ /* 0x000f280000300800 */
[----:B------:R-:W4:Y:S04]  /*f330*/  LDL.LU R150, [R1+0x6f4] ;  /* 0x0006f40001967983 */ /* 0x000f280000300800 */
[----:B------:R-:W4:Y:S01]  /*f340*/  LDL.LU R151, [R1+0x6f8] ;  /* 0x0006f80001977983 */ /* 0x000f220000300800 */
[----:B------:R-:W-:-:S02]  /*f350*/  SHF.R.S32.HI R211, RZ, 0x1f, R240 ;  /* 0x0000001fffd37819 */ /* 0x000fc400000114f0 */
[----:B------:R-:W-:Y:S01]  /*f360*/  SHF.R.S32.HI R213, RZ, 0x1f, R231 ;  /* 0x0000001fffd57819 */ /* 0x000fe200000114e7 */
[----:B------:R-:W4:Y:S01]  /*f370*/  LDL.LU R8, [R1+0x6fc] ;  /* 0x0006fc0001087983 */ /* 0x000f220000300800 */
[CC--:B------:R-:W-:Y:S02]  /*f380*/  LEA R212, P0, R240.reuse, R113.reuse, 0x2 ;  /* 0x00000071f0d47211 */ /* 0x0c0fe400078010ff */
[C---:B------:R-:W-:Y:S01]  /*f390*/  LEA R214, P1, R231.reuse, R113, 0x2 ;  /* 0x00000071e7d67211 */ /* 0x040fe200078210ff */
[----:B------:R-:W4:Y:S01]  /*f3a0*/  LDL.LU R10, [R1+0x700] ;  /* 0x00070000010a7983 */ /* 0x000f220000300800 */
[-C--:B------:R-:W-:Y:S02]  /*f3b0*/  LEA.HI.X R211, R240, R114.reuse, R211, 0x2, P0 ;  /* 0x00000072f0d37211 */ /* 0x080fe400000f14d3 */
[----:B------:R-:W-:Y:S01]  /*f3c0*/  LEA.HI.X R213, R231, R114, R213, 0x2, P1 ;  /* 0x00000072e7d57211 */ /* 0x000fe200008f14d5 */
[----:B------:R-:W4:Y:S01]  /*f3d0*/  LDL.LU R147, [R1+0x704] ;  /* 0x0007040001937983 */ /* 0x000f220000300800 */
[----:B------:R-:W-:-:S02]  /*f3e0*/  SHF.R.S32.HI R219, RZ, 0x1f, R241 ;  /* 0x0000001fffdb7819 */ /* 0x000fc400000114f1 */
[----:B------:R-:W-:Y:S01]  /*f3f0*/  SHF.R.S32.HI R221, RZ, 0x1f, R238 ;  /* 0x0000001fffdd7819 */ /* 0x000fe200000114ee */
[----:B------:R-:W4:Y:S01]  /*f400*/  LDL.LU R9, [R1+0x708] ;  /* 0x0007080001097983 */ /* 0x000f220000300800 */
[----:B------:R-:W-:Y:S02]  /*f410*/  SHF.R.S32.HI R223, RZ, 0x1f, R234 ;  /* 0x0000001fffdf7819 */ /* 0x000fe400000114ea */
[CC--:B------:R-:W-:Y:S02]  /*f420*/  LEA R220, P0, R241.reuse, R113.reuse, 0x2 ;  /* 0x00000071f1dc7211 */ /* 0x0c0fe400078010ff */
[-C--:B------:R-:W-:Y:S02]  /*f430*/  LEA R222, P1, R238, R113.reuse, 0x2 ;  /* 0x00000071eede7211 */ /* 0x080fe400078210ff */
[----:B------:R-:W-:Y:S02]  /*f440*/  LEA R224, P2, R234, R113, 0x2 ;  /* 0x00000071eae07211 */ /* 0x000fe400078410ff */
[----:B------:R-:W-:-:S02]  /*f450*/  LEA.HI.X R219, R241, R114, R219, 0x2, P0 ;  /* 0x00000072f1db7211 */ /* 0x000fc400000f14db */
[-C--:B------:R-:W-:Y:S02]  /*f460*/  LEA.HI.X R221, R238, R114.reuse, R221, 0x2, P1 ;  /* 0x00000072eedd7211 */ /* 0x080fe400008f14dd */
[----:B------:R-:W-:Y:S02]  /*f470*/  LEA.HI.X R223, R234, R114, R223, 0x2, P2 ;  /* 0x00000072eadf7211 */ /* 0x000fe400010f14df */
[----:B--2---:R-:W-:Y:S02]  /*f480*/  SHF.R.S32.HI R227, RZ, 0x1f, R239 ;  /* 0x0000001fffe37819 */ /* 0x004fe400000114ef */
[-C--:B------:R-:W-:Y:S02]  /*f490*/  LEA R228, P0, R239, R113.reuse, 0x2 ;  /* 0x00000071efe47211 */ /* 0x080fe400078010ff */
[----:B---3--:R-:W-:Y:S02]  /*f4a0*/  SHF.R.S32.HI R229, RZ, 0x1f, R236 ;  /* 0x0000001fffe57819 */ /* 0x008fe400000114ec */
[----:B------:R-:W-:-:S02]  /*f4b0*/  LEA R230, P1, R236, R113, 0x2 ;  /* 0x00000071ece67211 */ /* 0x000fc400078210ff */
[----:B----4-:R-:W-:Y:S02]  /*f4c0*/  SHF.R.S32.HI R231, RZ, 0x1f, R237 ;  /* 0x0000001fffe77819 */ /* 0x010fe400000114ed */
[-C--:B------:R-:W-:Y:S02]  /*f4d0*/  LEA R232, P2, R237, R113.reuse, 0x2 ;  /* 0x00000071ede87211 */ /* 0x080fe400078410ff */
[----:B------:R-:W-:Y:S02]  /*f4e0*/  SHF.R.S32.HI R233, RZ, 0x1f, R235 ;  /* 0x0000001fffe97819 */ /* 0x000fe400000114eb */
[----:B------:R-:W-:Y:S02]  /*f4f0*/  LEA R234, P3, R235, R113, 0x2 ;  /* 0x00000071ebea7211 */ /* 0x000fe400078610ff */
[-C--:B------:R-:W-:Y:S02]  /*f500*/  LEA.HI.X R227, R239, R114.reuse, R227, 0x2, P0 ;  /* 0x00000072efe37211 */ /* 0x080fe400000f14e3 */
[----:B------:R-:W-:-:S02]  /*f510*/  LEA.HI.X R229, R236, R114, R229, 0x2, P1 ;  /* 0x00000072ece57211 */ /* 0x000fc400008f14e5 */
[-C--:B------:R-:W-:Y:S02]  /*f520*/  LEA.HI.X R231, R237, R114.reuse, R231, 0x2, P2 ;  /* 0x00000072ede77211 */ /* 0x080fe400010f14e7 */
[----:B------:R-:W-:Y:S02]  /*f530*/  LEA.HI.X R233, R235, R114, R233, 0x2, P3 ;  /* 0x00000072ebe97211 */ /* 0x000fe400018f14e9 */
[----:B------:R-:W-:Y:S02]  /*f540*/  SHF.R.S32.HI R235, RZ, 0x1f, R244 ;  /* 0x0000001fffeb7819 */ /* 0x000fe400000114f4 */
[----:B------:R-:W-:Y:S02]  /*f550*/  SHF.R.S32.HI R237, RZ, 0x1f, R243 ;  /* 0x0000001fffed7819 */ /* 0x000fe400000114f3 */
[-C--:B------:R-:W-:Y:S02]  /*f560*/  LEA R236, P0, R244, R113.reuse, 0x2 ;  /* 0x00000071f4ec7211 */ /* 0x080fe400078010ff */
[----:B------:R-:W-:-:S02]  /*f570*/  LEA R238, P1, R243, R113, 0x2 ;  /* 0x00000071f3ee7211 */ /* 0x000fc400078210ff */
[----:B------:R-:W-:Y:S02]  /*f580*/  SHF.R.S32.HI R239, RZ, 0x1f, R249 ;  /* 0x0000001fffef7819 */ /* 0x000fe400000114f9 */
[----:B------:R-:W-:Y:S02]  /*f590*/  SHF.R.S32.HI R241, RZ, 0x1f, R245 ;  /* 0x0000001ffff17819 */ /* 0x000fe400000114f5 */
[-C--:B------:R-:W-:Y:S02]  /*f5a0*/  LEA R240, P2, R249, R113.reuse, 0x2 ;  /* 0x00000071f9f07211 */ /* 0x080fe400078410ff */
[----:B------:R-:W-:Y:S02]  /*f5b0*/  LEA R242, P3, R245, R113, 0x2 ;  /* 0x00000071f5f27211 */ /* 0x000fe400078610ff */
[-C--:B------:R-:W-:Y:S02]  /*f5c0*/  LEA.HI.X R235, R244, R114.reuse, R235, 0x2, P0 ;  /* 0x00000072f4eb7211 */ /* 0x080fe400000f14eb */
[----:B------:R-:W-:-:S02]  /*f5d0*/  LEA.HI.X R237, R243, R114, R237, 0x2, P1 ;  /* 0x00000072f3ed7211 */ /* 0x000fc400008f14ed */
[-C--:B------:R-:W-:Y:S02]  /*f5e0*/  LEA.HI.X R239, R249, R114.reuse, R239, 0x2, P2 ;  /* 0x00000072f9ef7211 */ /* 0x080fe400010f14ef */
[----:B------:R-:W-:Y:S02]  /*f5f0*/  LEA.HI.X R241, R245, R114, R241, 0x2, P3 ;  /* 0x00000072f5f17211 */ /* 0x000fe400018f14f1 */
[----:B------:R-:W-:Y:S02]  /*f600*/  SHF.R.S32.HI R243, RZ, 0x1f, R13 ;  /* 0x0000001ffff37819 */ /* 0x000fe4000001140d */
[----:B------:R-:W-:Y:S02]  /*f610*/  LEA R244, P0, R13, R113, 0x2 ;  /* 0x000000710df47211 */ /* 0x000fe400078010ff */
[----:B------:R-:W-:Y:S02]  /*f620*/  SHF.R.S32.HI R245, RZ, 0x1f, R11 ;  /* 0x0000001ffff57819 */ /* 0x000fe4000001140b */
[----:B------:R-:W-:-:S02]  /*f630*/  SHF.R.S32.HI R247, RZ, 0x1f, R251 ;  /* 0x0000001ffff77819 */ /* 0x000fc400000114fb */
[----:B------:R-:W-:Y:S02]  /*f640*/  SHF.R.S32.HI R249, RZ, 0x1f, R252 ;  /* 0x0000001ffff97819 */ /* 0x000fe400000114fc */
[-C--:B------:R-:W-:Y:S02]  /*f650*/  LEA R246, P1, R11, R113.reuse, 0x2 ;  /* 0x000000710bf67211 */ /* 0x080fe400078210ff */
[-C--:B------:R-:W-:Y:S02]  /*f660*/  LEA R248, P2, R251, R113.reuse, 0x2 ;  /* 0x00000071fbf87211 */ /* 0x080fe400078410ff */
[----:B------:R-:W-:Y:S02]  /*f670*/  LEA R250, P3, R252, R113, 0x2 ;  /* 0x00000071fcfa7211 */ /* 0x000fe400078610ff */
[-C--:B------:R-:W-:Y:S02]  /*f680*/  LEA.HI.X R243, R13, R114.reuse, R243, 0x2, P0 ;  /* 0x000000720df37211 */ /* 0x080fe400000f14f3 */
[-C--:B------:R-:W-:Y:S01]  /*f690*/  LEA.HI.X R245, R11, R114.reuse, R245, 0x2, P1 ;  /* 0x000000720bf57211 */ /* 0x080fe200008f14f5 */
[----:B------:R-:W2:Y:S01]  /*f6a0*/  LDL.LU R13, [R1+0x70c] ;  /* 0x00070c00010d7983 */ /* 0x000ea20000300800 */
[----:B------:R-:W-:-:S02]  /*f6b0*/  LEA.HI.X R247, R251, R114, R247, 0x2, P2 ;  /* 0x00000072fbf77211 */ /* 0x000fc400010f14f7 */
[----:B------:R-:W-:Y:S01]  /*f6c0*/  LEA.HI.X R249, R252, R114, R249, 0x2, P3 ;  /* 0x00000072fcf97211 */ /* 0x000fe200018f14f9 */
[----:B------:R-:W3:Y:S01]  /*f6d0*/  LDL.LU R11, [R1+0x710] ;  /* 0x00071000010b7983 */ /* 0x000ee20000300800 */
[----:B------:R-:W-:Y:S02]  /*f6e0*/  SHF.R.S32.HI R251, RZ, 0x1f, R148 ;  /* 0x0000001ffffb7819 */ /* 0x000fe40000011494 */
[-C--:B------:R-:W-:Y:S02]  /*f6f0*/  LEA R252, P0, R148, R113.reuse, 0x2 ;  /* 0x0000007194fc7211 */ /* 0x080fe400078010ff */
[----:B------:R-:W-:Y:S02]  /*f700*/  SHF.R.S32.HI R105, RZ, 0x1f, R149 ;  /* 0x0000001fff697819 */ /* 0x000fe40000011495 */
[----:B------:R-:W-:Y:S02]  /*f710*/  LEA R112, P1, R149, R113, 0x2 ;  /* 0x0000007195707211 */ /* 0x000fe400078210ff */
[----:B------:R-:W-:-:S02]  /*f720*/  SHF.R.S32.HI R103, RZ, 0x1f, R12 ;  /* 0x0000001fff677819 */ /* 0x000fc4000001140c */
[-C--:B------:R-:W-:Y:S02]  /*f730*/  LEA R111, P2, R12, R113.reuse, 0x2 ;  /* 0x000000710c6f7211 */ /* 0x080fe400078410ff */
[----:B------:R-:W-:Y:S02]  /*f740*/  SHF.R.S32.HI R101, RZ, 0x1f, R16 ;  /* 0x0000001fff657819 */ /* 0x000fe40000011410 */
[----:B------:R-:W-:Y:S02]  /*f750*/  LEA R110, P3, R16, R113, 0x2 ;  /* 0x00000071106e7211 */ /* 0x000fe400078610ff */
[-C--:B------:R-:W-:Y:S02]  /*f760*/  LEA.HI.X R251, R148, R114.reuse, R251, 0x2, P0 ;  /* 0x0000007294fb7211 */ /* 0x080fe400000f14fb */
[----:B------:R-:W-:Y:S01]  /*f770*/  LEA.HI.X R105, R149, R114, R105, 0x2, P1 ;  /* 0x0000007295697211 */ /* 0x000fe200008f1469 */
[----:B------:R-:W4:Y:S01]  /*f780*/  LDL.LU R148, [R1+0x714] ;  /* 0x0007140001947983 */ /* 0x000f220000300800 */
[----:B------:R-:W-:-:S02]  /*f790*/  SHF.R.S32.HI R99, RZ, 0x1f, R150 ;  /* 0x0000001fff637819 */ /* 0x000fc40000011496 */
[-C--:B------:R-:W-:Y:S01]  /*f7a0*/  LEA R109, P0, R150, R113.reuse, 0x2 ;  /* 0x00000071966d7211 */ /* 0x080fe200078010ff */
[----:B------:R-:W4:Y:S01]  /*f7b0*/  LDL.LU R149, [R1+0x718] ;  /* 0x0007180001957983 */ /* 0x000f220000300800 */
[----:B------:R-:W-:Y:S02]  /*f7c0*/  SHF.R.S32.HI R97, RZ, 0x1f, R151 ;  /* 0x0000001fff617819 */ /* 0x000fe40000011497 */
[----:B------:R-:W-:Y:S02]  /*f7d0*/  LEA R108, P1, R151, R113, 0x2 ;  /* 0x00000071976c7211 */ /* 0x000fe400078210ff */
[-C--:B------:R-:W-:Y:S02]  /*f7e0*/  LEA.HI.X R103, R12, R114.reuse, R103, 0x2, P2 ;  /* 0x000000720c677211 */ /* 0x080fe400010f1467 */
[-C--:B------:R-:W-:Y:S01]  /*f7f0*/  LEA.HI.X R101, R16, R114.reuse, R101, 0x2, P3 ;  /* 0x0000007210657211 */ /* 0x080fe200018f1465 */
[----:B------:R-:W4:Y:S01]  /*f800*/  LDL.LU R12, [R1+0x71c] ;  /* 0x00071c00010c7983 */ /* 0x000f220000300800 */
[----:B------:R-:W-:-:S02]  /*f810*/  LEA.HI.X R99, R150, R114, R99, 0x2, P0 ;  /* 0x0000007296637211 */ /* 0x000fc400000f1463 */
[----:B------:R-:W-:Y:S01]  /*f820*/  LEA.HI.X R97, R151, R114, R97, 0x2, P1 ;  /* 0x0000007297617211 */ /* 0x000fe200008f1461 */
[----:B------:R-:W4:Y:S04]  /*f830*/  LDL.LU R16, [R1+0x720] ;  /* 0x0007200001107983 */ /* 0x000f280000300800 */
[----:B------:R-:W4:Y:S04]  /*f840*/  LDL.LU R150, [R1+0x724] ;  /* 0x0007240001967983 */ /* 0x000f280000300800 */
[----:B------:R-:W4:Y:S01]  /*f850*/  LDL.LU R151, [R1+0x728] ;  /* 0x0007280001977983 */ /* 0x000f220000300800 */
[----:B------:R-:W-:-:S02]  /*f860*/  SHF.R.S32.HI R95, RZ, 0x1f, R8 ;  /* 0x0000001fff5f7819 */ /* 0x000fc40000011408 */
[-C--:B------:R-:W-:Y:S02]  /*f870*/  LEA R107, P2, R8, R113.reuse, 0x2 ;  /* 0x00000071086b7211 */ /* 0x080fe400078410ff */
[----:B------:R-:W-:Y:S02]  /*f880*/  SHF.R.S32.HI R93, RZ, 0x1f, R10 ;  /* 0x0000001fff5d7819 */ /* 0x000fe4000001140a */
[-C--:B------:R-:W-:Y:S02]  /*f890*/  LEA R106, P3, R10, R113.reuse, 0x2 ;  /* 0x000000710a6a7211 */ /* 0x080fe400078610ff */
[----:B------:R-:W-:Y:S02]  /*f8a0*/  LEA.HI.X R95, R8, R114, R95, 0x2, P2 ;  /* 0x00000072085f7211 */ /* 0x000fe400010f145f */
[----:B------:R-:W-:Y:S01]  /*f8b0*/  SHF.R.S32.HI R91, RZ, 0x1f, R147 ;  /* 0x0000001fff5b7819 */ /* 0x000fe20000011493 */
[----:B------:R-:W4:Y:S01]  /*f8c0*/  LDL.LU R8, [R1+0x72c] ;  /* 0x00072c0001087983 */ /* 0x000f220000300800 */
[----:B------:R-:W-:-:S02]  /*f8d0*/  LEA R104, P0, R147, R113, 0x2 ;  /* 0x0000007193687211 */ /* 0x000fc400078010ff */
[-C--:B------:R-:W-:Y:S02]  /*f8e0*/  LEA.HI.X R93, R10, R114.reuse, R93, 0x2, P3 ;  /* 0x000000720a5d7211 */ /* 0x080fe400018f145d */
[----:B------:R-:W-:Y:S01]  /*f8f0*/  SHF.R.S32.HI R89, RZ, 0x1f, R9 ;  /* 0x0000001fff597819 */ /* 0x000fe20000011409 */
[----:B------:R-:W4:Y:S01]  /*f900*/  LDL.LU R10, [R1+0x730] ;  /* 0x00073000010a7983 */ /* 0x000f220000300800 */
[----:B------:R-:W-:Y:S02]  /*f910*/  LEA R102, P1, R9, R113, 0x2 ;  /* 0x0000007109667211 */ /* 0x000fe400078210ff */
[-C--:B------:R-:W-:Y:S02]  /*f920*/  LEA.HI.X R91, R147, R114.reuse, R91, 0x2, P0 ;  /* 0x00000072935b7211 */ /* 0x080fe400000f145b */
[----:B------:R-:W-:Y:S01]  /*f930*/  LEA.HI.X R89, R9, R114, R89, 0x2, P1 ;  /* 0x0000007209597211 */ /* 0x000fe200008f1459 */
[----:B------:R-:W4:Y:S04]  /*f940*/  LDL.LU R147, [R1+0x734] ;  /* 0x0007340001937983 */ /* 0x000f280000300800 */
[----:B------:R-:W4:Y:S01]  /*f950*/  LDL.LU R9, [R1+0x738] ;  /* 0x0007380001097983 */ /* 0x000f220000300800 */
[----:B--2---:R-:W-:-:S02]  /*f960*/  SHF.R.S32.HI R87, RZ, 0x1f, R13 ;  /* 0x0000001fff577819 */ /* 0x004fc4000001140d */
[-C--:B------:R-:W-:Y:S02]  /*f970*/  LEA R100, P2, R13, R113.reuse, 0x2 ;  /* 0x000000710d647211 */ /* 0x080fe400078410ff */
[----:B---3--:R-:W-:Y:S02]  /*f980*/  SHF.R.S32.HI R85, RZ, 0x1f, R11 ;  /* 0x0000001fff557819 */ /* 0x008fe4000001140b */
[----:B------:R-:W-:Y:S02]  /*f990*/  LEA R98, P3, R11, R113, 0x2 ;  /* 0x000000710b627211 */ /* 0x000fe400078610ff */
[-C--:B------:R-:W-:Y:S02]  /*f9a0*/  LEA.HI.X R87, R13, R114.reuse, R87, 0x2, P2 ;  /* 0x000000720d577211 */ /* 0x080fe400010f1457 */
[----:B------:R-:W-:Y:S01]  /*f9b0*/  LEA.HI.X R85, R11, R114, R85, 0x2, P3 ;  /* 0x000000720b557211 */ /* 0x000fe200018f1455 */
[----:B------:R-:W2:Y:S04]  /*f9c0*/  LDL.LU R13, [R1+0x73c] ;  /* 0x00073c00010d7983 */ /* 0x000ea80000300800 */
[----:B------:R-:W3:Y:S01]  /*f9d0*/  LDL.LU R11, [R1+0x740] ;  /* 0x00074000010b7983 */ /* 0x000ee20000300800 */
[----:B----4-:R-:W-:-:S02]  /*f9e0*/  SHF.R.S32.HI R83, RZ, 0x1f, R148 ;  /* 0x0000001fff537819 */ /* 0x010fc40000011494 */
[CC--:B------:R-:W-:Y:S02]  /*f9f0*/  LEA R96, P0, R148.reuse, R113.reuse, 0x2 ;  /* 0x0000007194607211 */ /* 0x0c0fe400078010ff */
[----:B------:R-:W-:Y:S02]  /*fa00*/  SHF.R.S32.HI R81, RZ, 0x1f, R149 ;  /* 0x0000001fff517819 */ /* 0x000fe40000011495 */
[C---:B------:R-:W-:Y:S02]  /*fa10*/  LEA R94, P1, R149.reuse, R113, 0x2 ;  /* 0x00000071955e7211 */ /* 0x040fe400078210ff */
[-C--:B------:R-:W-:Y:S02]  /*fa20*/  LEA.HI.X R83, R148, R114.reuse, R83, 0x2, P0 ;  /* 0x0000007294537211 */ /* 0x080fe400000f1453 */
[----:B------:R-:W-:Y:S01]  /*fa30*/  LEA.HI.X R81, R149, R114, R81, 0x2, P1 ;  /* 0x0000007295517211 */ /* 0x000fe200008f1451 */
        /* <DEDUP_REMOVED lines=9> */
[C---:B------:R-:W-:Y:S02]  /*fad0*/  LEA R86, P1, R151.reuse, R113, 0x2 ;  /* 0x0000007197567211 */ /* 0x040fe400078210ff */
        /* <DEDUP_REMOVED lines=38> */
[----:B------:R-:W4:Y:S04]  /*fd40*/  LDL.LU R148, [R1+0x774] ;  /* 0x0007740001947983 */ /* 0x000f280000300800 */
[----:B------:R-:W4:Y:S01]  /*fd50*/  LDL.LU R149, [R1+0x778] ;  /* 0x0007780001957983 */ /* 0x000f220000300800 */
[----:B------:R-:W-:-:S02]  /*fd60*/  SHF.R.S32.HI R55, RZ, 0x1f, R12 ;  /* 0x0000001fff377819 */ /* 0x000fc4000001140c */
[-C--:B------:R-:W-:Y:S02]  /*fd70*/  LEA R68, P2, R12, R113.reuse, 0x2 ;  /* 0x000000710c447211 */ /* 0x080fe400078410ff */
        /* <DEDUP_REMOVED lines=37> */
[----:B------:R-:W3:Y:S04]  /*ffd0*/  LDL.LU R11, [R1+0x7a0] ;  /* 0x0007a000010b7983 */ /* 0x000ee80000300800 */
[----:B------:R-:W3:Y:S04]  /*ffe0*/  LDL.LU R143, [R1+0x7a4] ;  /* 0x0007a400018f7983 */ /* 0x000ee80000300800 */
[----:B------:R-:W3:Y:S01]  /*fff0*/  LDL.LU R145, [R1+0x7a8] ;  /* 0x0007a80001917983 */ /* 0x000ee20000300800 */
[----:B----4-:R-:W-:-:S02]  /*10000*/  SHF.R.S32.HI R35, RZ, 0x1f, R148 ;  /* 0x0000001fff237819 */ /* 0x010fc40000011494 */
[CC--:B------:R-:W-:Y:S01]  /*10010*/  LEA R48, P0, R148.reuse, R113.reuse, 0x2 ;  /* 0x0000007194307211 */ /* 0x0c0fe200078010ff */
[----:B------:R-:W4:Y:S01]  /*10020*/  LDL.LU R146, [R1+0x7ac] ;  /* 0x0007ac0001927983 */ /* 0x000f220000300800 */
[----:B------:R-:W-:Y:S02]  /*10030*/  SHF.R.S32.HI R33, RZ, 0x1f, R149 ;  /* 0x0000001fff217819 */ /* 0x000fe40000011495 */
[C---:B------:R-:W-:Y:S02]  /*10040*/  LEA R46, P1, R149.reuse, R113, 0x2 ;  /* 0x00000071952e7211 */ /* 0x040fe400078210ff */
[-C--:B------:R-:W-:Y:S02]  /*10050*/  LEA.HI.X R35, R148, R114.reuse, R35, 0x2, P0 ;  /* 0x0000007294237211 */ /* 0x080fe400000f1423 */
[----:B------:R-:W-:Y:S02]  /*10060*/  LEA.HI.X R33, R149, R114, R33, 0x2, P1 ;  /* 0x0000007295217211 */ /* 0x000fe400008f1421 */
[----:B------:R-:W4:Y:S04]  /*10070*/  LDL.LU R149, [R1+0x7b0] ;  /* 0x0007b00001957983 */ /* 0x000f280000300800 */
[----:B------:R-:W4:Y:S04]  /*10080*/  LDL.LU R140, [R1+0x7b8] ;  /* 0x0007b800018c7983 */ /* 0x000f280000300800 */
[----:B------:R-:W4:Y:S01]  /*10090*/  LDL.LU R148, [R1+0x7bc] ;  /* 0x0007bc0001947983 */ /* 0x000f220000300800 */
[----:B------:R-:W-:-:S02]  /*100a0*/  SHF.R.S32.HI R27, RZ, 0x1f, R150 ;  /* 0x0000001fff1b7819 */ /* 0x000fc40000011496 */
        /* <DEDUP_REMOVED lines=8> */
[----:B------:R-:W-:Y:S01]  /*10130*/  SHF.R.S32.HI R29, RZ, 0x1f, R16 ;  /* 0x0000001fff1d7819 */ /* 0x000fe20000011410 */
[----:B------:R-:W4:Y:S01]  /*10140*/  LDL.LU R141, [R1+0x7c8] ;  /* 0x0007c800018d7983 */ /* 0x000f220000300800 */
[-C--:B------:R-:W-:Y:S02]  /*10150*/  LEA R44, P2, R12, R113.reuse, 0x2 ;  /* 0x000000710c2c7211 */ /* 0x080fe400078410ff */
[----:B------:R-:W-:Y:S01]  /*10160*/  LEA R42, P3, R16, R113, 0x2 ;  /* 0x00000071102a7211 */ /* 0x000fe200078610ff */
[----:B------:R-:W4:Y:S01]  /*10170*/  LDL.LU R142, [R1+0x7cc] ;  /* 0x0007cc00018e7983 */ /* 0x000f220000300800 */
[-C--:B------:R-:W-:Y:S02]  /*10180*/  LEA.HI.X R31, R12, R114.reuse, R31, 0x2, P2 ;  /* 0x000000720c1f7211 */ /* 0x080fe400010f141f */
[----:B------:R-:W-:Y:S01]  /*10190*/  LEA.HI.X R29, R16, R114, R29, 0x2, P3 ;  /* 0x00000072101d7211 */ /* 0x000fe200018f141d */
[----:B------:R-:W4:Y:S01]  /*101a0*/  LDL.LU R144, [R1+0x7d0] ;  /* 0x0007d00001907983 */ /* 0x000f220000300800 */
[----:B------:R-:W-:-:S02]  /*101b0*/  SHF.R.S32.HI R16, RZ, 0x1f, R8 ;  /* 0x0000001fff107819 */ /* 0x000fc40000011408 */
[----:B------:R-:W-:Y:S02]  /*101c0*/  SHF.R.S32.HI R12, RZ, 0x1f, R10 ;  /* 0x0000001fff0c7819 */ /* 0x000fe4000001140a */
[-C--:B------:R-:W-:Y:S02]  /*101d0*/  LEA R36, P2, R8, R113.reuse, 0x2 ;  /* 0x0000007108247211 */ /* 0x080fe400078410ff */
[----:B------:R-:W-:Y:S02]  /*101e0*/  LEA R34, P3, R10, R113, 0x2 ;  /* 0x000000710a227211 */ /* 0x000fe400078610ff */
[-C--:B------:R-:W-:Y:S02]  /*101f0*/  LEA.HI.X R16, R8, R114.reuse, R16, 0x2, P2 ;  /* 0x0000007208107211 */ /* 0x080fe400010f1410 */
[----:B------:R-:W-:Y:S02]  /*10200*/  LEA.HI.X R12, R10, R114, R12, 0x2, P3 ;  /* 0x000000720a0c7211 */ /* 0x000fe400018f140c */
[----:B------:R-:W-:-:S02]  /*10210*/  SHF.R.S32.HI R10, RZ, 0x1f, R147 ;  /* 0x0000001fff0a7819 */ /* 0x000fc40000011493 */
[----:B------:R-:W-:Y:S02]  /*10220*/  SHF.R.S32.HI R8, RZ, 0x1f, R9 ;  /* 0x0000001fff087819 */ /* 0x000fe40000011409 */
[-C--:B------:R-:W-:Y:S02]  /*10230*/  LEA R32, P0, R147, R113.reuse, 0x2 ;  /* 0x0000007193207211 */ /* 0x080fe400078010ff */
[----:B------:R-:W-:Y:S02]  /*10240*/  LEA R30, P1, R9, R113, 0x2 ;  /* 0x00000071091e7211 */ /* 0x000fe400078210ff */
[-C--:B------:R-:W-:Y:S02]  /*10250*/  LEA.HI.X R10, R147, R114.reuse, R10, 0x2, P0 ;  /* 0x00000072930a7211 */ /* 0x080fe400000f140a */
[----:B------:R-:W-:Y:S01]  /*10260*/  LEA.HI.X R8, R9, R114, R8, 0x2, P1 ;  /* 0x0000007209087211 */ /* 0x000fe200008f1408 */
[----:B------:R-:W4:Y:S01]  /*10270*/  LDL.LU R147, [R1+0x7d4] ;  /* 0x0007d40001937983 */ /* 0x000f220000300800 */
[----:B--2---:R-:W-:-:S02]  /*10280*/  SHF.R.S32.HI R5, RZ, 0x1f, R13 ;  /* 0x0000001fff057819 */ /* 0x004fc4000001140d */
[-C--:B------:R-:W-:Y:S02]  /*10290*/  LEA R28, P2, R13, R113.reuse, 0x2 ;  /* 0x000000710d1c7211 */ /* 0x080fe400078410ff */
[----:B---3--:R-:W-:Y:S02]  /*102a0*/  SHF.R.S32.HI R120, RZ, 0x1f, R11 ;  /* 0x0000001fff787819 */ /* 0x008fe4000001140b */
[----:B------:R-:W-:Y:S02]  /*102b0*/  LEA R26, P3, R11, R113, 0x2 ;  /* 0x000000710b1a7211 */ /* 0x000fe400078610ff */
[-C--:B------:R-:W-:Y:S02]  /*102c0*/  LEA.HI.X R5, R13, R114.reuse, R5, 0x2, P2 ;  /* 0x000000720d057211 */ /* 0x080fe400010f1405 */
[----:B------:R-:W-:Y:S02]  /*102d0*/  LEA.HI.X R120, R11, R114, R120, 0x2, P3 ;  /* 0x000000720b787211 */ /* 0x000fe400018f1478 */
[----:B------:R-:W-:-:S02]  /*102e0*/  SHF.R.S32.HI R121, RZ, 0x1f, R143 ;  /* 0x0000001fff797819 */ /* 0x000fc4000001148f */
[----:B------:R-:W-:Y:S02]  /*102f0*/  SHF.R.S32.HI R122, RZ, 0x1f, R145 ;  /* 0x0000001fff7a7819 */ /* 0x000fe40000011491 */
[-C--:B------:R-:W-:Y:S02]  /*10300*/  LEA R24, P0, R143, R113.reuse, 0x2 ;  /* 0x000000718f187211 */ /* 0x080fe400078010ff */
[-C--:B------:R-:W-:Y:S02]  /*10310*/  LEA R13, P1, R145, R113.reuse, 0x2 ;  /* 0x00000071910d7211 */ /* 0x080fe400078210ff */
[----:B----4-:R-:W-:Y:S02]  /*10320*/  SHF.R.S32.HI R123, RZ, 0x1f, R146 ;  /* 0x0000001fff7b7819 */ /* 0x010fe40000011492 */
[----:B------:R-:W-:Y:S02]  /*10330*/  LEA R11, P2, R146, R113, 0x2 ;  /* 0x00000071920b7211 */ /* 0x000fe400078410ff */
[----:B------:R-:W-:-:S02]  /*10340*/  SHF.R.S32.HI R124, RZ, 0x1f, R149 ;  /* 0x0000001fff7c7819 */ /* 0x000fc40000011495 */
[-C--:B------:R-:W-:Y:S02]  /*10350*/  LEA R9, P3, R149, R113.reuse, 0x2 ;  /* 0x0000007195097211 */ /* 0x080fe400078610ff */
[-C--:B------:R-:W-:Y:S02]  /*10360*/  LEA.HI.X R121, R143, R114.reuse, R121, 0x2, P0 ;  /* 0x000000728f797211 */ /* 0x080fe400000f1479 */
[-C--:B------:R-:W-:Y:S01]  /*10370*/  LEA.HI.X R122, R145, R114.reuse, R122, 0x2, P1 ;  /* 0x00000072917a7211 */ /* 0x080fe200008f147a */
[----:B------:R-:W2:Y:S01]  /*10380*/  LDL.LU R143, [R1+0x7d8] ;  /* 0x0007d800018f7983 */ /* 0x000ea20000300800 */
[----:B------:R-:W-:Y:S02]  /*10390*/  LEA.HI.X R123, R146, R114, R123, 0x2, P2 ;  /* 0x00000072927b7211 */ /* 0x000fe400010f147b */
[----:B------:R-:W-:Y:S01]  /*103a0*/  SHF.R.S32.HI R115, RZ, 0x1f, R148 ;  /* 0x0000001fff737819 */ /* 0x000fe20000011494 */
[----:B------:R-:W3:Y:S01]  /*103b0*/  LDL.LU R145, [R1+0x7dc] ;  /* 0x0007dc0001917983 */ /* 0x000ee20000300800 */
[----:B------:R-:W-:-:S02]  /*103c0*/  LEA R119, P1, R148, R113, 0x2 ;  /* 0x0000007194777211 */ /* 0x000fc400078210ff */
[-C--:B------:R-:W-:Y:S01]  /*103d0*/  LEA.HI.X R124, R149, R114.reuse, R124, 0x2, P3 ;  /* 0x00000072957c7211 */ /* 0x080fe200018f147c */
[----:B------:R-:W4:Y:S01]  /*103e0*/  LDL.LU R146, [R1+0x7e0] ;  /* 0x0007e00001927983 */ /* 0x000f220000300800 */
[----:B------:R-:W-:-:S03]  /*103f0*/  LEA.HI.X R126, R148, R114, R115, 0x2, P1 ;  /* 0x00000072947e7211 */ /* 0x000fc600008f1473 */
[----:B------:R-:W4:Y:S04]  /*10400*/  LDL.LU R149, [R1+0x7e4] ;  /* 0x0007e40001957983 */ /* 0x000f280000300800 */
[----:B------:R-:W4:Y:S01]  /*10410*/  LDL.LU R148, [R1+0x7e8] ;  /* 0x0007e80001947983 */ /* 0x000f220000300800 */
[----:B------:R-:W-:Y:S02]  /*10420*/  SHF.R.S32.HI R116, RZ, 0x1f, R150 ;  /* 0x0000001fff747819 */ /* 0x000fe40000011496 */
[-C--:B------:R-:W-:Y:S02]  /*10430*/  LEA R128, P2, R150, R113.reuse, 0x2 ;  /* 0x0000007196807211 */ /* 0x080fe400078410ff */
[----:B------:R-:W-:Y:S02]  /*10440*/  SHF.R.S32.HI R118, RZ, 0x1f, R151 ;  /* 0x0000001fff767819 */ /* 0x000fe40000011497 */
[----:B------:R-:W-:-:S02]  /*10450*/  LEA R131, P3, R151, R113, 0x2 ;  /* 0x0000007197837211 */ /* 0x000fc400078610ff */
[-C--:B------:R-:W-:Y:S02]  /*10460*/  LEA.HI.X R127, R150, R114.reuse, R116, 0x2, P2 ;  /* 0x00000072967f7211 */ /* 0x080fe400010f1474 */
[----:B------:R-:W-:Y:S01]  /*10470*/  LEA.HI.X R130, R151, R114, R118, 0x2, P3 ;  /* 0x0000007297827211 */ /* 0x000fe200018f1476 */
[----:B------:R-:W4:Y:S04]  /*10480*/  LDL.LU R150, [R1+0x7ec] ;  /* 0x0007ec0001967983 */ /* 0x000f280000300800 */
[----:B------:R-:W4:Y:S04]  /*10490*/  LDL.LU R151, [R1+0x7f0] ;  /* 0x0007f00001977983 */ /* 0x000f280000300800 */
[----:B-1----:R-:W4:Y:S04]  /*104a0*/  LDL.LU R0, [R1+0x7f4] ;  /* 0x0007f40001007983 */ /* 0x002f280000300800 */
        /* <DEDUP_REMOVED lines=8> */
[CC--:B------:R-:W-:Y:S02]  /*10530*/  LEA R7, P0, R140.reuse, R113.reuse, 0x2 ;  /* 0x000000718c077211 */ /* 0x0c0fe400078010ff */
[----:B------:R-:W-:Y:S02]  /*10540*/  SHF.R.S32.HI R115, RZ, 0x1f, R141 ;  /* 0x0000001fff737819 */ /* 0x000fe4000001148d */
[----:B------:R-:W-:Y:S02]  /*10550*/  LEA.HI.X R125, R140, R114, R117, 0x2, P0 ;  /* 0x000000728c7d7211 */ /* 0x000fe400000f1475 */
[-C--:B------:R-:W-:Y:S02]  /*10560*/  LEA R129, P0, R141, R113.reuse, 0x2 ;  /* 0x000000718d817211 */ /* 0x080fe400078010ff */
[----:B------:R-:W-:Y:S02]  /*10570*/  SHF.R.S32.HI R117, RZ, 0x1f, R144 ;  /* 0x0000001fff757819 */ /* 0x000fe40000011490 */
[----:B------:R-:W-:-:S02]  /*10580*/  LEA R136, P2, R144, R113, 0x2 ;  /* 0x0000007190887211 */ /* 0x000fc400078410ff */
[-C--:B------:R-:W-:Y:S02]  /*10590*/  LEA.HI.X R132, R141, R114.reuse, R115, 0x2, P0 ;  /* 0x000000728d847211 */ /* 0x080fe400000f1473 */
[----:B------:R-:W-:Y:S02]  /*105a0*/  SHF.R.S32.HI R116, RZ, 0x1f, R142 ;  /* 0x0000001fff747819 */ /* 0x000fe4000001148e */
[----:B------:R-:W-:Y:S02]  /*105b0*/  SHF.R.S32.HI R118, RZ, 0x1f, R147 ;  /* 0x0000001fff767819 */ /* 0x000fe40000011493 */
[-C--:B------:R-:W-:Y:S02]  /*105c0*/  LEA R133, P1, R142, R113.reuse, 0x2 ;  /* 0x000000718e857211 */ /* 0x080fe400078210ff */
[----:B------:R-:W-:Y:S02]  /*105d0*/  LEA R139, P3, R147, R113, 0x2 ;  /* 0x00000071938b7211 */ /* 0x000fe400078610ff */
[----:B------:R-:W-:-:S02]  /*105e0*/  LEA.HI.X R135, R144, R114, R117, 0x2, P2 ;  /* 0x0000007290877211 */ /* 0x000fc400010f1475 */
[-C--:B------:R-:W-:Y:S02]  /*105f0*/  LEA.HI.X R134, R142, R114.reuse, R116, 0x2, P1 ;  /* 0x000000728e867211 */ /* 0x080fe400008f1474 */
[----:B------:R-:W-:Y:S02]  /*10600*/  LEA.HI.X R138, R147, R114, R118, 0x2, P3 ;  /* 0x00000072938a7211 */ /* 0x000fe400018f1476 */
[----:B--2---:R-:W-:Y:S02]  /*10610*/  SHF.R.S32.HI R115, RZ, 0x1f, R143 ;  /* 0x0000001fff737819 */ /* 0x004fe4000001148f */
[----:B------:R-:W-:Y:S02]  /*10620*/  LEA R137, P0, R143, R113, 0x2 ;  /* 0x000000718f897211 */ /* 0x000fe400078010ff */
[----:B---3--:R-:W-:Y:S02]  /*10630*/  SHF.R.S32.HI R116, RZ, 0x1f, R145 ;  /* 0x0000001fff747819 */ /* 0x008fe40000011491 */
[----:B----4-:R-:W-:-:S02]  /*10640*/  SHF.R.S32.HI R117, RZ, 0x1f, R146 ;  /* 0x0000001fff757819 */ /* 0x010fc40000011492 */
[CC--:B------:R-:W-:Y:S02]  /*10650*/  LEA R144, P2, R146.reuse, R113.reuse, 0x2 ;  /* 0x0000007192907211 */ /* 0x0c0fe400078410ff */
[-C--:B------:R-:W-:Y:S02]  /*10660*/  LEA.HI.X R140, R143, R114.reuse, R115, 0x2, P0 ;  /* 0x000000728f8c7211 */ /* 0x080fe400000f1473 */
[----:B------:R-:W-:Y:S02]  /*10670*/  SHF.R.S32.HI R118, RZ, 0x1f, R149 ;  /* 0x0000001fff767819 */ /* 0x000fe40000011495 */
[-C--:B------:R-:W-:Y:S02]  /*10680*/  LEA R141, P1, R145, R113.reuse, 0x2 ;  /* 0x00000071918d7211 */ /* 0x080fe400078210ff */
[----:B------:R-:W-:Y:S02]  /*10690*/  LEA R147, P3, R149, R113, 0x2 ;  /* 0x0000007195937211 */ /* 0x000fe400078610ff */
[----:B------:R-:W-:-:S02]  /*106a0*/  LEA.HI.X R143, R146, R114, R117, 0x2, P2 ;  /* 0x00000072928f7211 */ /* 0x000fc400010f1475 */
[-C--:B------:R-:W-:Y:S02]  /*106b0*/  LEA.HI.X R142, R145, R114.reuse, R116, 0x2, P1 ;  /* 0x00000072918e7211 */ /* 0x080fe400008f1474 */
[----:B------:R-:W-:Y:S02]  /*106c0*/  LEA.HI.X R146, R149, R114, R118, 0x2, P3 ;  /* 0x0000007295927211 */ /* 0x000fe400018f1476 */
[----:B------:R-:W-:Y:S02]  /*106d0*/  SHF.R.S32.HI R115, RZ, 0x1f, R148 ;  /* 0x0000001fff737819 */ /* 0x000fe40000011494 */
[----:B------:R-:W-:-:S04]  /*106e0*/  LEA R145, P0, R148, R113, 0x2 ;  /* 0x0000007194917211 */ /* 0x000fc800078010ff */
[-C--:B------:R-:W-:Y:S02]  /*106f0*/  LEA.HI.X R148, R148, R114.reuse, R115, 0x2, P0 ;  /* 0x0000007294947211 */ /* 0x080fe400000f1473 */
[----:B------:R-:W-:Y:S02]  /*10700*/  SHF.R.S32.HI R116, RZ, 0x1f, R150 ;  /* 0x0000001fff747819 */ /* 0x000fe40000011496 */
[-C--:B------:R-:W-:Y:S02]  /*10710*/  LEA R2, P2, R151, R113.reuse, 0x2 ;  /* 0x0000007197027211 */ /* 0x080fe400078410ff */
[C---:B------:R-:W-:Y:S02]  /*10720*/  LEA R149, P1, R150.reuse, R113, 0x2 ;  /* 0x0000007196957211 */ /* 0x040fe400078210ff */
[----:B------:R-:W-:Y:S01]  /*10730*/  SHF.R.S32.HI R117, RZ, 0x1f, R151 ;  /* 0x0000001fff757819 */ /* 0x000fe20000011497 */
[----:B------:R1:W-:Y:S01]  /*10740*/  STL [R1+0x4], R2 ;  /* 0x0000040201007387 */ /* 0x0003e20000100800 */
[----:B------:R-:W-:-:S02]  /*10750*/  LEA.HI.X R150, R150, R114, R116, 0x2, P1 ;  /* 0x0000007296967211 */ /* 0x000fc400008f1474 */
[-C--:B------:R-:W-:Y:S02]  /*10760*/  LEA.HI.X R6, R151, R114.reuse, R117, 0x2, P2 ;  /* 0x0000007297067211 */ /* 0x080fe400010f1475 */
[-C--:B------:R-:W-:Y:S01]  /*10770*/  LEA R15, P1, R14, R113.reuse, 0x2 ;  /* 0x000000710e0f7211 */ /* 0x080fe200078210ff */
[----:B-1----:R-:W1:Y:S01]  /*10780*/  LDC R2, c[0x0][0x238] ;  /* 0x00008e00ff027b82 */ /* 0x002e620000000800 */
[----:B------:R-:W-:Y:S02]  /*10790*/  SHF.R.S32.HI R115, RZ, 0x1f, R0 ;  /* 0x0000001fff737819 */ /* 0x000fe40000011400 */
[C---:B------:R-:W-:Y:S01]  /*107a0*/  LEA R151, P0, R0.reuse, R113, 0x2 ;  /* 0x0000007100977211 */ /* 0x040fe200078010ff */
[----:B------:R2:W-:Y:S01]  /*107b0*/  STL [R1], R6 ;  /* 0x0000000601007387 */ /* 0x0005e20000100800 */
[----:B------:R-:W-:Y:S02]  /*107c0*/  SHF.R.S32.HI R118, RZ, 0x1f, R3 ;  /* 0x0000001fff767819 */ /* 0x000fe40000011403 */
[----:B------:R-:W-:Y:S01]  /*107d0*/  LEA.HI.X R0, R0, R114, R115, 0x2, P0 ;  /* 0x0000007200007211 */ /* 0x000fe200000f1473 */
[----:B------:R3:W-:Y:S01]  /*107e0*/  STL [R1+0xc], R15 ;  /* 0x00000c0f01007387 */ /* 0x0007e20000100800 */
[----:B------:R-:W-:-:S02]  /*107f0*/  SHF.R.S32.HI R116, RZ, 0x1f, R14 ;  /* 0x0000001fff747819 */ /* 0x000fc4000001140e */
[----:B------:R-:W-:Y:S02]  /*10800*/  SHF.R.S32.HI R117, RZ, 0x1f, R4 ;  /* 0x0000001fff757819 */ /* 0x000fe40000011404 */
[-C--:B--2---:R-:W-:Y:S02]  /*10810*/  LEA R6, P2, R4, R113.reuse, 0x2 ;  /* 0x0000007104067211 */ /* 0x084fe400078410ff */
[C---:B---3--:R-:W-:Y:S01]  /*10820*/  LEA R15, P3, R3.reuse, R113, 0x2 ;  /* 0x00000071030f7211 */ /* 0x048fe200078610ff */
[----:B------:R2:W-:Y:S01]  /*10830*/  STL [R1+0x8], R0 ;  /* 0x0000080001007387 */ /* 0x0005e20000100800 */
[-C--:B------:R-:W-:Y:S02]  /*10840*/  LEA.HI.X R14, R14, R114.reuse, R116, 0x2, P1 ;  /* 0x000000720e0e7211 */ /* 0x080fe400008f1474 */
[----:B------:R-:W-:Y:S02]  /*10850*/  LEA.HI.X R3, R3, R114, R118, 0x2, P3 ;  /* 0x0000007203037211 */ /* 0x000fe400018f1476 */
[----:B------:R-:W-:-:S02]  /*10860*/  SHF.R.S32.HI R115, RZ, 0x1f, R22 ;  /* 0x0000001fff737819 */ /* 0x000fc40000011416 */
[-C--:B------:R-:W-:Y:S02]  /*10870*/  LEA R118, P0, R22, R113.reuse, 0x2 ;  /* 0x0000007116767211 */ /* 0x080fe400078010ff */
[----:B------:R-:W-:Y:S02]  /*10880*/  LEA.HI.X R4, R4, R114, R117, 0x2, P2 ;  /* 0x0000007204047211 */ /* 0x000fe400010f1475 */
[----:B------:R-:W-:Y:S02]  /*10890*/  SHF.R.S32.HI R116, RZ, 0x1f, R20 ;  /* 0x0000001fff747819 */ /* 0x000fe40000011414 */
[-C--:B--2---:R-:W-:Y:S02]  /*108a0*/  LEA R0, P1, R20, R113.reuse, 0x2 ;  /* 0x0000007114007211 */ /* 0x084fe400078210ff */
[----:B------:R-:W-:Y:S02]  /*108b0*/  SHF.R.S32.HI R117, RZ, 0x1f, R18 ;  /* 0x0000001fff757819 */ /* 0x000fe40000011412 */
[----:B------:R-:W-:-:S02]  /*108c0*/  LEA R113, P2, R18, R113, 0x2 ;  /* 0x0000007112717211 */ /* 0x000fc400078410ff */
[-C--:B------:R-:W-:Y:S02]  /*108d0*/  LEA.HI.X R115, R22, R114.reuse, R115, 0x2, P0 ;  /* 0x0000007216737211 */ /* 0x080fe400000f1473 */
[----:B------:R-:W-:Y:S01]  /*108e0*/  SHF.R.S32.HI R17, RZ, 0x1f, R17 ;  /* 0x0000001fff117819 */ /* 0x000fe20000011411 */
[----:B------:R-:W2:Y:S01]  /*108f0*/  LDL.LU R22, [R1+0x188c] ;  /* 0x00188c0001167983 */ /* 0x000ea20000300800 */
[-C--:B------:R-:W-:Y:S02]  /*10900*/  LEA.HI.X R116, R20, R114.reuse, R116, 0x2, P1 ;  /* 0x0000007214747211 */ /* 0x080fe400008f1474 */
[----:B------:R-:W-:Y:S01]  /*10910*/  LEA.HI.X R117, R18, R114, R117, 0x2, P2 ;  /* 0x0000007212757211 */ /* 0x000fe200010f1475 */
[----:B------:R-:W3:Y:S01]  /*10920*/  LDL.LU R20, [R1+0x1888] ;  /* 0x0018880001147983 */ /* 0x000ee20000300800 */
[----:B-1----:R-:W-:-:S03]  /*10930*/  SHF.L.U64.HI R2, R2, 0x2, R17 ;  /* 0x0000000202027819 */ /* 0x002fc60000010211 */
[----:B------:R-:W4:Y:S04]  /*10940*/  LDL.LU R18, [R1+0x1884] ;  /* 0x0018840001127983 */ /* 0x000f280000300800 */
[----:B------:R-:W2:Y:S01]  /*10950*/  LDL.LU R17, [R1+0x1880] ;  /* 0x0018800001117983 */ /* 0x000ea20000300800 */
[----:B------:R-:W-:Y:S02]  /*10960*/  IADD3 R156, P3, R156, UR12, RZ ;  /* 0x0000000c9c9c7c10 */ /* 0x000fe4000ff7e0ff */
[----:B------:R-:W-:Y:S02]  /*10970*/  IADD3 R158, P2, R158, UR12, RZ ;  /* 0x0000000c9e9e7c10 */ /* 0x000fe4000ff5e0ff */
[----:B------:R-:W-:Y:S02]  /*10980*/  IADD3.X R155, R155, UR13, RZ, P3, !PT ;  /* 0x0000000d9b9b7c10 */ /* 0x000fe40009ffe4ff */
[----:B------:R-:W-:-:S02]  /*10990*/  IADD3 R170, P3, R170, UR12, RZ ;  /* 0x0000000caaaa7c10 */ /* 0x000fc4000ff7e0ff */
[----:B------:R-:W-:Y:S02]  /*109a0*/  IADD3.X R157, R157, UR13, RZ, P2, !PT ;  /* 0x0000000d9d9d7c10 */ /* 0x000fe400097fe4ff */
[----:B------:R-:W-:Y:S02]  /*109b0*/  IADD3 R172, P2, R172, UR12, RZ ;  /* 0x0000000cacac7c10 */ /* 0x000fe4000ff5e0ff */
[----:B------:R-:W-:Y:S02]  /*109c0*/  IADD3 R152, P0, R152, UR12, RZ ;  /* 0x0000000c98987c10 */ /* 0x000fe4000ff1e0ff */
[----:B------:R-:W-:Y:S02]  /*109d0*/  IADD3.X R169, R169, UR13, RZ, P3, !PT ;  /* 0x0000000da9a97c10 */ /* 0x000fe40009ffe4ff */
[----:B------:R-:W-:Y:S02]  /*109e0*/  IADD3 R184, P3, R184, UR12, RZ ;  /* 0x0000000cb8b87c10 */ /* 0x000fe4000ff7e0ff */
[----:B------:R-:W-:-:S02]  /*109f0*/  IADD3.X R171, R171, UR13, RZ, P2, !PT ;  /* 0x0000000dabab7c10 */ /* 0x000fc400097fe4ff */
[----:B------:R-:W-:Y:S02]  /*10a00*/  IADD3 R186, P2, R186, UR12, RZ ;  /* 0x0000000cbaba7c10 */ /* 0x000fe4000ff5e0ff */
[----:B------:R-:W-:Y:S02]  /*10a10*/  IADD3.X R23, R23, UR13, RZ, P0, !PT ;  /* 0x0000000d17177c10 */ /* 0x000fe400087fe4ff */
[----:B------:R-:W-:Y:S02]  /*10a20*/  IADD3 R154, P4, R154, UR12, RZ ;  /* 0x0000000c9a9a7c10 */ /* 0x000fe4000ff9e0ff */
[----:B------:R-:W-:Y:S02]  /*10a30*/  IADD3 R166, P0, R166, UR12, RZ ;  /* 0x0000000ca6a67c10 */ /* 0x000fe4000ff1e0ff */
[----:B------:R-:W-:Y:S02]  /*10a40*/  IADD3.X R183, R183, UR13, RZ, P3, !PT ;  /* 0x0000000db7b77c10 */ /* 0x000fe40009ffe4ff */
[----:B------:R-:W-:-:S02]  /*10a50*/  IADD3 R198, P3, R198, UR12, RZ ;  /* 0x0000000cc6c67c10 */ /* 0x000fc4000ff7e0ff */
[----:B------:R-:W-:Y:S02]  /*10a60*/  IADD3.X R185, R185, UR13, RZ, P2, !PT ;  /* 0x0000000db9b97c10 */ /* 0x000fe400097fe4ff */
[----:B------:R-:W-:Y:S02]  /*10a70*/  IADD3 R200, P2, R200, UR12, RZ ;  /* 0x0000000cc8c87c10 */ /* 0x000fe4000ff5e0ff */
[----:B------:R-:W-:Y:S02]  /*10a80*/  IADD3.X R153, R153, UR13, RZ, P4, !PT ;  /* 0x0000000d99997c10 */ /* 0x000fe4000a7fe4ff */
[----:B------:R-:W-:Y:S02]  /*10a90*/  IADD3.X R165, R165, UR13, RZ, P0, !PT ;  /* 0x0000000da5a57c10 */ /* 0x000fe400087fe4ff */
[----:B------:R-:W-:Y:S02]  /*10aa0*/  IADD3 R168, P4, R168, UR12, RZ ;  /* 0x0000000ca8a87c10 */ /* 0x000fe4000ff9e0ff */
[----:B------:R-:W-:-:S02]  /*10ab0*/  IADD3 R180, P0, R180, UR12, RZ ;  /* 0x0000000cb4b47c10 */ /* 0x000fc4000ff1e0ff */
[----:B------:R-:W-:Y:S02]  /*10ac0*/  IADD3.X R197, R197, UR13, RZ, P3, !PT ;  /* 0x0000000dc5c57c10 */ /* 0x000fe40009ffe4ff */
[----:B------:R-:W-:Y:S02]  /*10ad0*/  IADD3 R212, P3, R212, UR12, RZ ;  /* 0x0000000cd4d47c10 */ /* 0x000fe4000ff7e0ff */
[----:B------:R-:W-:Y:S02]  /*10ae0*/  IADD3.X R199, R199, UR13, RZ, P2, !PT ;  /* 0x0000000dc7c77c10 */ /* 0x000fe400097fe4ff */
[----:B------:R-:W-:Y:S02]  /*10af0*/  IADD3 R214, P2, R214, UR12, RZ ;  /* 0x0000000cd6d67c10 */ /* 0x000fe4000ff5e0ff */
[----:B------:R-:W-:Y:S02]  /*10b00*/  IADD3.X R167, R167, UR13, RZ, P4, !PT ;  /* 0x0000000da7a77c10 */ /* 0x000fe4000a7fe4ff */
[----:B------:R-:W-:-:S02]  /*10b10*/  IADD3.X R179, R179, UR13, RZ, P0, !PT ;  /* 0x0000000db3b37c10 */ /* 0x000fc400087fe4ff */
[----:B------:R-:W-:Y:S02]  /*10b20*/  IADD3 R182, P4, R182, UR12, RZ ;  /* 0x0000000cb6b67c10 */ /* 0x000fe4000ff9e0ff */
[----:B------:R-:W-:Y:S02]  /*10b30*/  IADD3 R194, P0, R194, UR12, RZ ;  /* 0x0000000cc2c27c10 */ /* 0x000fe4000ff1e0ff */
[----:B------:R-:W-:Y:S02]  /*10b40*/  IADD3.X R211, R211, UR13, RZ, P3, !PT ;  /* 0x0000000dd3d37c10 */ /* 0x000fe40009ffe4ff */
[----:B------:R-:W-:Y:S02]  /*10b50*/  IADD3 R226, P3, R226, UR12, RZ ;  /* 0x0000000ce2e27c10 */ /* 0x000fe4000ff7e0ff */
[----:B------:R-:W-:Y:S02]  /*10b60*/  IADD3.X R213, R213, UR13, RZ, P2, !PT ;  /* 0x0000000dd5d57c10 */ /* 0x000fe400097fe4ff */
[----:B------:R-:W-:-:S02]  /*10b70*/  IADD3 R228, P2, R228, UR12, RZ ;  /* 0x0000000ce4e47c10 */ /* 0x000fc4000ff5e0ff */
[----:B------:R-:W-:Y:S02]  /*10b80*/  IADD3.X R181, R181, UR13, RZ, P4, !PT ;  /* 0x0000000db5b57c10 */ /* 0x000fe4000a7fe4ff */
[----:B------:R-:W-:Y:S02]  /*10b90*/  IADD3.X R193, R193, UR13, RZ, P0, !PT ;  /* 0x0000000dc1c17c10 */ /* 0x000fe400087fe4ff */
[----:B------:R-:W-:Y:S02]  /*10ba0*/  IADD3 R196, P4, R196, UR12, RZ ;  /* 0x0000000cc4c47c10 */ /* 0x000fe4000ff9e0ff */
[----:B------:R-:W-:Y:S02]  /*10bb0*/  IADD3 R208, P0, R208, UR12, RZ ;  /* 0x0000000cd0d07c10 */ /* 0x000fe4000ff1e0ff */
[----:B------:R-:W-:Y:S02]  /*10bc0*/  IADD3.X R225, R225, UR13, RZ, P3, !PT ;  /* 0x0000000de1e17c10 */ /* 0x000fe40009ffe4ff */
[----:B------:R-:W-:-:S02]  /*10bd0*/  IADD3 R240, P3, R240, UR12, RZ ;  /* 0x0000000cf0f07c10 */ /* 0x000fc4000ff7e0ff */
[----:B------:R-:W-:Y:S02]  /*10be0*/  IADD3.X R227, R227, UR13, RZ, P2, !PT ;  /* 0x0000000de3e37c10 */ /* 0x000fe400097fe4ff */
[----:B------:R-:W-:Y:S01]  /*10bf0*/  IADD3 R242, P2, R242, UR12, RZ ;  /* 0x0000000cf2f27c10 */ /* 0x000fe2000ff5e0ff */
[----:B------:R1:W-:Y:S01]  /*10c00*/  STL [R1+0x8d0], R2 ;  /* 0x0008d00201007387 */ /* 0x0003e20000100800 */
[----:B------:R-:W-:Y:S02]  /*10c10*/  IADD3.X R195, R195, UR13, RZ, P4, !PT ;  /* 0x0000000dc3c37c10 */ /* 0x000fe4000a7fe4ff */
[----:B------:R-:W-:Y:S02]  /*10c20*/  IADD3.X R207, R207, UR13, RZ, P0, !PT ;  /* 0x0000000dcfcf7c10 */ /* 0x000fe400087fe4ff */
[----:B------:R-:W-:Y:S02]  /*10c30*/  IADD3 R210, P4, R210, UR12, RZ ;  /* 0x0000000cd2d27c10 */ /* 0x000fe4000ff9e0ff */
[----:B------:R-:W-:-:S02]  /*10c40*/  IADD3 R222, P0, R222, UR12, RZ ;  /* 0x0000000cdede7c10 */ /* 0x000fc4000ff1e0ff */
[----:B------:R-:W-:Y:S02]  /*10c50*/  IADD3.X R239, R239, UR13, RZ, P3, !PT ;  /* 0x0000000defef7c10 */ /* 0x000fe40009ffe4ff */
[----:B------:R-:W-:Y:S02]  /*10c60*/  IADD3.X R241, R241, UR13, RZ, P2, !PT ;  /* 0x0000000df1f17c10 */ /* 0x000fe400097fe4ff */
[----:B-1----:R-:W-:Y:S02]  /*10c70*/  IADD3 R2, P2, R111, UR12, RZ ;  /* 0x0000000c6f027c10 */ /* 0x002fe4000ff5e0ff */
[----:B------:R-:W-:Y:S02]  /*10c80*/  IADD3.X R209, R209, UR13, RZ, P4, !PT ;  /* 0x0000000dd1d17c10 */ /* 0x000fe4000a7fe4ff */
[----:B------:R-:W-:Y:S02]  /*10c90*/  IADD3.X R221, R221, UR13, RZ, P0, !PT ;  /* 0x0000000ddddd7c10 */ /* 0x000fe400087fe4ff */
[----:B------:R-:W-:-:S02]  /*10ca0*/  IADD3 R224, P4, R224, UR12, RZ ;  /* 0x0000000ce0e07c10 */ /* 0x000fc4000ff9e0ff */
[----:B------:R-:W-:Y:S02]  /*10cb0*/  IADD3 R236, P0, R236, UR12, RZ ;  /* 0x0000000cecec7c10 */ /* 0x000fe4000ff1e0ff */
[----:B------:R-:W-:Y:S02]  /*10cc0*/  IADD3.X R223, R223, UR13, RZ, P4, !PT ;  /* 0x0000000ddfdf7c10 */ /* 0x000fe4000a7fe4ff */
[----:B------:R-:W-:Y:S02]  /*10cd0*/  IADD3.X R235, R235, UR13, RZ, P0, !PT ;  /* 0x0000000debeb7c10 */ /* 0x000fe400087fe4ff */
[----:B------:R-:W-:Y:S02]  /*10ce0*/  IADD3 R238, P4, R238, UR12, RZ ;  /* 0x0000000ceeee7c10 */ /* 0x000fe4000ff9e0ff */
[----:B------:R-:W-:Y:S02]  /*10cf0*/  IADD3 R250, P0, R250, UR12, RZ ;  /* 0x0000000cfafa7c10 */ /* 0x000fe4000ff1e0ff */
[----:B------:R-:W-:-:S02]  /*10d00*/  IADD3.X R237, R237, UR13, RZ, P4, !PT ;  /* 0x0000000deded7c10 */ /* 0x000fc4000a7fe4ff */
[----:B------:R-:W-:Y:S02]  /*10d10*/  IADD3.X R249, R249, UR13, RZ, P0, !PT ;  /* 0x0000000df9f97c10 */ /* 0x000fe400087fe4ff */
[----:B------:R-:W-:-:S04]  /*10d20*/  IADD3 R252, P4, R252, UR12, RZ ;  /* 0x0000000cfcfc7c10 */ /* 0x000fc8000ff9e0ff */
[----:B------:R-:W-:Y:S02]  /*10d30*/  IADD3.X R251, R251, UR13, RZ, P4, !PT ;  /* 0x0000000dfbfb7c10 */ /* 0x000fe4000a7fe4ff */
[----:B---3--:R-:W-:Y:S02]  /*10d40*/  IADD3 R20, P6, R20, UR12, RZ ;  /* 0x0000000c14147c10 */ /* 0x008fe4000ffde0ff */
[----:B----4-:R-:W-:Y:S02]  /*10d50*/  IADD3 R18, P1, R18, UR12, RZ ;  /* 0x0000000c12127c10 */ /* 0x010fe4000ff3e0ff */
[----:B------:R-:W-:Y:S02]  /*10d60*/  IADD3.X R19, R19, UR13, RZ, P6, !PT ;  /* 0x0000000d13137c10 */ /* 0x000fe4000b7fe4ff */
[----:B--2---:R-:W-:Y:S02]  /*10d70*/  IADD3.X R17, R17, UR13, RZ, P1, !PT ;  /* 0x0000000d11117c10 */ /* 0x004fe40008ffe4ff */
[----:B------:R-:W-:-:S02]  /*10d80*/  IADD3 R160, P1, R160, UR12, RZ ;  /* 0x0000000ca0a07c10 */ /* 0x000fc4000ff3e0ff */
[----:B------:R-:W-:Y:S02]  /*10d90*/  IADD3 R22, P5, R22, UR12, RZ ;  /* 0x0000000c16167c10 */ /* 0x000fe4000ffbe0ff */
[----:B------:R-:W-:Y:S02]  /*10da0*/  IADD3 R162, P6, R162, UR12, RZ ;  /* 0x0000000ca2a27c10 */ /* 0x000fe4000ffde0ff */
[----:B------:R-:W-:Y:S02]  /*10db0*/  IADD3.X R159, R159, UR13, RZ, P1, !PT ;  /* 0x0000000d9f9f7c10 */ /* 0x000fe40008ffe4ff */
[----:B------:R-:W-:Y:S02]  /*10dc0*/  IADD3.X R21, R21, UR13, RZ, P5, !PT ;  /* 0x0000000d15157c10 */ /* 0x000fe4000affe4ff */
[----:B------:R-:W-:Y:S02]  /*10dd0*/  IADD3 R174, P1, R174, UR12, RZ ;  /* 0x0000000caeae7c10 */ /* 0x000fe4000ff3e0ff */
[----:B------:R-:W-:-:S02]  /*10de0*/  IADD3.X R161, R161, UR13, RZ, P6, !PT ;  /* 0x0000000da1a17c10 */ /* 0x000fc4000b7fe4ff */
        /* <DEDUP_REMOVED lines=25> */
[----:B------:R-:W-:Y:S01]  /*10f80*/  IADD3 R232, P6, R232, UR12, RZ ;  /* 0x0000000ce8e87c10 */ /* 0x000fe2000ffde0ff */
[----:B------:R1:W-:Y:S01]  /*10f90*/  STL [R1+0x1868], R18 ;  /* 0x0018681201007387 */ /* 0x0003e20000100800 */
[----:B------:R-:W-:Y:S02]  /*10fa0*/  IADD3.X R229, R229, UR13, RZ, P1, !PT ;  /* 0x0000000de5e57c10 */ /* 0x000fe40008ffe4ff */
[----:B------:R-:W-:Y:S02]  /*10fb0*/  IADD3.X R219, R219, UR13, RZ, P5, !PT ;  /* 0x0000000ddbdb7c10 */ /* 0x000fe4000affe4ff */
[----:B------:R-:W-:Y:S02]  /*10fc0*/  IADD3 R244, P1, R244, UR12, RZ ;  /* 0x0000000cf4f47c10 */ /* 0x000fe4000ff3e0ff */
[----:B------:R-:W-:-:S02]  /*10fd0*/  IADD3.X R231, R231, UR13, RZ, P6, !PT ;  /* 0x0000000de7e77c10 */ /* 0x000fc4000b7fe4ff */
[----:B-1----:R-:W-:Y:S02]  /*10fe0*/  IADD3 R18, P3, R112, UR12, RZ ;  /* 0x0000000c70127c10 */ /* 0x002fe4000ff7e0ff */
[----:B------:R-:W-:Y:S02]  /*10ff0*/  IADD3 R234, P5, R234, UR12, RZ ;  /* 0x0000000ceaea7c10 */ /* 0x000fe4000ffbe0ff */
[----:B------:R-:W-:Y:S01]  /*11000*/  IADD3 R246, P6, R246, UR12, RZ ;  /* 0x0000000cf6f67c10 */ /* 0x000fe2000ffde0ff */
[----:B------:R1:W-:Y:S01]  /*11010*/  STL [R1+0x604], R18 ;  /* 0x0006041201007387 */ /* 0x0003e20000100800 */
[----:B------:R-:W-:Y:S02]  /*11020*/  IADD3.X R243, R243, UR13, RZ, P1, !PT ;  /* 0x0000000df3f37c10 */ /* 0x000fe40008ffe4ff */
[----:B------:R-:W-:Y:S01]  /*11030*/  IADD3.X R233, R233, UR13, RZ, P5, !PT ;  /* 0x0000000de9e97c10 */ /* 0x000fe2000affe4ff */
[----:B------:R2:W-:Y:S01]  /*11040*/  STL [R1+0x60c], R2 ;  /* 0x00060c0201007387 */ /* 0x0005e20000100800 */
[----:B------:R-:W-:-:S02]  /*11050*/  IADD3.X R245, R245, UR13, RZ, P6, !PT ;  /* 0x0000000df5f57c10 */ /* 0x000fc4000b7fe4ff */
[----:B------:R-:W-:Y:S02]  /*11060*/  IADD3 R248, P5, R248, UR12, RZ ;  /* 0x0000000cf8f87c10 */ /* 0x000fe4000ffbe0ff */
[----:B-1----:R-:W-:Y:S02]  /*11070*/  IADD3 R18, P1, R110, UR12, RZ ;  /* 0x0000000c6e127c10 */ /* 0x002fe4000ff3e0ff */
[----:B--2---:R-:W-:-:S03]  /*11080*/  IADD3 R2, P6, R109, UR12, RZ ;  /* 0x0000000c6d027c10 */ /* 0x004fc6000ffde0ff */
[----:B------:R1:W-:Y:S01]  /*11090*/  STL [R1+0x614], R18 ;  /* 0x0006141201007387 */ /* 0x0003e20000100800 */
[----:B------:R-:W-:-:S03]  /*110a0*/  IADD3.X R247, R247, UR13, RZ, P5, !PT ;  /* 0x0000000df7f77c10 */ /* 0x000fc6000affe4ff */
[----:B------:R2:W-:Y:S01]  /*110b0*/  STL [R1+0x61c], R2 ;  /* 0x00061c0201007387 */ /* 0x0005e20000100800 */
[----:B-1----:R-:W-:Y:S02]  /*110c0*/  IADD3 R18, P5, R108, UR12, RZ ;  /* 0x0000000c6c127c10 */ /* 0x002fe4000ffbe0ff */
[----:B--2---:R-:W-:-:S03]  /*110d0*/  IADD3 R2, P0, R107, UR12, RZ ;  /* 0x0000000c6b027c10 */ /* 0x004fc6000ff1e0ff */
[----:B------:R1:W-:Y:S04]  /*110e0*/  STL [R1+0x624], R18 ;  /* 0x0006241201007387 */ /* 0x0003e80000100800 */
[----:B------:R2:W-:Y:S01]  /*110f0*/  STL [R1+0x62c], R2 ;  /* 0x00062c0201007387 */ /* 0x0005e20000100800 */
[----:B-1----:R-:W-:Y:S02]  /*11100*/  IADD3 R18, P4, R106, UR12, RZ ;  /* 0x0000000c6a127c10 */ /* 0x002fe4000ff9e0ff */
[----:B--2---:R-:W-:-:S03]  /*11110*/  IADD3.X R2, R105, UR13, RZ, P3, !PT ;  /* 0x0000000d69027c10 */ /* 0x004fc60009ffe4ff */
[----:B------:R1:W-:Y:S01]  /*11120*/  STL [R1+0x634], R18 ;  /* 0x0006341201007387 */ /* 0x0003e20000100800 */
[----:B------:R-:W-:-:S03]  /*11130*/  IADD3 R104, P3, R104, UR12, RZ ;  /* 0x0000000c68687c10 */ /* 0x000fc6000ff7e0ff */
[----:B------:R2:W-:Y:S01]  /*11140*/  STL [R1+0x600], R2 ;  /* 0x0006000201007387 */ /* 0x0005e20000100800 */
[----:B------:R-:W-:Y:S02]  /*11150*/  IADD3.X R101, R101, UR13, RZ, P1, !PT ;  /* 0x0000000d65657c10 */ /* 0x000fe40008ffe4ff */
[----:B-1----:R-:W-:Y:S01]  /*11160*/  IADD3.X R18, R103, UR13, RZ, P2, !PT ;  /* 0x0000000d67127c10 */ /* 0x002fe200097fe4ff */
[----:B------:R-:W-:Y:S01]  /*11170*/  STL [R1+0x63c], R104 ;  /* 0x00063c6801007387 */ /* 0x000fe20000100800 */
[----:B--2---:R-:W-:-:S03]  /*11180*/  IADD3 R2, P2, R102, UR12, RZ ;  /* 0x0000000c66027c10 */ /* 0x004fc6000ff5e0ff */
[----:B------:R1:W-:Y:S04]  /*11190*/  STL [R1+0x608], R18 ;  /* 0x0006081201007387 */ /* 0x0003e80000100800 */
[----:B------:R2:W-:Y:S01]  /*111a0*/  STL [R1+0x644], R2 ;  /* 0x0006440201007387 */ /* 0x0005e20000100800 */
[----:B-1----:R-:W-:-:S03]  /*111b0*/  IADD3 R18, P1, R100, UR12, RZ ;  /* 0x0000000c64127c10 */ /* 0x002fc6000ff3e0ff */
[----:B------:R-:W-:Y:S01]  /*111c0*/  STL [R1+0x610], R101 ;  /* 0x0006106501007387 */ /* 0x000fe20000100800 */
        /* <DEDUP_REMOVED lines=152> */
[----:B------:R-:W-:Y:S01]  /*11b50*/  STL [R1+0x740], R18 ;  /* 0x0007401201007387 */ /* 0x000fe20000100800 */
[----:B------:R-:W-:-:S03]  /*11b60*/  IADD3 R13, P4, R13, UR12, RZ ;  /* 0x0000000c0d0d7c10 */ /* 0x000fc6000ff9e0ff */
[----:B------:R1:W-:Y:S01]  /*11b70*/  STL [R1+0x77c], R2 ;  /* 0x00077c0201007387 */ /* 0x0003e20000100800 */
[----:B------:R-:W-:-:S03]  /*11b80*/  IADD3.X R10, R10, UR13, RZ, P2, !PT ;  /* 0x0000000d0a0a7c10 */ /* 0x000fc600097fe4ff */
[----:B------:R-:W-:Y:S01]  /*11b90*/  STL [R1+0x748], R16 ;  /* 0x0007481001007387 */ /* 0x000fe20000100800 */
[----:B-1----:R-:W-:-:S03]  /*11ba0*/  IADD3.X R2, R12, UR13, RZ, P3, !PT ;  /* 0x0000000d0c027c10 */ /* 0x002fc60009ffe4ff */
[----:B------:R-:W-:Y:S01]  /*11bb0*/  STL [R1+0x784], R13 ;  /* 0x0007840d01007387 */ /* 0x000fe20000100800 */
[----:B------:R-:W-:-:S03]  /*11bc0*/  IADD3 R11, P3, R11, UR12, RZ ;  /* 0x0000000c0b0b7c10 */ /* 0x000fc6000ff7e0ff */
[----:B------:R1:W-:Y:S04]  /*11bd0*/  STL [R1+0x750], R2 ;  /* 0x0007500201007387 */ /* 0x0003e80000100800 */
[----:B------:R-:W-:Y:S01]  /*11be0*/  STL [R1+0x78c], R11 ;  /* 0x00078c0b01007387 */ /* 0x000fe20000100800 */
[----:B-1----:R-:W-:-:S03]  /*11bf0*/  IADD3 R2, P2, R9, UR12, RZ ;  /* 0x0000000c09027c10 */ /* 0x002fc6000ff5e0ff */
[----:B------:R-:W-:Y:S01]  /*11c00*/  STL [R1+0x758], R10 ;  /* 0x0007580a01007387 */ /* 0x000fe20000100800 */
[----:B------:R-:W-:Y:S02]  /*11c10*/  IADD3.X R9, R8, UR13, RZ, P1, !PT ;  /* 0x0000000d08097c10 */ /* 0x000fe40008ffe4ff */
[----:B------:R-:W-:Y:S01]  /*11c20*/  IADD3 R8, P1, R7, UR12, RZ ;  /* 0x0000000c07087c10 */ /* 0x000fe2000ff3e0ff */
[----:B------:R1:W-:Y:S04]  /*11c30*/  STL [R1+0x794], R2 ;  /* 0x0007940201007387 */ /* 0x0003e80000100800 */
[----:B------:R-:W-:Y:S01]  /*11c40*/  STL [R1+0x760], R9 ;  /* 0x0007600901007387 */ /* 0x000fe20000100800 */
[----:B-1----:R-:W-:-:S03]  /*11c50*/  IADD3.X R2, R5, UR13, RZ, P6, !PT ;  /* 0x0000000d05027c10 */ /* 0x002fc6000b7fe4ff */
[----:B------:R-:W-:Y:S01]  /*11c60*/  STL [R1+0x79c], R8 ;  /* 0x00079c0801007387 */ /* 0x000fe20000100800 */
[----:B------:R-:W-:Y:S02]  /*11c70*/  IADD3 R7, P6, R119, UR12, RZ ;  /* 0x0000000c77077c10 */ /* 0x000fe4000ffde0ff */
[----:B------:R-:W-:Y:S01]  /*11c80*/  IADD3.X R5, R120, UR13, RZ, P5, !PT ;  /* 0x0000000d78057c10 */ /* 0x000fe2000affe4ff */
[----:B------:R1:W-:Y:S04]  /*11c90*/  STL [R1+0x768], R2 ;  /* 0x0007680201007387 */ /* 0x0003e80000100800 */
[----:B------:R2:W-:Y:S01]  /*11ca0*/  STL [R1+0x7a4], R7 ;  /* 0x0007a40701007387 */ /* 0x0005e20000100800 */
[----:B-1----:R-:W-:-:S03]  /*11cb0*/  IADD3.X R2, R121, UR13, RZ, P0, !PT ;  /* 0x0000000d79027c10 */ /* 0x002fc600087fe4ff */
[----:B------:R1:W-:Y:S01]  /*11cc0*/  STL [R1+0x770], R5 ;  /* 0x0007700501007387 */ /* 0x0003e20000100800 */
[----:B--2---:R-:W-:-:S03]  /*11cd0*/  IADD3.X R7, R122, UR13, RZ, P4, !PT ;  /* 0x0000000d7a077c10 */ /* 0x004fc6000a7fe4ff */
[----:B------:R2:W-:Y:S01]  /*11ce0*/  STL [R1+0x778], R2 ;  /* 0x0007780201007387 */ /* 0x0005e20000100800 */
[----:B-1----:R-:W-:-:S03]  /*11cf0*/  IADD3.X R5, R123, UR13, RZ, P3, !PT ;  /* 0x0000000d7b057c10 */ /* 0x002fc60009ffe4ff */
[----:B------:R1:W-:Y:S01]  /*11d00*/  STL [R1+0x780], R7 ;  /* 0x0007800701007387 */ /* 0x0003e20000100800 */
[----:B--2---:R-:W-:-:S03]  /*11d10*/  IADD3.X R2, R124, UR13, RZ, P2, !PT ;  /* 0x0000000d7c027c10 */ /* 0x004fc600097fe4ff */
[----:B------:R2:W-:Y:S04]  /*11d20*/  STL [R1+0x788], R5 ;  /* 0x0007880501007387 */ /* 0x0005e80000100800 */
[----:B------:R3:W-:Y:S01]  /*11d30*/  STL [R1+0x790], R2 ;  /* 0x0007900201007387 */ /* 0x0007e20000100800 */
[----:B-1----:R-:W-:Y:S01]  /*11d40*/  IADD3.X R7, R125, UR13, RZ, P1, !PT ;  /* 0x0000000d7d077c10 */ /* 0x002fe20008ffe4ff */
[----:B------:R-:W-:Y:S01]  /*11d50*/  ULDC.64 UR12, c[0x0][0x218] ;  /* 0x00008600000c7ab9 */ /* 0x000fe20000000a00 */
[----:B--2---:R-:W-:-:S03]  /*11d60*/  IADD3 R5, P0, R128, UR14, RZ ;  /* 0x0000000e80057c10 */ /* 0x004fc6000ff1e0ff */
[----:B------:R1:W-:Y:S01]  /*11d70*/  STL [R1+0x798], R7 ;  /* 0x0007980701007387 */ /* 0x0003e20000100800 */
[----:B---3--:R-:W-:-:S03]  /*11d80*/  IADD3.X R2, R126, UR15, RZ, P6, !PT ;  /* 0x0000000f7e027c10 */ /* 0x008fc6000b7fe4ff */
[----:B------:R-:W-:Y:S01]  /*11d90*/  STL [R1+0x7ac], R5 ;  /* 0x0007ac0501007387 */ /* 0x000fe20000100800 */
[----:B------:R-:W-:-:S03]  /*11da0*/  ULDC.64 UR14, c[0x0][0x218] ;  /* 0x00008600000e7ab9 */ /* 0x000fc60000000a00 */
[----:B------:R2:W-:Y:S01]  /*11db0*/  STL [R1+0x7a0], R2 ;  /* 0x0007a00201007387 */ /* 0x0005e20000100800 */
[----:B-1----:R-:W-:Y:S02]  /*11dc0*/  IADD3 R7, P1, R131, UR12, RZ ;  /* 0x0000000c83077c10 */ /* 0x002fe4000ff3e0ff */
[----:B--2---:R-:W-:-:S03]  /*11dd0*/  IADD3.X R2, R127, UR13, RZ, P0, !PT ;  /* 0x0000000d7f027c10 */ /* 0x004fc600087fe4ff */
[----:B------:R-:W-:Y:S01]  /*11de0*/  STL [R1+0x7b4], R7 ;  /* 0x0007b40701007387 */ /* 0x000fe20000100800 */
[----:B------:R-:W-:Y:S01]  /*11df0*/  IADD3 R5, P0, R129, UR14, RZ ;  /* 0x0000000e81057c10 */ /* 0x000fe2000ff1e0ff */
[----:B------:R-:W-:Y:S02]  /*11e00*/  ULDC.64 UR12, c[0x0][0x218] ;  /* 0x00008600000c7ab9 */ /* 0x000fe40000000a00 */
[----:B------:R1:W-:Y:S04]  /*11e10*/  STL [R1+0x7a8], R2 ;  /* 0x0007a80201007387 */ /* 0x0003e80000100800 */
[----:B------:R2:W-:Y:S04]  /*11e20*/  STL [R1+0x7bc], R5 ;  /* 0x0007bc0501007387 */ /* 0x0005e80000100800 */
[----:B------:R-:W3:Y:S01]  /*11e30*/  LDL.LU R111, [R1+0x4] ;  /* 0x00000400016f7983 */ /* 0x000ee20000300800 */
[----:B-1----:R-:W-:Y:S01]  /*11e40*/  IADD3.X R2, R130, UR15, RZ, P1, !PT ;  /* 0x0000000f82027c10 */ /* 0x002fe20008ffe4ff */
[----:B------:R-:W-:Y:S01]  /*11e50*/  ULDC.64 UR14, c[0x0][0x218] ;  /* 0x00008600000e7ab9 */ /* 0x000fe20000000a00 */
[----:B--2---:R-:W-:-:S03]  /*11e60*/  IADD3 R5, P1, R133, UR12, RZ ;  /* 0x0000000c85057c10 */ /* 0x004fc6000ff3e0ff */
[----:B------:R1:W-:Y:S04]  /*11e70*/  STL [R1+0x7b0], R2 ;  /* 0x0007b00201007387 */ /* 0x0003e80000100800 */
[----:B------:R-:W-:Y:S01]  /*11e80*/  STL [R1+0x7c4], R5 ;  /* 0x0007c40501007387 */ /* 0x000fe20000100800 */
[----:B-1----:R-:W-:Y:S01]  /*11e90*/  IADD3.X R2, R132, UR13, RZ, P0, !PT ;  /* 0x0000000d84027c10 */ /* 0x002fe200087fe4ff */
[----:B------:R-:W-:-:S04]  /*11ea0*/  ULDC.64 UR12, c[0x0][0x218] ;  /* 0x00008600000c7ab9 */ /* 0x000fc80000000a00 */
[----:B------:R1:W-:Y:S04]  /*11eb0*/  STL [R1+0x7b8], R2 ;  /* 0x0007b80201007387 */ /* 0x0003e80000100800 */
[----:B------:R-:W2:Y:S04]  /*11ec0*/  LDL.LU R112, [R1] ;  /* 0x0000000001707983 */ /* 0x000ea80000300800 */
[----:B------:R-:W4:Y:S01]  /*11ed0*/  LDL.LU R18, [R1+0xc] ;  /* 0x00000c0001127983 */ /* 0x000f220000300800 */
[----:B-1----:R-:W-:-:S05]  /*11ee0*/  IADD3 R2, P0, R136, UR12, RZ ;  /* 0x0000000c88027c10 */ /* 0x002fca000ff1e0ff */
[----:B------:R1:W-:Y:S04]  /*11ef0*/  STL [R1+0x7cc], R2 ;  /* 0x0007cc0201007387 */ /* 0x0003e80000100800 */
[----:B------:R-:W4:Y:S01]  /*11f00*/  LDL.LU R114, [R1+0x8] ;  /* 0x0000080001727983 */ /* 0x000f220000300800 */
[----:B------:R-:W-:Y:S01]  /*11f10*/  IADD3.X R5, R134, UR13, RZ, P1, !PT ;  /* 0x0000000d86057c10 */ /* 0x000fe20008ffe4ff */
[----:B------:R-:W-:Y:S01]  /*11f20*/  ULDC.64 UR12, c[0x0][0x218] ;  /* 0x00008600000c7ab9 */ /* 0x000fe20000000a00 */
[----:B-1----:R-:W-:-:S03]  /*11f30*/  IADD3 R2, P1, R139, UR14, RZ ;  /* 0x0000000e8b027c10 */ /* 0x002fc6000ff3e0ff */
[----:B------:R1:W-:Y:S01]  /*11f40*/  STL [R1+0x7c0], R5 ;  /* 0x0007c00501007387 */ /* 0x0003e20000100800 */
[----:B------:R-:W-:Y:S01]  /*11f50*/  IADD3.X R7, R135, UR15, RZ, P0, !PT ;  /* 0x0000000f87077c10 */ /* 0x000fe200087fe4ff */
[----:B------:R-:W-:Y:S02]  /*11f60*/  ULDC.64 UR14, c[0x0][0x218] ;  /* 0x00008600000e7ab9 */ /* 0x000fe40000000a00 */
[----:B------:R1:W-:Y:S02]  /*11f70*/  STL [R1+0x7d4], R2 ;  /* 0x0007d40201007387 */ /* 0x0003e40000100800 */
[----:B-1----:R-:W-:Y:S02]  /*11f80*/  IADD3 R5, P0, R137, UR12, RZ ;  /* 0x0000000c89057c10 */ /* 0x002fe4000ff1e0ff */
[----:B------:R1:W-:Y:S01]  /*11f90*/  STL [R1+0x7c8], R7 ;  /* 0x0007c80701007387 */ /* 0x0003e20000100800 */
[----:B------:R-:W-:Y:S01]  /*11fa0*/  IADD3.X R2, R138, UR13, RZ, P1, !PT ;  /* 0x0000000d8a027c10 */ /* 0x000fe20008ffe4ff */
[----:B------:R-:W-:-:S02]  /*11fb0*/  ULDC.64 UR12, c[0x0][0x218] ;  /* 0x00008600000c7ab9 */ /* 0x000fc40000000a00 */
[----:B------:R1:W-:Y:S04]  /*11fc0*/  STL [R1+0x7dc], R5 ;  /* 0x0007dc0501007387 */ /* 0x0003e80000100800 */
[----:B------:R1:W-:Y:S02]  /*11fd0*/  STL [R1+0x7d0], R2 ;  /* 0x0007d00201007387 */ /* 0x0003e40000100800 */
[----:B-1----:R-:W-:Y:S02]  /*11fe0*/  IADD3.X R7, R140, UR13, RZ, P0, !PT ;  /* 0x0000000d8c077c10 */ /* 0x002fe400087fe4ff */
[----:B------:R-:W-:Y:S02]  /*11ff0*/  IADD3 R5, P0, R144, UR14, RZ ;  /* 0x0000000e90057c10 */ /* 0x000fe4000ff1e0ff */
[----:B------:R-:W-:Y:S01]  /*12000*/  IADD3 R2, P1, R141, UR12, RZ ;  /* 0x0000000c8d027c10 */ /* 0x000fe2000ff3e0ff */
[----:B------:R-:W-:-:S04]  /*12010*/  ULDC.64 UR12, c[0x0][0x218] ;  /* 0x00008600000c7ab9 */ /* 0x000fc80000000a00 */
[----:B------:R1:W-:Y:S01]  /*12020*/  STL [R1+0x7e4], R2 ;  /* 0x0007e40201007387 */ /* 0x0003e20000100800 */
[----:B------:R-:W-:Y:S01]  /*12030*/  IADD3.X R8, R142, UR15, RZ, P1, !PT ;  /* 0x0000000f8e087c10 */ /* 0x000fe20008ffe4ff */
[----:B------:R-:W-:Y:S02]  /*12040*/  ULDC.64 UR14, c[0x0][0x218] ;  /* 0x00008600000e7ab9 */ /* 0x000fe40000000a00 */
[----:B-1----:R-:W4:Y:S04]  /*12050*/  LDL.LU R2, [R1+0x838] ;  /* 0x0008380001027983 */ /* 0x002f280000300800 */
[----:B------:R1:W-:Y:S04]  /*12060*/  STL [R1+0x7d8], R7 ;  /* 0x0007d80701007387 */ /* 0x0003e80000100800 */
[----:B------:R1:W-:Y:S02]  /*12070*/  STL [R1+0x7ec], R5 ;  /* 0x0007ec0501007387 */ /* 0x0003e40000100800 */
[----:B-1----:R-:W-:-:S02]  /*12080*/  IADD3 R7, P1, R147, UR12, RZ ;  /* 0x0000000c93077c10 */ /* 0x002fc4000ff3e0ff */
[----:B------:R1:W-:Y:S01]  /*12090*/  STL [R1+0x7e0], R8 ;  /* 0x0007e00801007387 */ /* 0x0003e20000100800 */
[----:B------:R-:W-:Y:S01]  /*120a0*/  IADD3.X R5, R143, UR13, RZ, P0, !PT ;  /* 0x0000000d8f057c10 */ /* 0x000fe200087fe4ff */
[----:B------:R-:W-:Y:S02]  /*120b0*/  ULDC.64 UR12, c[0x0][0x218] ;  /* 0x00008600000c7ab9 */ /* 0x000fe40000000a00 */
[----:B------:R1:W-:Y:S04]  /*120c0*/  STL [R1+0x7f4], R7 ;  /* 0x0007f40701007387 */ /* 0x0003e80000100800 */
[----:B------:R1:W-:Y:S02]  /*120d0*/  STL [R1+0x7e8], R5 ;  /* 0x0007e80501007387 */ /* 0x0003e40000100800 */
[----:B-1----:R-:W-:-:S02]  /*120e0*/  IADD3 R8, P0, R145, UR12, RZ ;  /* 0x0000000c91087c10 */ /* 0x002fc4000ff1e0ff */
[----:B------:R-:W-:-:S03]  /*120f0*/  IADD3.X R7, R146, UR13, RZ, P1, !PT ;  /* 0x0000000d92077c10 */ /* 0x000fc60008ffe4ff */
[----:B------:R1:W-:Y:S01]  /*12100*/  STL [R1+0x7fc], R8 ;  /* 0x0007fc0801007387 */ /* 0x0003e20000100800 */
[----:B------:R-:W-:Y:S01]  /*12110*/  ULDC.64 UR12, c[0x0][0x218] ;  /* 0x00008600000c7ab9 */ /* 0x000fe20000000a00 */
[----:B------:R-:W-:Y:S02]  /*12120*/  IADD3 R5, P1, R149, UR14, RZ ;  /* 0x0000000e95057c10 */ /* 0x000fe4000ff3e0ff */
[----:B------:R-:W-:Y:S04]  /*12130*/  STL [R1+0x7f0], R7 ;  /* 0x0007f00701007387 */ /* 0x000fe80000100800 */
[----:B------:R1:W-:Y:S02]  /*12140*/  STL [R1+0x804], R5 ;  /* 0x0008040501007387 */ /* 0x0003e40000100800 */
[----:B-1----:R-:W-:Y:S01]  /*12150*/  IADD3.X R8, R148, UR15, RZ, P0, !PT ;  /* 0x0000000f94087c10 */ /* 0x002fe200087fe4ff */
[----:B------:R-:W-:-:S04]  /*12160*/  ULDC.64 UR14, c[0x0][0x218] ;  /* 0x00008600000e7ab9 */ /* 0x000fc80000000a00 */
[----:B------:R1:W-:Y:S01]  /*12170*/  STL [R1+0x7f8], R8 ;  /* 0x0007f80801007387 */ /* 0x0003e20000100800 */
[----:B------:R-:W-:Y:S02]  /*12180*/  IADD3.X R5, R150, UR13, RZ, P1, !PT ;  /* 0x0000000d96057c10 */ /* 0x000fe40008ffe4ff */
[----:B---3--:R-:W-:Y:S01]  /*12190*/  IADD3 R7, P0, R111, UR12, RZ ;  /* 0x0000000c6f077c10 */ /* 0x008fe2000ff1e0ff */
[----:B------:R-:W-:Y:S02]  /*121a0*/  ULDC.64 UR12, c[0x0][0x218] ;  /* 0x00008600000c7ab9 */ /* 0x000fe40000000a00 */
[----:B-1----:R-:W-:Y:S02]  /*121b0*/  IADD3 R8, P1, R151, UR12, RZ ;  /* 0x0000000c97087c10 */ /* 0x002fe4000ff3e0ff */
[----:B------:R-:W-:Y:S04]  /*121c0*/  STL [R1+0x80c], R7 ;  /* 0x00080c0701007387 */ /* 0x000fe80000100800 */
[----:B------:R2:W-:Y:S04]  /*121d0*/  STL [R1+0x800], R5 ;  /* 0x0008000501007387 */ /* 0x0005e80000100800 */
[----:B------:R-:W-:Y:S01]  /*121e0*/  STL [R1+0x814], R8 ;  /* 0x0008140801007387 */ /* 0x000fe20000100800 */
[----:B--2---:R-:W-:Y:S01]  /*121f0*/  IADD3.X R5, R112, UR13, RZ, P0, !PT ;  /* 0x0000000d70057c10 */ /* 0x004fe200087fe4ff */
[----:B------:R-:W-:Y:S01]  /*12200*/  ULDC.64 UR12, c[0x0][0x218] ;  /* 0x00008600000c7ab9 */ /* 0x000fe20000000a00 */
[----:B----4-:R-:W-:-:S03]  /*12210*/  IADD3 R7, P0, R18, UR14, RZ ;  /* 0x0000000e12077c10 */ /* 0x010fc6000ff1e0ff */
[----:B------:R1:W-:Y:S04]  /*12220*/  STL [R1+0x808], R5 ;  /* 0x0008080501007387 */ /* 0x0003e80000100800 */
[----:B------:R2:W-:Y:S01]  /*12230*/  STL [R1+0x81c], R7 ;  /* 0x00081c0701007387 */ /* 0x0005e20000100800 */
[----:B-1----:R-:W-:Y:S01]  /*12240*/  IADD3.X R5, R114, UR15, RZ, P1, !PT ;  /* 0x0000000f72057c10 */ /* 0x002fe20008ffe4ff */
[----:B------:R-:W-:Y:S01]  /*12250*/  ULDC.64 UR14, c[0x0][0x218] ;  /* 0x00008600000e7ab9 */ /* 0x000fe20000000a00 */
[----:B--2---:R-:W-:Y:S02]  /*12260*/  IADD3 R7, P1, R6, UR12, RZ ;  /* 0x0000000c06077c10 */ /* 0x004fe4000ff3e0ff */
[----:B------:R-:W2:Y:S04]  /*12270*/  LDL.LU R6, [R1+0x187c] ;  /* 0x00187c0001067983 */ /* 0x000ea80000300800 */
[----:B------:R1:W-:Y:S02]  /*12280*/  STL [R1+0x810], R5 ;  /* 0x0008100501007387 */ /* 0x0003e40000100800 */
[----:B-1----:R-:W-:Y:S01]  /*12290*/  IADD3.X R5, R14, UR13, RZ, P0, !PT ;  /* 0x0000000d0e057c10 */ /* 0x002fe200087fe4ff */
[----:B------:R-:W-:Y:S01]  /*122a0*/  ULDC.64 UR12, c[0x0][0x218] ;  /* 0x00008600000c7ab9 */ /* 0x000fe20000000a00 */
[----:B------:R-:W3:Y:S04]  /*122b0*/  LDL.LU R14, [R1+0x1878] ;  /* 0x00187800010e7983 */ /* 0x000ee80000300800 */
[----:B------:R-:W-:Y:S04]  /*122c0*/  STL [R1+0x824], R7 ;  /* 0x0008240701007387 */ /* 0x000fe80000100800 */
[----:B------:R1:W-:Y:S02]  /*122d0*/  STL [R1+0x818], R5 ;  /* 0x0008180501007387 */ /* 0x0003e40000100800 */
[----:B-1----:R-:W-:-:S02]  /*122e0*/  IADD3 R5, P0, R15, UR12, RZ ;  /* 0x0000000c0f057c10 */ /* 0x002fc4000ff1e0ff */
[----:B------:R-:W4:Y:S01]  /*122f0*/  LDL.LU R15, [R1+0x1874] ;  /* 0x00187400010f7983 */ /* 0x000f220000300800 */
[----:B------:R-:W-:Y:S01]  /*12300*/  IADD3.X R7, R4, UR13, RZ, P1, !PT ;  /* 0x0000000d04077c10 */ /* 0x000fe20008ffe4ff */
[----:B------:R-:W-:Y:S02]  /*12310*/  ULDC.64 UR12, c[0x0][0x218] ;  /* 0x00008600000c7ab9 */ /* 0x000fe40000000a00 */
[----:B------:R-:W2:Y:S04]  /*12320*/  LDL.LU R4, [R1+0x1870] ;  /* 0x0018700001047983 */ /* 0x000ea80000300800 */
[----:B------:R1:W-:Y:S04]  /*12330*/  STL [R1+0x82c], R5 ;  /* 0x00082c0501007387 */ /* 0x0003e80000100800 */
[----:B------:R1:W-:Y:S02]  /*12340*/  STL [R1+0x820], R7 ;  /* 0x0008200701007387 */ /* 0x0003e40000100800 */
[----:B-1----:R-:W-:-:S02]  /*12350*/  IADD3 R5, P1, R118, UR14, RZ ;  /* 0x0000000e76057c10 */ /* 0x002fc4000ff3e0ff */
[----:B------:R-:W-:-:S03]  /*12360*/  IADD3.X R7, R3, UR15, RZ, P0, !PT ;  /* 0x0000000f03077c10 */ /* 0x000fc600087fe4ff */
[----:B------:R1:W-:Y:S04]  /*12370*/  STL [R1+0x834], R5 ;  /* 0x0008340501007387 */ /* 0x0003e80000100800 */
[----:B------:R-:W2:Y:S01]  /*12380*/  LDL.LU R3, [R1+0x186c] ;  /* 0x00186c0001037983 */ /* 0x000ea20000300800 */
[----:B-1----:R-:W-:Y:S02]  /*12390*/  IADD3 R5, P0, R0, UR12, RZ ;  /* 0x0000000c00057c10 */ /* 0x002fe4000ff1e0ff */
[----:B------:R-:W-:Y:S01]  /*123a0*/  IADD3.X R0, R115, UR13, RZ, P1, !PT ;  /* 0x0000000d73007c10 */ /* 0x000fe20008ffe4ff */
[----:B------:R-:W-:Y:S01]  /*123b0*/  STL [R1+0x828], R7 ;  /* 0x0008280701007387 */ /* 0x000fe20000100800 */
[----:B------:R-:W-:-:S03]  /*123c0*/  ULDC.64 UR12, c[0x0][0x218] ;  /* 0x00008600000c7ab9 */ /* 0x000fc60000000a00 */
[----:B------:R-:W-:Y:S04]  /*123d0*/  STL [R1+0x83c], R5 ;  /* 0x00083c0501007387 */ /* 0x000fe80000100800 */
[----:B------:R1:W-:Y:S02]  /*123e0*/  STL [R1+0x830], R0 ;  /* 0x0008300001007387 */ /* 0x0003e40000100800 */
[----:B-1----:R-:W-:Y:S02]  /*123f0*/  IADD3.X R0, R116, UR13, RZ, P0, !PT ;  /* 0x0000000d74007c10 */ /* 0x002fe400087fe4ff */
[----:B----4-:R-:W-:Y:S02]  /*12400*/  LEA R8, P2, R15, R2, 0x3 ;  /* 0x000000020f087211 */ /* 0x010fe400078418ff */
[----:B------:R-:W-:Y:S01]  /*12410*/  IADD3 R2, P1, R113, UR12, RZ ;  /* 0x0000000c71027c10 */ /* 0x000fe2000ff3e0ff */
[----:B------:R-:W-:-:S04]  /*12420*/  ULDC.64 UR12, c[0x0][0x218] ;  /* 0x00008600000c7ab9 */ /* 0x000fc80000000a00 */
[----:B------:R1:W-:Y:S04]  /*12430*/  STL [R1+0x844], R2 ;  /* 0x0008440201007387 */ /* 0x0003e80000100800 */
[----:B------:R3:W-:Y:S01]  /*12440*/  STL [R1+0x838], R0 ;  /* 0x0008380001007387 */ /* 0x0007e20000100800 */
[----:B------:R-:W-:-:S03]  /*12450*/  SHF.R.S32.HI R5, RZ, 0x1f, R15 ;  /* 0x0000001fff057819 */ /* 0x000fc6000001140f */
[----:B------:R-:W4:Y:S01]  /*12460*/  LDL R18, [R1+0x8e0] ;  /* 0x0008e00001127983 */ /* 0x000f220000100800 */
[----:B-1----:R-:W-:Y:S02]  /*12470*/  IADD3.X R2, R117, UR13, RZ, P1, !PT ;  /* 0x0000000d75027c10 */ /* 0x002fe40008ffe4ff */
[----:B---3--:R-:W-:Y:S01]  /*12480*/  IADD3 R0, P0, R14, UR12, RZ ;  /* 0x0000000c0e007c10 */ /* 0x008fe2000ff1e0ff */
[----:B------:R-:W-:Y:S01]  /*12490*/  ULDC UR12, c[0x0][0x21c] ;  /* 0x00008700000c7ab9 */ /* 0x000fe20000000800 */
[----:B--2---:R-:W-:-:S03]  /*124a0*/  LEA.HI.X R7, R15, R6, R5, 0x3, P2 ;  /* 0x000000060f077211 */ /* 0x004fc600010f1c05 */
[----:B------:R1:W-:Y:S04]  /*124b0*/  STL [R1+0x848], R0 ;  /* 0x0008480001007387 */ /* 0x0003e80000100800 */
[----:B-1----:R-:W2:Y:S04]  /*124c0*/  LDL R0, [R1+0x8e4] ;  /* 0x0008e40001007983 */ /* 0x002ea80000100800 */
[----:B------:R1:W-:Y:S04]  /*124d0*/  STL [R1+0x840], R2 ;  /* 0x0008400201007387 */ /* 0x0003e80000100800 */
[----:B------:R-:W3:Y:S04]  /*124e0*/  LDL R14, [R1+0x8d4] ;  /* 0x0008d400010e7983 */ /* 0x000ee80000100800 */
[----:B------:R-:W3:Y:S04]  /*124f0*/  LDL R6, [R1+0x8ec] ;  /* 0x0008ec0001067983 */ /* 0x000ee80000100800 */
[----:B-1----:R-:W3:Y:S04]  /*12500*/  LDL R2, [R1+0x8e8] ;  /* 0x0008e80001027983 */ /* 0x002ee80000100800 */
[----:B------:R-:W3:Y:S04]  /*12510*/  LDL R151, [R1+0x8f0] ;  /* 0x0008f00001977983 */ /* 0x000ee80000100800 */
        /* <DEDUP_REMOVED lines=24> */
[----:B------:R-:W-:Y:S04]  /*126a0*/  STL [R1+0x400], RZ ;  /* 0x000400ff01007387 */ /* 0x000fe80000100800 */
        /* <DEDUP_REMOVED lines=255> */
[----:B------:R-:W-:Y:S04]  /*136a0*/  STL [R1], RZ ;  /* 0x000000ff01007387 */ /* 0x000fe80000100800 */
        /* <DEDUP_REMOVED lines=118> */
[----:B------:R-:W-:Y:S01]  /*13e10*/  STL [R1+0x1dc], RZ ;  /* 0x0001dcff01007387 */ /* 0x000fe20000100800 */
[----:B----4-:R-:W-:-:S03]  /*13e20*/  SHF.R.S32.HI R9, RZ, 0x1f, R18 ;  /* 0x0000001fff097819 */ /* 0x010fc60000011412 */
[----:B------:R-:W-:Y:S01]  /*13e30*/  STL [R1+0x1e0], RZ ;  /* 0x0001e0ff01007387 */ /* 0x000fe20000100800 */
[----:B--2---:R-:W-:-:S03]  /*13e40*/  SHF.R.S32.HI R10, RZ, 0x1f, R0 ;  /* 0x0000001fff0a7819 */ /* 0x004fc60000011400 */
[----:B------:R-:W-:Y:S04]  /*13e50*/  STL [R1+0x1e4], RZ ;  /* 0x0001e4ff01007387 */ /* 0x000fe80000100800 */
[----:B------:R-:W-:Y:S04]  /*13e60*/  STL [R1+0x1e8], RZ ;  /* 0x0001e8ff01007387 */ /* 0x000fe80000100800 */
[----:B------:R-:W-:Y:S01]  /*13e70*/  STL [R1+0x1ec], RZ ;  /* 0x0001ecff01007387 */ /* 0x000fe20000100800 */
[----:B------:R-:W-:-:S03]  /*13e80*/  SHF.L.U64.HI R5, R15, 0x2, R5 ;  /* 0x000000020f057819 */ /* 0x000fc60000010205 */
[----:B------:R-:W-:Y:S01]  /*13e90*/  STL [R1+0x1f0], RZ ;  /* 0x0001f0ff01007387 */ /* 0x000fe20000100800 */
[----:B------:R-:W-:-:S03]  /*13ea0*/  SHF.L.U64.HI R9, R18, 0x2, R9 ;  /* 0x0000000212097819 */ /* 0x000fc60000010209 */
[----:B------:R-:W-:Y:S01]  /*13eb0*/  STL [R1+0x1f4], RZ ;  /* 0x0001f4ff01007387 */ /* 0x000fe20000100800 */
[----:B------:R-:W-:-:S03]  /*13ec0*/  SHF.L.U64.HI R5, R0, 0x2, R10 ;  /* 0x0000000200057819 */ /* 0x000fc6000001020a */
[----:B------:R-:W-:Y:S04]  /*13ed0*/  STL [R1+0x1f8], RZ ;  /* 0x0001f8ff01007387 */ /* 0x000fe80000100800 */
[----:B------:R-:W-:Y:S04]  /*13ee0*/  STL [R1+0x1fc], RZ ;  /* 0x0001fcff01007387 */ /* 0x000fe80000100800 */
[----:B------:R1:W5:Y:S04]  /*13ef0*/  LDL.LU R18, [R1+0x1868] ;  /* 0x0018680001127983 */ /* 0x0003680000300800 */
[----:B------:R-:W2:Y:S01]  /*13f00*/  LDL.LU R0, [R1+0x1864] ;  /* 0x0018640001007983 */ /* 0x000ea20000300800 */
[----:B---3--:R-:W-:-:S02]  /*13f10*/  SHF.R.S32.HI R11, RZ, 0x1f, R2 ;  /* 0x0000001fff0b7819 */ /* 0x008fc40000011402 */
[----:B------:R-:W-:Y:S01]  /*13f20*/  SHF.R.S32.HI R12, RZ, 0x1f, R14 ;  /* 0x0000001fff0c7819 */ /* 0x000fe2000001140e */
[----:B------:R3:W-:Y:S01]  /*13f30*/  STL [R1+0x854], R9 ;  /* 0x0008540901007387 */ /* 0x0007e20000100800 */
[----:B------:R-:W-:Y:S02]  /*13f40*/  SHF.R.S32.HI R13, RZ, 0x1f, R6 ;  /* 0x0000001fff0d7819 */ /* 0x000fe40000011406 */
[----:B------:R-:W-:Y:S02]  /*13f50*/  SHF.R.S32.HI R16, RZ, 0x1f, R151 ;  /* 0x0000001fff107819 */ /* 0x000fe40000011497 */
[----:B---3--:R-:W-:Y:S02]  /*13f60*/  SHF.L.U64.HI R9, R2, 0x2, R11 ;  /* 0x0000000202097819 */ /* 0x008fe4000001020b */
[----:B------:R1:W5:Y:S04]  /*13f70*/  LDL.LU R2, [R1+0x1860] ;  /* 0x0018600001027983 */ /* 0x0003680000300800 */
[----:B------:R3:W-:Y:S01]  /*13f80*/  STL [R1+0x85c], R5 ;  /* 0x00085c0501007387 */ /* 0x0007e20000100800 */
[----:B------:R-:W-:-:S02]  /*13f90*/  SHF.R.S32.HI R103, RZ, 0x1f, R150 ;  /* 0x0000001fff677819 */ /* 0x000fc40000011496 */
[----:B------:R-:W-:Y:S02]  /*13fa0*/  SHF.R.S32.HI R104, RZ, 0x1f, R148 ;  /* 0x0000001fff687819 */ /* 0x000fe40000011494 */
[----:B---3--:R-:W-:Y:S02]  /*13fb0*/  SHF.L.U64.HI R5, R14, 0x2, R12 ;  /* 0x000000020e057819 */ /* 0x008fe4000001020c */
[----:B------:R1:W5:Y:S04]  /*13fc0*/  LDL.LU R14, [R1+0x185c] ;  /* 0x00185c00010e7983 */ /* 0x0003680000300800 */
[----:B------:R3:W-:Y:S01]  /*13fd0*/  STL [R1+0x860], R9 ;  /* 0x0008600901007387 */ /* 0x0007e20000100800 */
[----:B------:R-:W-:Y:S02]  /*13fe0*/  SHF.R.S32.HI R105, RZ, 0x1f, R149 ;  /* 0x0000001fff697819 */ /* 0x000fe40000011495 */
[----:B------:R-:W-:-:S02]  /*13ff0*/  SHF.L.U64.HI R10, R150, 0x2, R103 ;  /* 0x00000002960a7819 */ /* 0x000fc40000010267 */
[----:B---3--:R-:W-:Y:S02]  /*14000*/  SHF.L.U64.HI R9, R6, 0x2, R13 ;  /* 0x0000000206097819 */ /* 0x008fe4000001020d */
[----:B------:R1:W5:Y:S04]  /*14010*/  LDL.LU R6, [R1+0x1858] ;  /* 0x0018580001067983 */ /* 0x0003680000300800 */
[----:B------:R3:W-:Y:S01]  /*14020*/  STL [R1+0x864], R5 ;  /* 0x0008640501007387 */ /* 0x0007e20000100800 */
[----:B------:R-:W-:-:S03]  /*14030*/  SHF.R.S32.HI R106, RZ, 0x1f, R146 ;  /* 0x0000001fff6a7819 */ /* 0x000fc60000011492 */
[----:B------:R4:W-:Y:S01]  /*14040*/  STL [R1+0x868], R9 ;  /* 0x0008680901007387 */ /* 0x0009e20000100800 */
[----:B---3--:R-:W-:Y:S02]  /*14050*/  SHF.L.U64.HI R5, R151, 0x2, R16 ;  /* 0x0000000297057819 */ /* 0x008fe40000010210 */
[----:B------:R-:W-:Y:S02]  /*14060*/  SHF.R.S32.HI R107, RZ, 0x1f, R145 ;  /* 0x0000001fff6b7819 */ /* 0x000fe40000011491 */
[----:B----4-:R-:W-:Y:S01]  /*14070*/  SHF.L.U64.HI R9, R148, 0x2, R104 ;  /* 0x0000000294097819 */ /* 0x010fe20000010268 */
[----:B------:R3:W-:Y:S01]  /*14080*/  STL [R1+0x86c], R5 ;  /* 0x00086c0501007387 */ /* 0x0007e20000100800 */
[----:B------:R-:W-:-:S03]  /*14090*/  SHF.R.S32.HI R108, RZ, 0x1f, R143 ;  /* 0x0000001fff6c7819 */ /* 0x000fc6000001148f */
[----:B------:R4:W-:Y:S01]  /*140a0*/  STL [R1+0x870], R10 ;  /* 0x0008700a01007387 */ /* 0x0009e20000100800 */
[----:B---3--:R-:W-:-:S03]  /*140b0*/  SHF.L.U64.HI R5, R149, 0x2, R105 ;  /* 0x0000000295057819 */ /* 0x008fc60000010269 */
[----:B------:R3:W-:Y:S01]  /*140c0*/  STL [R1+0x874], R9 ;  /* 0x0008740901007387 */ /* 0x0007e20000100800 */
[----:B------:R-:W-:Y:S02]  /*140d0*/  SHF.R.S32.HI R109, RZ, 0x1f, R147 ;  /* 0x0000001fff6d7819 */ /* 0x000fe40000011493 */
[----:B----4-:R-:W-:Y:S01]  /*140e0*/  SHF.L.U64.HI R10, R146, 0x2, R106 ;  /* 0x00000002920a7819 */ /* 0x010fe2000001026a */
[----:B------:R4:W-:Y:S01]  /*140f0*/  STL [R1+0x878], R5 ;  /* 0x0008780501007387 */ /* 0x0009e20000100800 */
[----:B------:R-:W-:Y:S02]  /*14100*/  SHF.R.S32.HI R110, RZ, 0x1f, R142 ;  /* 0x0000001fff6e7819 */ /* 0x000fe4000001148e */
[----:B------:R-:W-:Y:S02]  /*14110*/  SHF.R.S32.HI R111, RZ, 0x1f, R144 ;  /* 0x0000001fff6f7819 */ /* 0x000fe40000011490 */
[----:B---3--:R-:W-:Y:S01]  /*14120*/  SHF.L.U64.HI R9, R145, 0x2, R107 ;  /* 0x0000000291097819 */ /* 0x008fe2000001026b */
[----:B------:R3:W-:Y:S01]  /*14130*/  STL [R1+0x87c], R10 ;  /* 0x00087c0a01007387 */ /* 0x0007e20000100800 */
[----:B----4-:R-:W-:-:S03]  /*14140*/  SHF.L.U64.HI R5, R143, 0x2, R108 ;  /* 0x000000028f057819 */ /* 0x010fc6000001026c */
[----:B------:R4:W-:Y:S01]  /*14150*/  STL [R1+0x880], R9 ;  /* 0x0008800901007387 */ /* 0x0009e20000100800 */
[----:B------:R-:W-:-:S03]  /*14160*/  SHF.R.S32.HI R112, RZ, 0x1f, R140 ;  /* 0x0000001fff707819 */ /* 0x000fc6000001148c */
[----:B------:R1:W-:Y:S01]  /*14170*/  STL [R1+0x884], R5 ;  /* 0x0008840501007387 */ /* 0x0003e20000100800 */
[----:B---3--:R-:W-:Y:S02]  /*14180*/  SHF.L.U64.HI R10, R147, 0x2, R109 ;  /* 0x00000002930a7819 */ /* 0x008fe4000001026d */
[----:B------:R-:W-:Y:S02]  /*14190*/  SHF.R.S32.HI R113, RZ, 0x1f, R141 ;  /* 0x0000001fff717819 */ /* 0x000fe4000001148d */
[----:B----4-:R-:W-:Y:S01]  /*141a0*/  SHF.L.U64.HI R9, R142, 0x2, R110 ;  /* 0x000000028e097819 */ /* 0x010fe2000001026e */
[----:B------:R3:W-:Y:S01]  /*141b0*/  STL [R1+0x888], R10 ;  /* 0x0008880a01007387 */ /* 0x0007e20000100800 */
[----:B------:R-:W-:Y:S02]  /*141c0*/  SHF.R.S32.HI R114, RZ, 0x1f, R138 ;  /* 0x0000001fff727819 */ /* 0x000fe4000001148a */
[----:B-1----:R-:W-:Y:S01]  /*141d0*/  SHF.L.U64.HI R5, R144, 0x2, R111 ;  /* 0x0000000290057819 */ /* 0x002fe2000001026f */
[----:B------:R1:W-:Y:S01]  /*141e0*/  STL [R1+0x88c], R9 ;  /* 0x00088c0901007387 */ /* 0x0003e20000100800 */
[----:B------:R-:W-:-:S03]  /*141f0*/  SHF.R.S32.HI R115, RZ, 0x1f, R137 ;  /* 0x0000001fff737819 */ /* 0x000fc60000011489 */
[----:B------:R4:W-:Y:S01]  /*14200*/  STL [R1+0x890], R5 ;  /* 0x0008900501007387 */ /* 0x0009e20000100800 */
[----:B---3--:R-:W-:Y:S02]  /*14210*/  SHF.L.U64.HI R10, R140, 0x2, R112 ;  /* 0x000000028c0a7819 */ /* 0x008fe40000010270 */
[----:B------:R-:W-:Y:S02]  /*14220*/  SHF.R.S32.HI R116, RZ, 0x1f, R135 ;  /* 0x0000001fff747819 */ /* 0x000fe40000011487 */
[----:B-1----:R-:W-:Y:S01]  /*14230*/  SHF.L.U64.HI R9, R141, 0x2, R113 ;  /* 0x000000028d097819 */ /* 0x002fe20000010271 */
[----:B------:R1:W-:Y:S01]  /*14240*/  STL [R1+0x894], R10 ;  /* 0x0008940a01007387 */ /* 0x0003e20000100800 */
[----:B------:R-:W-:Y:S02]  /*14250*/  SHF.R.S32.HI R117, RZ, 0x1f, R139 ;  /* 0x0000001fff757819 */ /* 0x000fe4000001148b */
[----:B----4-:R-:W-:Y:S01]  /*14260*/  SHF.L.U64.HI R5, R138, 0x2, R114 ;  /* 0x000000028a057819 */ /* 0x010fe20000010272 */
[----:B------:R3:W-:Y:S01]  /*14270*/  STL [R1+0x898], R9 ;  /* 0x0008980901007387 */ /* 0x0007e20000100800 */
[----:B------:R-:W-:-:S03]  /*14280*/  SHF.R.S32.HI R118, RZ, 0x1f, R134 ;  /* 0x0000001fff767819 */ /* 0x000fc60000011486 */
[----:B------:R4:W-:Y:S01]  /*14290*/  STL [R1+0x89c], R5 ;  /* 0x00089c0501007387 */ /* 0x0009e20000100800 */
[----:B-1----:R-:W-:Y:S02]  /*142a0*/  SHF.L.U64.HI R10, R137, 0x2, R115 ;  /* 0x00000002890a7819 */ /* 0x002fe40000010273 */
[----:B------:R-:W-:Y:S02]  /*142b0*/  SHF.R.S32.HI R119, RZ, 0x1f, R136 ;  /* 0x0000001fff777819 */ /* 0x000fe40000011488 */
[----:B---3--:R-:W-:Y:S01]  /*142c0*/  SHF.L.U64.HI R9, R135, 0x2, R116 ;  /* 0x0000000287097819 */ /* 0x008fe20000010274 */
        /* <DEDUP_REMOVED lines=21> */
[----:B------:R3:W-:Y:S04]  /*14420*/  STL [R1+0x8bc], R9 ;  /* 0x0008bc0901007387 */ /* 0x0007e80000100800 */
[----:B------:R4:W-:Y:S01]  /*14430*/  STL [R1+0x8c0], R5 ;  /* 0x0008c00501007387 */ /* 0x0009e20000100800 */
[----:B-1----:R-:W-:-:S02]  /*14440*/  SHF.L.U64.HI R10, R127, 0x2, R124 ;  /* 0x000000027f0a7819 */ /* 0x002fc4000001027c */
[----:B---3--:R-:W-:-:S03]  /*14450*/  SHF.L.U64.HI R9, R131, 0x2, R125 ;  /* 0x0000000283097819 */ /* 0x008fc6000001027d */
[----:B------:R1:W-:Y:S01]  /*14460*/  STL [R1+0x8c4], R10 ;  /* 0x0008c40a01007387 */ /* 0x0003e20000100800 */
[----:B----4-:R-:W-:-:S03]  /*14470*/  SHF.L.U64.HI R5, R128, 0x2, R126 ;  /* 0x0000000280057819 */ /* 0x010fc6000001027e */
[----:B------:R1:W-:Y:S04]  /*14480*/  STL [R1+0x8c8], R9 ;  /* 0x0008c80901007387 */ /* 0x0003e80000100800 */
[----:B------:R1:W-:Y:S01]  /*14490*/  STL [R1+0x8cc], R5 ;  /* 0x0008cc0501007387 */ /* 0x0003e20000100800 */
[----:B--2---:R-:W-:-:S03]  /*144a0*/  IADD3.X R16, R0, UR12, RZ, P0, !PT ;  /* 0x0000000c00107c10 */ /* 0x004fc600087fe4ff */
[----:B------:R1:W5:Y:S01]  /*144b0*/  LDL.LU R0, [R1+0x1854] ;  /* 0x0018540001007983 */ /* 0x0003620000300800 */
[----:B------:R-:W-:Y:S01]  /*144c0*/  IADD3 R8, P3, R8, UR8, RZ ;  /* 0x0000000808087c10 */ /* 0x000fe2000ff7e0ff */
[----:B------:R-:W-:-:S04]  /*144d0*/  USHF.R.S32.HI UR8, URZ, 0x1f, UR4 ;  /* 0x0000001f3f087899 */ /* 0x000fc80008011404 */
[----:B------:R-:W-:Y:S01]  /*144e0*/  ULEA.HI UR8, UR8, UR4, URZ, 0x5 ;  /* 0x0000000408087291 */ /* 0x000fe2000f8f283f */
[C---:B------:R-:W-:Y:S01]  /*144f0*/  SHF.L.U64.HI R3, R4.reuse, 0x2, R3 ;  /* 0x0000000204037819 */ /* 0x040fe20000010203 */
[----:B------:R-:W-:Y:S01]  /*14500*/  IMAD.SHL.U32 R4, R4, 0x4, RZ ;  /* 0x0000000404047824 */ /* 0x000fe200078e00ff */
[----:B------:R-:W-:Y:S01]  /*14510*/  CS2R R24, SRZ ;  /* 0x0000000000187805 */ /* 0x000fe2000001ff00 */
[----:B------:R-:W-:Y:S01]  /*14520*/  USHF.R.S32.HI UR8, URZ, 0x5, UR8 ;  /* 0x000000053f087899 */ /* 0x000fe20008011408 */
        /* <DEDUP_REMOVED lines=63> */
[----:B------:R-:W-:Y:S01]  /*14920*/  IADD3.X R7, R7, UR9, RZ, P3, !PT ;  /* 0x0000000907077c10 */ /* 0x000fe20009ffe4ff */
[----:B------:R-:W-:Y:S01]  /*14930*/  UMOV UR9, 0x1 ;  /* 0x0000000100097882 */ /* 0x000fe20000000000 */
[----:B------:R-:W-:Y:S01]  /*14940*/  UMOV UR7, 0xffffffff ;  /* 0xffffffff00077882 */ /* 0x000fe20000000000 */
[----:B------:R-:W-:Y:S01]  /*14950*/  UIADD3 UR48, UR8, -0x2, URZ ;  /* 0xfffffffe08307890 */ /* 0x000fe2000fffe03f */
[----:B-1----:R-:W-:-:S11]  /*14960*/  UMOV UR4, URZ ;  /* 0x0000003f00047c82 */ /* 0x002fd60008000000 */
.L_x_1:
[----:B------:R-:W-:Y:S01]  /*14970*/  STL.64 [R1+0x1c88], R250 ;  /* 0x001c88fa01007387 */ /* 0x000fe20000100a00 */
[----:B------:R-:W-:Y:S01]  /*14980*/  UIADD3 UR7, UR7, 0x1, URZ ;  /* 0x0000000107077890 */ /* 0x000fe2000fffe03f */
[----:B------:R-:W-:-:S04]  /*14990*/  DEPBAR.LE SB0, 0x2 ;  /* 0x000080800000791a */ /* 0x000fc80000000000 */
[----:B------:R-:W-:Y:S04]  /*149a0*/  STL.64 [R1+0x1c80], R248 ;  /* 0x001c80f801007387 */ /* 0x000fe80000100a00 */
        /* <DEDUP_REMOVED lines=48> */
[----:B-----5:R-:W-:Y:S04]  /*14cb0*/  STL.64 [R1+0x1af8], R150 ;  /* 0x001af89601007387 */ /* 0x020fe80000100a00 */
        /* <DEDUP_REMOVED lines=12> */
[----:B------:R1:W-:Y:S04]  /*14d80*/  STL.64 [R1+0x1a90], R124 ;  /* 0x001a907c01007387 */ /* 0x0003e80000100a00 */
[----:B-1----:R-:W2:Y:S04]  /*14d90*/  LDL.LU.64 R124, [R1] ;  /* 0x00000000017c7983 */ /* 0x002ea80000300a00 */
[----:B------:R-:W3:Y:S04]  /*14da0*/  LDL.LU.64 R126, [R1+0x8] ;  /* 0x00000800017e7983 */ /* 0x000ee80000300a00 */
[----:B------:R-:W4:Y:S04]  /*14db0*/  LDL.LU.64 R128, [R1+0x10] ;  /* 0x0000100001807983 */ /* 0x000f280000300a00 */
[----:B------:R-:W2:Y:S04]  /*14dc0*/  LDL.LU.64 R130, [R1+0x18] ;  /* 0x0000180001827983 */ /* 0x000ea80000300a00 */
        /* <DEDUP_REMOVED lines=9> */
[----:B------:R-:W3:Y:S01]  /*14e60*/  LDL.LU.64 R150, [R1+0x68] ;  /* 0x0000680001967983 */ /* 0x000ee20000300a00 */
[----:B------:R-:W-:Y:S01]  /*14e70*/  UISETP.GT.AND UP0, UPT, UR7, 0x2, UPT ;  /* 0x000000020700788c */ /* 0x000fe2000bf04270 */
[----:B------:R-:W-:Y:S01]  /*14e80*/  UMOV UR39, 0x40000040 ;  /* 0x4000004000277882 */ /* 0x000fe20000000000 */
[----:B------:R-:W-:Y:S01]  /*14e90*/  UMOV UR37, 0x40000040 ;  /* 0x4000004000257882 */ /* 0x000fe20000000000 */
[----:B------:R-:W-:Y:S06]  /*14ea0*/  BAR.SYNC.DEFER_BLOCKING 0x0 ;  /* 0x0000000000007b1d */ /* 0x000fec0000010000 */
[----:B---3--:R-:W-:Y:S04]  /*14eb0*/  STL.64 [R1+0x1e88], R150 ;  /* 0x001e889601007387 */ /* 0x008fe80000100a00 */
[----:B--2---:R-:W-:Y:S04]  /*14ec0*/  STL.64 [R1+0x1e80], R148 ;  /* 0x001e809401007387 */ /* 0x004fe80000100a00 */
[----:B----4-:R-:W-:Y:S04]  /*14ed0*/  STL.64 [R1+0x1e78], R146 ;  /* 0x001e789201007387 */ /* 0x010fe80000100a00 */
        /* <DEDUP_REMOVED lines=61> */
[----:B-1----:R-:W2:Y:S04]  /*152b0*/  LDL.LU.64 R24, [R1+0x200] ;  /* 0x0002000001187983 */ /* 0x002ea80000300a00 */
        /* <DEDUP_REMOVED lines=63> */
[----:B--2---:R-:W-:Y:S04]  /*156b0*/  STL.64 [R1+0x2088], R150 ;  /* 0x0020889601007387 */ /* 0x004fe80000100a00 */
[----:B----4-:R-:W-:Y:S04]  /*156c0*/  STL.64 [R1+0x2080], R148 ;  /* 0x0020809401007387 */ /* 0x010fe80000100a00 */
[----:B---3--:R-:W-:Y:S04]  /*156d0*/  STL.64 [R1+0x2078], R146 ;  /* 0x0020789201007387 */ /* 0x008fe80000100a00 */
        /* <DEDUP_REMOVED lines=62> */
[----:B------:R-:W2:Y:S04]  /*15ac0*/  LDL.LU.64 R26, [R1+0x408] ;  /* 0x00040800011a7983 */ /* 0x000ea80000300a00 */
        /* <DEDUP_REMOVED lines=61> */
[----:B------:R-:W2:Y:S01]  /*15ea0*/  LDL.LU.64 R150, [R1+0x5f8] ;  /* 0x0005f80001967983 */ /* 0x000ea20000300a00 */
[----:B------:R-:W-:-:S03]  /*15eb0*/  USEL UR7, UR7, URZ, !UP0 ;  /* 0x0000003f07077287 */ /* 0x000fc6000c000000 */
[----:B------:R-:W3:Y:S01]  /*15ec0*/  LDL.LU.64 R152, [R1+0x70] ;  /* 0x0000700001987983 */ /* 0x000ee20000300a00 */
[----:B------:R-:W-:Y:S02]  /*15ed0*/  ULEA UR12, UR7, UR5, 0xe ;  /* 0x00000005070c7291 */ /* 0x000fe4000f8e703f */
[----:B------:R-:W-:Y:S01]  /*15ee0*/  ULEA UR13, UR7, UR5, 0x10 ;  /* 0x00000005070d7291 */ /* 0x000fe2000f8e803f */
[----:B------:R-:W3:Y:S01]  /*15ef0*/  LDL.LU.64 R154, [R1+0x78] ;  /* 0x00007800019a7983 */ /* 0x000ee20000300a00 */
[----:B------:R-:W-:Y:S02]  /*15f00*/  UIADD3 UR12, UR12, 0x30000, URZ ;  /* 0x000300000c0c7890 */ /* 0x000fe4000fffe03f */
[----:B------:R-:W-:Y:S01]  /*15f10*/  USHF.R.U32.HI UR13, URZ, 0x4, UR13 ;  /* 0x000000043f0d7899 */ /* 0x000fe2000801160d */
[----:B------:R-:W3:Y:S01]  /*15f20*/  LDL.LU.64 R156, [R1+0x80] ;  /* 0x00008000019c7983 */ /* 0x000ee20000300a00 */
[----:B------:R-:W-:Y:S02]  /*15f30*/  USHF.R.U32.HI UR12, URZ, 0x4, UR12 ;  /* 0x000000043f0c7899 */ /* 0x000fe4000801160c */
[----:B------:R-:W-:Y:S01]  /*15f40*/  USGXT.U32 UR38, UR13, 0xe ;  /* 0x0000000e0d26789a */ /* 0x000fe20008000000 */
[----:B------:R-:W3:Y:S01]  /*15f50*/  LDL.LU.64 R158, [R1+0x88] ;  /* 0x00008800019e7983 */ /* 0x000ee20000300a00 */
[----:B------:R-:W-:-:S02]  /*15f60*/  USGXT.U32 UR36, UR12, 0xe ;  /* 0x0000000e0c24789a */ /* 0x000fc40008000000 */
[----:B------:R-:W-:Y:S01]  /*15f70*/  UIADD3 UR42, UP1, UR38, 0x2, URZ ;  /* 0x00000002262a7890 */ /* 0x000fe2000ff3e03f */
[----:B------:R-:W3:Y:S01]  /*15f80*/  LDL.LU.64 R160, [R1+0x90] ;  /* 0x0000900001a07983 */ /* 0x000ee20000300a00 */
[----:B------:R-:W-:Y:S01]  /*15f90*/  UIADD3 UR40, UP0, UR36, 0x2, URZ ;  /* 0x0000000224287890 */ /* 0x000fe2000ff1e03f */
[----:B------:R-:W-:Y:S01]  /*15fa0*/  UMOV UR12, URZ ;  /* 0x0000003f000c7c82 */ /* 0x000fe20008000000 */
[----:B------:R-:W-:Y:S02]  /*15fb0*/  UMOV UR13, URZ ;  /* 0x0000003f000d7c82 */ /* 0x000fe40008000000 */
[----:B------:R-:W-:Y:S01]  /*15fc0*/  UIADD3.X UR41, UR12, 0x40000040, URZ, UP0, !UPT ;  /* 0x400000400c297890 */ /* 0x000fe200087fe43f */
[----:B------:R-:W3:Y:S01]  /*15fd0*/  LDL.LU.64 R162, [R1+0x98] ;  /* 0x0000980001a27983 */ /* 0x000ee20000300a00 */
[----:B------:R-:W-:Y:S01]  /*15fe0*/  UIADD3.X UR43, UR13, 0x40000040, URZ, UP1, !UPT ;  /* 0x400000400d2b7890 */ /* 0x000fe20008ffe43f */
[----:B--2---:R-:W-:Y:S01]  /*15ff0*/  WARPGROUP.ARRIVE ;  /* 0x00000000000079c5 */ /* 0x004fe20000000000 */
[----:B------:R-:W-:Y:S01]  /*16000*/  UIADD3.64 UR44, UR40, 0x2, URZ ;  /* 0x00000002282c7897 */ /* 0x000fe2000fffe03f */
[----:B------:R-:W3:Y:S04]  /*16010*/  LDL.LU.64 R164, [R1+0xa0] ;  /* 0x0000a00001a47983 */ /* 0x000ee80000300a00 */
[----:B------:R-:W-:Y:S01]  /*16020*/  HGMMA.64x256x8.F32.TF32 R24, gdesc[UR36], R24, gsb0 ;  /* 0x07e00000241879f0 */ /* 0x000fe20008002818 */
[----:B------:R-:W-:Y:S01]  /*16030*/  UIADD3.64 UR46, UR42, 0x2, URZ ;  /* 0x000000022a2e7897 */ /* 0x000fe2000fffe03f */
[----:B------:R-:W3:Y:S01]  /*16040*/  LDL.LU.64 R166, [R1+0xa8] ;  /* 0x0000a80001a67983 */ /* 0x000ee20000300a00 */
[----:B------:R-:W-:-:S02]  /*16050*/  UIADD3.64 UR14, UR42, 0x4, URZ ;  /* 0x000000042a0e7897 */ /* 0x000fc4000fffe03f */
[----:B------:R-:W-:Y:S01]  /*16060*/  UIADD3.64 UR12, UR40, 0x4, URZ ;  /* 0x00000004280c7897 */ /* 0x000fe2000fffe03f */
[----:B------:R-:W3:Y:S04]  /*16070*/  LDL.LU.64 R168, [R1+0xb0] ;  /* 0x0000b00001a87983 */ /* 0x000ee80000300a00 */
        /* <DEDUP_REMOVED lines=41> */
[----:B------:R-:W-:Y:S04]  /*16310*/  STL [R1+0x1868], R15 ;  /* 0x0018680f01007387 */ /* 0x000fe80000100800 */
[----:B-----5:R-:W-:Y:S01]  /*16320*/  STL [R1+0x1854], R6 ;  /* 0x0018540601007387 */ /* 0x020fe20000100800 */
[----:B------:R-:W-:-:S02]  /*16330*/  WARPGROUP.DEPBAR.LE gsb0, 0x0 ;  /* 0x00008000000079c5 */ /* 0x000fc40000010000 */
[----:B------:R-:W-:-:S06]  /*16340*/  WARPGROUP.ARRIVE ;  /* 0x00000000000079c5 */ /* 0x000fcc0000000000 */
[----:B------:R-:W-:Y:S03]  /*16350*/  HGMMA.64x256x8.F32.TF32 R24, gdesc[UR40], R24, gsb0 ;  /* 0x07e00000281879f0 */ /* 0x000fe60008002818 */
[----:B------:R-:W-:Y:S02]  /*16360*/  WARPGROUP.DEPBAR.LE gsb0, 0x0 ;  /* 0x00008000000079c5 */ /* 0x000fe40000010000 */
[----:B------:R-:W-:-:S15]  /*16370*/  WARPGROUP.ARRIVE ;  /* 0x00000000000079c5 */ /* 0x000fde0000000000 */
[----:B------:R-:W-:-:S08]  /*16380*/  NOP ;  /* 0x0000000000007918 */ /* 0x000fd00000000000 */
[----:B------:R-:W-:Y:S03]  /*16390*/  HGMMA.64x256x8.F32.TF32 R24, gdesc[UR44], R24, gsb0 ;  /* 0x07e000002c1879f0 */ /* 0x000fe60008002818 */
[----:B------:R-:W-:Y:S02]  /*163a0*/  WARPGROUP.DEPBAR.LE gsb0, 0x0 ;  /* 0x00008000000079c5 */ /* 0x000fe40000010000 */
[----:B------:R-:W-:-:S15]  /*163b0*/  WARPGROUP.ARRIVE ;  /* 0x00000000000079c5 */ /* 0x000fde0000000000 */
[----:B------:R-:W-:-:S08]  /*163c0*/  NOP ;  /* 0x0000000000007918 */ /* 0x000fd00000000000 */
[----:B------:R-:W-:Y:S03]  /*163d0*/  HGMMA.64x256x8.F32.TF32 R24, gdesc[UR12], R24, gsb0 ;  /* 0x07e000000c1879f0 */ /* 0x000fe60008002818 */
[----:B------:R-:W-:Y:S02]  /*163e0*/  WARPGROUP.DEPBAR.LE gsb0, 0x0 ;  /* 0x00008000000079c5 */ /* 0x000fe40000010000 */
        /* <DEDUP_REMOVED lines=128> */
[----:B------:R-:W-:Y:S01]  /*16bf0*/  UIADD3.64 UR30, UR42, 0x7fe, URZ ;  /* 0x000007fe2a1e7897 */ /* 0x000fe2000fffe03f */
[----:B------:R-:W-:Y:S01]  /*16c00*/  UMOV UR28, UR36 ;  /* 0x00000024001c7c82 */ /* 0x000fe20008000000 */
[----:B------:R-:W-:Y:S01]  /*16c10*/  UMOV UR29, UR37 ;  /* 0x00000025001d7c82 */ /* 0x000fe20008000000 */
        /* <DEDUP_REMOVED lines=9> */
[----:B--2---:R-:W-:-:S06]  /*16cb0*/  WARPGROUP.ARRIVE ;  /* 0x00000000000079c5 */ /* 0x004fcc0000000000 */
        /* <DEDUP_REMOVED lines=78> */
[----:B-1----:R-:W3:Y:S04]  /*171a0*/  LDL.LU.64 R150, [R1+0x1e88] ;  /* 0x001e880001967983 */ /* 0x002ee80000300a00 */
        /* <DEDUP_REMOVED lines=12> */
[----:B------:R-:W3:Y:S01]  /*17270*/  LDL.LU.64 R124, [R1+0x1e20] ;  /* 0x001e2000017c7983 */ /* 0x000ee20000300a00 */
[----:B------:R-:W-:-:S02]  /*17280*/  UIADD3.64 UR36, UR40, 0x1fe, URZ ;  /* 0x000001fe28247897 */ /* 0x000fc4000fffe03f */
[----:B------:R-:W-:Y:S01]  /*17290*/  UIADD3.64 UR32, UR40, 0x200, URZ ;  /* 0x0000020028207897 */ /* 0x000fe2000fffe03f */
[----:B------:R-:W2:Y:S01]  /*172a0*/  LDL.LU.64 R122, [R1+0x1e18] ;  /* 0x001e1800017a7983 */ /* 0x000ea20000300a00 */
[----:B------:R-:W-:Y:S01]  /*172b0*/  UMOV UR34, UR42 ;  /* 0x0000002a00227c82 */ /* 0x000fe20008000000 */
[----:B------:R-:W-:Y:S01]  /*172c0*/  UMOV UR35, UR43 ;  /* 0x0000002b00237c82 */ /* 0x000fe20008000000 */
[----:B------:R-:W-:Y:S01]  /*172d0*/  UIADD3.64 UR44, UR40, 0x202, URZ ;  /* 0x00000202282c7897 */ /* 0x000fe2000fffe03f */
[----:B------:R-:W2:Y:S01]  /*172e0*/  LDL.LU.64 R120, [R1+0x1e10] ;  /* 0x001e100001787983 */ /* 0x000ea20000300a00 */
[----:B------:R-:W-:-:S03]  /*172f0*/  UIADD3.64 UR12, UR40, 0x204, URZ ;  /* 0x00000204280c7897 */ /* 0x000fc6000fffe03f */
        /* <DEDUP_REMOVED lines=48> */
[----:B---3--:R-:W-:-:S06]  /*17600*/  WARPGROUP.ARRIVE ;  /* 0x00000000000079c5 */ /* 0x008fcc0000000000 */
        /* <DEDUP_REMOVED lines=14> */
[----:B------:R-:W-:Y:S04]  /*176f0*/  STL.64 [R1], R124 ;  /* 0x0000007c01007387 */ /* 0x000fe80000100a00 */
        /* <DEDUP_REMOVED lines=64> */
[----:B------:R-:W4:Y:S04]  /*17b00*/  LDL.LU.64 R248, [R1+0x1c80] ;  /* 0x001c800001f87983 */ /* 0x000f280000300a00 */
        /* <DEDUP_REMOVED lines=62> */
[----:B------:R-:W-:Y:S01]  /*17ef0*/  UMOV UR28, UR36 ;  /* 0x00000024001c7c82 */ /* 0x000fe20008000000 */
[----:B------:R-:W-:Y:S01]  /*17f00*/  UMOV UR29, UR37 ;  /* 0x00000025001d7c82 */ /* 0x000fe20008000000 */
[----:B------:R-:W-:Y:S01]  /*17f10*/  UMOV UR24, UR32 ;  /* 0x0000002000187c82 */ /* 0x000fe20008000000 */
[----:B------:R-:W-:Y:S01]  /*17f20*/  UMOV UR25, UR33 ;  /* 0x0000002100197c82 */ /* 0x000fe20008000000 */
[----:B------:R-:W-:Y:S01]  /*17f30*/  UMOV UR20, UR44 ;  /* 0x0000002c00147c82 */ /* 0x000fe20008000000 */
[----:B------:R-:W-:Y:S01]  /*17f40*/  UMOV UR21, UR45 ;  /* 0x0000002d00157c82 */ /* 0x000fe20008000000 */
[----:B------:R-:W-:Y:S01]  /*17f50*/  UISETP.GT.AND UP1, UPT, UR6, URZ, UPT ;  /* 0x0000003f0600728c */ /* 0x000fe2000bf24270 */
[----:B------:R-:W3:Y:S01]  /*17f60*/  LDL R15, [R1+0x8d0] ;  /* 0x0008d000010f7983 */ /* 0x000ee20000100800 */
[----:B--2---:R-:W-:Y:S01]  /*17f70*/  WARPGROUP.ARRIVE ;  /* 0x00000000000079c5 */ /* 0x004fe20000000000 */
[----:B------:R-:W-:-:S02]  /*17f80*/  UISETP.GE.AND UP0, UPT, UR4, UR48, UPT ;  /* 0x000000300400728c */ /* 0x000fc4000bf06270 */
[----:B------:R-:W2:Y:S03]  /*17f90*/  LDL R13, [R1+0x8cc] ;  /* 0x0008cc00010d7983 */ /* 0x000ea60000100800 */
[----:B------:R-:W-:Y:S01]  /*17fa0*/  HGMMA.64x256x8.F32.TF32 R24, gdesc[UR28], R24, gsb0 ;  /* 0x07e000001c1879f0 */ /* 0x000fe20008002818 */
[----:B------:R-:W-:Y:S01]  /*17fb0*/  UISETP.GT.AND UP2, UPT, UR6, 0x1, UPT ;  /* 0x000000010600788c */ /* 0x000fe2000bf44270 */
[----:B------:R-:W4:Y:S01]  /*17fc0*/  LDL R12, [R1+0x944] ;  /* 0x00094400010c7983 */ /* 0x000f220000100800 */
[----:B------:R-:W-:-:S03]  /*17fd0*/  UIADD3 UR9, UR9, 0x1, URZ ;  /* 0x0000000109097890 */ /* 0x000fc6000fffe03f */
[----:B------:R-:W4:Y:S01]  /*17fe0*/  LDL R6, [R1+0x8c8] ;  /* 0x0008c80001067983 */ /* 0x000f220000100800 */
[----:B------:R-:W-:Y:S02]  /*17ff0*/  USEL UR14, URZ, 0x4, !UP1 ;  /* 0x000000043f0e7887 */ /* 0x000fe4000c800000 */
[----:B------:R-:W-:Y:S01]  /*18000*/  USEL UR15, URZ, 0x4, !UP2 ;  /* 0x000000043f0f7887 */ /* 0x000fe2000d000000 */
[----:B------:R1:W-:Y:S01]  /*18010*/  STL [R1+0x1858], R14 ;  /* 0x0018580e01007387 */ /* 0x0003e20000100800 */
[----:B------:R-:W-:Y:S02]  /*18020*/  USEL UR14, UR14, URZ, !UP0 ;  /* 0x0000003f0e0e7287 */ /* 0x000fe4000c000000 */
[----:B------:R-:W-:Y:S02]  /*18030*/  USEL UR16, UR15, URZ, !UP0 ;  /* 0x0000003f0f107287 */ /* 0x000fe4000c000000 */
[----:B------:R-:W-:Y:S02]  /*18040*/  UISETP.GT.AND UP1, UPT, UR9, 0x2, UPT ;  /* 0x000000020900788c */ /* 0x000fe4000bf24270 */
[----:B------:R-:W-:Y:S01]  /*18050*/  ISETP.NE.U32.AND P0, PT, RZ, UR14, PT ;  /* 0x0000000eff007c0c */ /* 0x000fe2000bf05070 */
[----:B------:R-:W-:Y:S01]  /*18060*/  UMOV UR14, UR18 ;  /* 0x00000012000e7c82 */ /* 0x000fe20008000000 */
[----:B------:R-:W-:Y:S01]  /*18070*/  UMOV UR15, UR19 ;  /* 0x00000013000f7c82 */ /* 0x000fe20008000000 */
[----:B------:R-:W-:-:S04]  /*18080*/  USEL UR9, UR9, URZ, !UP1 ;  /* 0x0000003f09097287 */ /* 0x000fc8000c800000 */
[----:B------:R-:W-:-:S06]  /*18090*/  ULEA UR17, UR9, UR5, 0xe ;  /* 0x0000000509117291 */ /* 0x000fcc000f8e703f */
[----:B------:R-:W-:Y:S02]  /*180a0*/  VIADD R5, R14, UR17 ;  /* 0x000000110e057c36 */ /* 0x000fe40008000000 */
[----:B-1----:R-:W2:Y:S01]  /*180b0*/  LDL R14, [R1+0x948] ;  /* 0x00094800010e7983 */ /* 0x002ea20000100800 */
[----:B------:R-:W-:Y:S02]  /*180c0*/  WARPGROUP.DEPBAR.LE gsb0, 0x0 ;  /* 0x00008000000079c5 */ /* 0x000fe40000010000 */
        /* <DEDUP_REMOVED lines=11> */
[----:B------:R-:W-:Y:S04]  /*18180*/  STL [R1+0x1a5c], R24 ;  /* 0x001a5c1801007387 */ /* 0x000fe80000100800 */
[----:B------:R-:W-:Y:S04]  /*18190*/  STL [R1+0x1a58], R25 ;  /* 0x001a581901007387 */ /* 0x000fe80000100800 */
[----:B------:R1:W-:Y:S04]  /*181a0*/  STL [R1+0x1a54], R26 ;  /* 0x001a541a01007387 */ /* 0x0003e80000100800 */
[----:B-1----:R-:W3:Y:S04]  /*181b0*/  LDL R26, [R1+0x84c] ;  /* 0x00084c00011a7983 */ /* 0x002ee80000100800 */
        /* <DEDUP_REMOVED lines=121> */
[----:B------:R-:W-:Y:S01]  /*18950*/  STL [R1+0x186c], R148 ;  /* 0x00186c9401007387 */ /* 0x000fe20000100800 */
[----:B------:R-:W-:Y:S01]  /*18960*/  BAR.SYNC.DEFER_BLOCKING 0x0 ;  /* 0x0000000000007b1d */ /* 0x000fe20000010000 */
[----:B---3--:R-:W-:-:S05]  /*18970*/  IADD3 R10, P1, R26, R8, RZ ;  /* 0x000000081a0a7210 */ /* 0x008fca0007f3e0ff */
[----:B------:R-:W-:Y:S04]  /*18980*/  STL [R1+0x1864], R149 ;  /* 0x0018649501007387 */ /* 0x000fe80000100800 */
[----:B------:R3:W-:Y:S04]  /*18990*/  STL [R1+0x1860], R150 ;  /* 0x0018609601007387 */ /* 0x0007e80000100800 */
[----:B------:R3:W-:Y:S04]  /*189a0*/  STL [R1+0x185c], R151 ;  /* 0x00185c9701007387 */ /* 0x0007e80000100800 */
[----:B------:R-:W3:Y:S01]  /*189b0*/  LDL R25, [R1+0x8c4] ;  /* 0x0008c40001197983 */ /* 0x000ee20000100800 */
[----:B------:R-:W-:-:S02]  /*189c0*/  IMAD.MOV.U32 R9, RZ, RZ, R7 ;  /* 0x000000ffff097224 */ /* 0x000fc400078e0007 */
[----:B------:R-:W-:Y:S02]  /*189d0*/  IMAD.X R11, R7, 0x1, R15, P1 ;  /* 0x00000001070b7824 */ /* 0x000fe400008e060f */
[----:B------:R-:W3:Y:S04]  /*189e0*/  LDL R15, [R1+0x940] ;  /* 0x00094000010f7983 */ /* 0x000ee80000100800 */
[----:B------:R-:W-:Y:S01]  /*189f0*/  @!PT LDS RZ, [RZ] ;  /* 0x00000000fffff984 */ /* 0x000fe20000000800 */
[----:B------:R-:W-:Y:S01]  /*18a00*/  @!PT LDS RZ, [RZ] ;  /* 0x00000000fffff984 */ /* 0x000fe20000000800 */
[----:B------:R-:W-:Y:S01]  /*18a10*/  @!PT LDS RZ, [RZ] ;  /* 0x00000000fffff984 */ /* 0x000fe20000000800 */
[----:B------:R-:W-:Y:S04]  /*18a20*/  LDGSTS.E [R5+0x30000], desc[UR10][R8.64], P0 ;  /* 0x3000000008057fae */ /* 0x000fe8000812184a */
[----:B------:R-:W3:Y:S01]  /*18a30*/  LDL R9, [R1+0x8c0] ;  /* 0x0008c00001097983 */ /* 0x000ee20000100800 */
[----:B------:R-:W-:Y:S01]  /*18a40*/  ISETP.NE.U32.AND P0, PT, RZ, UR16, PT ;  /* 0x00000010ff007c0c */ /* 0x000fe2000bf05070 */
[----:B------:R-:W-:Y:S01]  /*18a50*/  UISETP.GT.AND UP1, UPT, UR6, 0x2, UPT ;  /* 0x000000020600788c */ /* 0x000fe2000bf24270 */
[----:B-1----:R-:W1:Y:S03]  /*18a60*/  S2R R27, SR_TID.X ;  /* 0x00000000001b7919 */ /* 0x002e660000002100 */
[----:B------:R-:W-:-:S04]  /*18a70*/  USEL UR12, URZ, 0x4, !UP1 ;  /* 0x000000043f0c7887 */ /* 0x000fc8000c800000 */
[----:B------:R-:W-:-:S04]  /*18a80*/  USEL UR12, UR12, URZ, !UP0 ;  /* 0x0000003f0c0c7287 */ /* 0x000fc8000c000000 */
[----:B------:R2:W-:Y:S01]  /*18a90*/  LDGSTS.E [R5+0x30004], desc[UR10][R10.64], P0 ;  /* 0x300040000a057fae */ /* 0x0005e2000812184a */
[----:B------:R-:W-:Y:S01]  /*18aa0*/  UISETP.GT.AND UP1, UPT, UR6, 0x3, UPT ;  /* 0x000000030600788c */ /* 0x000fe2000bf24270 */
[----:B------:R-:W-:-:S03]  /*18ab0*/  ISETP.NE.U32.AND P0, PT, RZ, UR12, PT ;  /* 0x0000000cff007c0c */ /* 0x000fc6000bf05070 */
[----:B------:R-:W-:Y:S01]  /*18ac0*/  USEL UR12, URZ, 0x4, !UP1 ;  /* 0x000000043f0c7887 */ /* 0x000fe2000c800000 */
[----:B--2---:R-:W-:Y:S02]  /*18ad0*/  LEA R10, P1, R14, R8, 0x2 ;  /* 0x000000080e0a7211 */ /* 0x004fe400078210ff */
[----:B------:R-:W2:Y:S03]  /*18ae0*/  LDL R14, [R1+0x93c] ;  /* 0x00093c00010e7983 */ /* 0x000ea60000100800 */
[----:B------:R-:W-:Y:S02]  /*18af0*/  IMAD.X R11, R7, 0x1, R13, P1 ;  /* 0x00000001070b7824 */ /* 0x000fe400008e060d */
[----:B------:R-:W2:Y:S01]  /*18b00*/  LDL R13, [R1+0x8bc] ;  /* 0x0008bc00010d7983 */ /* 0x000ea20000100800 */
[----:B------:R-:W-:Y:S02]  /*18b10*/  USEL UR12, UR12, URZ, !UP0 ;  /* 0x0000003f0c0c7287 */ /* 0x000fe4000c000000 */
[----:B------:R-:W-:Y:S01]  /*18b20*/  UISETP.GT.AND UP1, UPT, UR6, 0x4, UPT ;  /* 0x000000040600788c */ /* 0x000fe2000bf24270 */
[----:B------:R4:W-:Y:S01]  /*18b30*/  LDGSTS.E [R5+0x30008], desc[UR10][R10.64], P0 ;  /* 0x300080000a057fae */ /* 0x0009e2000812184a */
[----:B-1----:R-:W-:-:S02]  /*18b40*/  IMAD.SHL.U32 R24, R27, 0x10, RZ ;  /* 0x000000101b187824 */ /* 0x002fc400078e00ff */
[----:B------:R-:W-:Y:S01]  /*18b50*/  ISETP.NE.U32.AND P0, PT, RZ, UR12, PT ;  /* 0x0000000cff007c0c */ /* 0x000fe2000bf05070 */
[----:B------:R-:W-:Y:S01]  /*18b60*/  USEL UR12, URZ, 0x4, !UP1 ;  /* 0x000000043f0c7887 */ /* 0x000fe2000c800000 */
[----:B------:R-:W-:Y:S02]  /*18b70*/  LOP3.LUT R27, R27, 0x7f, RZ, 0xc0, !PT ;  /* 0x0000007f1b1b7812 */ /* 0x000fe400078ec0ff */
[----:B------:R-:W-:Y:S02]  /*18b80*/  LOP3.LUT R24, R24, 0x70, RZ, 0xc0, !PT ;  /* 0x0000007018187812 */ /* 0x000fe400078ec0ff */
[----:B----4-:R-:W-:Y:S02]  /*18b90*/  LEA R10, P1, R12, R8, 0x2 ;  /* 0x000000080c0a7211 */ /* 0x010fe400078210ff */
[----:B------:R-:W4:Y:S01]  /*18ba0*/  LDL R12, [R1+0x938] ;  /* 0x00093800010c7983 */ /* 0x000f220000100800 */
[----:B------:R-:W-:Y:S02]  /*18bb0*/  USEL UR12, UR12, URZ, !UP0 ;  /* 0x0000003f0c0c7287 */ /* 0x000fe4000c000000 */
[----:B------:R-:W-:-:S02]  /*18bc0*/  IMAD.X R11, R7, 0x1, R6, P1 ;  /* 0x00000001070b7824 */ /* 0x000fc400008e0606 */
[----:B------:R-:W4:Y:S01]  /*18bd0*/  LDL R6, [R1+0x8b8] ;  /* 0x0008b80001067983 */ /* 0x000f220000100800 */
[----:B------:R-:W-:-:S03]  /*18be0*/  IMAD R24, R27, 0x80, R24 ;  /* 0x000000801b187824 */ /* 0x000fc600078e0218 */
[----:B------:R1:W-:Y:S01]  /*18bf0*/  LDGSTS.E [R5+0x3000c], desc[UR10][R10.64], P0 ;  /* 0x3000c0000a057fae */ /* 0x0003e2000812184a */
[----:B------:R-:W-:Y:S02]  /*18c00*/  ISETP.NE.U32.AND P0, PT, RZ, UR12, PT ;  /* 0x0000000cff007c0c */ /* 0x000fe4000bf05070 */
[----:B------:R-:W-:Y:S02]  /*18c10*/  LOP3.LUT R24, R24, 0x10, RZ, 0x3c, !PT ;  /* 0x0000001018187812 */ /* 0x000fe400078e3cff */
[----:B-1----:R-:W-:Y:S02]  /*18c20*/  LEA R10, P1, R26, R8, 0x2 ;  /* 0x000000081a0a7211 */ /* 0x002fe400078210ff */
[----:B------:R-:W4:Y:S01]  /*18c30*/  LDL R26, [R1+0x934] ;  /* 0x00093400011a7983 */ /* 0x000f220000100800 */
[----:B------:R-:W-:Y:S02]  /*18c40*/  VIADD R5, R24, UR17 ;  /* 0x0000001118057c36 */ /* 0x000fe40008000000 */
[----:B---3--:R-:W-:-:S02]  /*18c50*/  IMAD.X R11, R7, 0x1, R25, P1 ;  /* 0x00000001070b7824 */ /* 0x008fc400008e0619 */
[----:B------:R-:W3:Y:S04]  /*18c60*/  LDL R25, [R1+0x8b4] ;  /* 0x0008b40001197983 */ /* 0x000ee80000100800 */
[----:B------:R1:W-:Y:S02]  /*18c70*/  LDGSTS.E [R5+0x30000], desc[UR10][R10.64], P0 ;  /* 0x300000000a057fae */ /* 0x0003e4000812184a */
[----:B-1----:R-:W-:Y:S02]  /*18c80*/  LEA R10, P1, R15, R8, 0x2 ;  /* 0x000000080f0a7211 */ /* 0x002fe400078210ff */
[----:B------:R-:W3:Y:S03]  /*18c90*/  LDL R15, [R1+0x930] ;  /* 0x00093000010f7983 */ /* 0x000ee60000100800 */
[----:B------:R-:W-:-:S02]  /*18ca0*/  IMAD.X R11, R7, 0x1, R9, P1 ;  /* 0x00000001070b7824 */ /* 0x000fc400008e0609 */
[----:B------:R-:W3:Y:S01]  /*18cb0*/  LDL R9, [R1+0x8b0] ;  /* 0x0008b00001097983 */ /* 0x000ee20000100800 */
[----:B------:R-:W-:-:S04]  /*18cc0*/  UISETP.GT.AND UP1, UPT, UR6, 0x5, UPT ;  /* 0x000000050600788c */ /* 0x000fc8000bf24270 */
[----:B------:R-:W-:-:S04]  /*18cd0*/  USEL UR12, URZ, 0x4, !UP1 ;  /* 0x000000043f0c7887 */ /* 0x000fc8000c800000 */
[----:B------:R-:W-:Y:S01]  /*18ce0*/  USEL UR12, UR12, URZ, !UP0 ;  /* 0x0000003f0c0c7287 */ /* 0x000fe2000c000000 */
[----:B------:R-:W1:Y:S01]  /*18cf0*/  S2R R27, SR_TID.X ;  /* 0x00000000001b7919 */ /* 0x000e620000002100 */
[----:B------:R-:W-:-:S04]  /*18d00*/  UISETP.GT.AND UP1, UPT, UR6, 0x6, UPT ;  /* 0x000000060600788c */ /* 0x000fc8000bf24270 */
[----:B------:R-:W-:Y:S01]  /*18d10*/  ISETP.NE.U32.AND P0, PT, RZ, UR12, PT ;  /* 0x0000000cff007c0c */ /* 0x000fe2000bf05070 */
[----:B------:R-:W-:-:S04]  /*18d20*/  USEL UR12, URZ, 0x4, !UP1 ;  /* 0x000000043f0c7887 */ /* 0x000fc8000c800000 */
[----:B------:R-:W-:Y:S02]  /*18d30*/  USEL UR12, UR12, URZ, !UP0 ;  /* 0x0000003f0c0c7287 */ /* 0x000fe4000c000000 */
[----:B------:R-:W-:-:S06]  /*18d40*/  UISETP.GT.AND UP1, UPT, UR6, 0x7, UPT ;  /* 0x000000070600788c */ /* 0x000fcc000bf24270 */
[----:B------:R2:W-:Y:S01]  /*18d50*/  LDGSTS.E [R5+0x30004], desc[UR10][R10.64], P0 ;  /* 0x300040000a057fae */ /* 0x0005e2000812184a */
[----:B------:R-:W-:Y:S01]  /*18d60*/  ISETP.NE.U32.AND P0, PT, RZ, UR12, PT ;  /* 0x0000000cff007c0c */ /* 0x000fe2000bf05070 */
[----:B------:R-:W-:Y:S01]  /*18d70*/  USEL UR12, URZ, 0x4, !UP1 ;  /* 0x000000043f0c7887 */ /* 0x000fe2000c800000 */
[----:B--2---:R-:W-:Y:S02]  /*18d80*/  LEA R10, P1, R14, R8, 0x2 ;  /* 0x000000080e0a7211 */ /* 0x004fe400078210ff */
[----:B------:R-:W2:Y:S03]  /*18d90*/  LDL R14, [R1+0x92c] ;  /* 0x00092c00010e7983 */ /* 0x000ea60000100800 */
[----:B------:R-:W-:Y:S02]  /*18da0*/  IMAD.X R11, R7, 0x1, R13, P1 ;  /* 0x00000001070b7824 */ /* 0x000fe400008e060d */
[----:B------:R-:W2:Y:S01]  /*18db0*/  LDL R13, [R1+0x8ac] ;  /* 0x0008ac00010d7983 */ /* 0x000ea20000100800 */
[----:B------:R-:W-:-:S02]  /*18dc0*/  USEL UR12, UR12, URZ, !UP0 ;  /* 0x0000003f0c0c7287 */ /* 0x000fc4000c000000 */
[----:B------:R-:W-:Y:S01]  /*18dd0*/  UISETP.GT.AND UP1, UPT, UR6, 0x8, UPT ;  /* 0x000000080600788c */ /* 0x000fe2000bf24270 */
[----:B------:R4:W-:Y:S01]  /*18de0*/  LDGSTS.E [R5+0x30008], desc[UR10][R10.64], P0 ;  /* 0x300080000a057fae */ /* 0x0009e2000812184a */
[C---:B-1----:R-:W-:Y:S02]  /*18df0*/  IMAD.SHL.U32 R24, R27.reuse, 0x10, RZ ;  /* 0x000000101b187824 */ /* 0x042fe400078e00ff */
[----:B------:R-:W-:Y:S01]  /*18e00*/  ISETP.NE.U32.AND P0, PT, RZ, UR12, PT ;  /* 0x0000000cff007c0c */ /* 0x000fe2000bf05070 */
[----:B------:R-:W-:Y:S01]  /*18e10*/  USEL UR12, URZ, 0x4, !UP1 ;  /* 0x000000043f0c7887 */ /* 0x000fe2000c800000 */
[----:B------:R-:W-:Y:S02]  /*18e20*/  LOP3.LUT R27, R27, 0x7f, RZ, 0xc0, !PT ;  /* 0x0000007f1b1b7812 */ /* 0x000fe400078ec0ff */
[----:B------:R-:W-:Y:S02]  /*18e30*/  LOP3.LUT R24, R24, 0x70, RZ, 0xc0, !PT ;  /* 0x0000007018187812 */ /* 0x000fe400078ec0ff */
[----:B----4-:R-:W-:-:S02]  /*18e40*/  LEA R10, P1, R12, R8, 0x2 ;  /* 0x000000080c0a7211 */ /* 0x010fc400078210ff */
[----:B------:R-:W4:Y:S01]  /*18e50*/  LDL R12, [R1+0x928] ;  /* 0x00092800010c7983 */ /* 0x000f220000100800 */
[----:B------:R-:W-:Y:S02]  /*18e60*/  USEL UR12, UR12, URZ, !UP0 ;  /* 0x0000003f0c0c7287 */ /* 0x000fe4000c000000 */
[----:B------:R-:W-:Y:S02]  /*18e70*/  IMAD.X R11, R7, 0x1, R6, P1 ;  /* 0x00000001070b7824 */ /* 0x000fe400008e0606 */
        /* <DEDUP_REMOVED lines=211> */
[----:B----4-:R-:W-:Y:S01]  /*19bb0*/  LEA R10, P1, R12, R8, 0x2 ;  /* 0x000000080c0a7211 */ /* 0x010fe200078210ff */
[----:B------:R-:W-:-:S02]  /*19bc0*/  USEL UR12, UR12, URZ, !UP0 ;  /* 0x0000003f0c0c7287 */ /* 0x000fc4000c000000 */
[----:B------:R-:W-:Y:S01]  /*19bd0*/  IMAD R24, R27, 0x80, R24 ;  /* 0x000000801b187824 */ /* 0x000fe200078e0218 */
[----:B------:R-:W4:Y:S01]  /*19be0*/  LDL R12, [R1+0x854] ;  /* 0x00085400010c7983 */ /* 0x000f220000100800 */
[----:B------:R-:W-:-:S03]  /*19bf0*/  IMAD.X R11, R7, 0x1, R6, P1 ;  /* 0x00000001070b7824 */ /* 0x000fc600008e0606 */
[----:B------:R-:W4:Y:S04]  /*19c00*/  LDL R6, [R1+0x8e0] ;  /* 0x0008e00001067983 */ /* 0x000f280000100800 */
[----:B------:R1:W-:Y:S01]  /*19c10*/  LDGSTS.E [R5+0x3000c], desc[UR10][R10.64], P0 ;  /* 0x3000c0000a057fae */ /* 0x0003e2000812184a */
[----:B------:R-:W-:Y:S02]  /*19c20*/  ISETP.NE.U32.AND P0, PT, RZ, UR12, PT ;  /* 0x0000000cff007c0c */ /* 0x000fe4000bf05070 */
[----:B------:R-:W-:Y:S02]  /*19c30*/  LOP3.LUT R24, R24, 0x70, RZ, 0x3c, !PT ;  /* 0x0000007018187812 */ /* 0x000fe400078e3cff */
[----:B-1----:R-:W-:-:S03]  /*19c40*/  LEA R10, P1, R26, R8, 0x2 ;  /* 0x000000081a0a7211 */ /* 0x002fc600078210ff */
[----:B------:R-:W-:Y:S02]  /*19c50*/  VIADD R5, R24, UR17 ;  /* 0x0000001118057c36 */ /* 0x000fe40008000000 */
[----:B---3--:R-:W-:-:S05]  /*19c60*/  IMAD.X R11, R7, 0x1, R25, P1 ;  /* 0x00000001070b7824 */ /* 0x008fca00008e0619 */
[----:B------:R1:W-:Y:S02]  /*19c70*/  LDGSTS.E [R5+0x30000], desc[UR10][R10.64], P0 ;  /* 0x300000000a057fae */ /* 0x0003e4000812184a */
[----:B-1----:R-:W-:-:S05]  /*19c80*/  LEA R10, P1, R15, R8, 0x2 ;  /* 0x000000080f0a7211 */ /* 0x002fca00078210ff */
[----:B------:R-:W-:Y:S02]  /*19c90*/  IMAD.X R11, R7, 0x1, R9, P1 ;  /* 0x00000001070b7824 */ /* 0x000fe400008e0609 */
[----:B------:R-:W3:Y:S04]  /*19ca0*/  LDL R9, [R1+0x850] ;  /* 0x0008500001097983 */ /* 0x000ee80000100800 */
[----:B------:R-:W3:Y:S01]  /*19cb0*/  LDL.LU R150, [R1+0x848] ;  /* 0x0008480001967983 */ /* 0x000ee20000300800 */
[----:B------:R-:W-:-:S04]  /*19cc0*/  UISETP.GT.AND UP1, UPT, UR6, 0x1d, UPT ;  /* 0x0000001d0600788c */ /* 0x000fc8000bf24270 */
[----:B------:R-:W-:-:S04]  /*19cd0*/  USEL UR12, URZ, 0x4, !UP1 ;  /* 0x000000043f0c7887 */ /* 0x000fc8000c800000 */
[----:B------:R-:W-:-:S06]  /*19ce0*/  USEL UR12, UR12, URZ, !UP0 ;  /* 0x0000003f0c0c7287 */ /* 0x000fcc000c000000 */
[----:B------:R-:W-:Y:S01]  /*19cf0*/  ISETP.NE.U32.AND P0, PT, RZ, UR12, PT ;  /* 0x0000000cff007c0c */ /* 0x000fe2000bf05070 */
[----:B------:R-:W-:-:S04]  /*19d00*/  UISETP.GT.AND UP1, UPT, UR6, 0x1e, UPT ;  /* 0x0000001e0600788c */ /* 0x000fc8000bf24270 */
[----:B------:R-:W-:-:S08]  /*19d10*/  USEL UR12, URZ, 0x4, !UP1 ;  /* 0x000000043f0c7887 */ /* 0x000fd0000c800000 */
[----:B------:R2:W-:Y:S01]  /*19d20*/  LDGSTS.E [R5+0x30004], desc[UR10][R10.64], P0 ;  /* 0x300040000a057fae */ /* 0x0005e2000812184a */
[----:B------:R-:W-:Y:S01]  /*19d30*/  USEL UR12, UR12, URZ, !UP0 ;  /* 0x0000003f0c0c7287 */ /* 0x000fe2000c000000 */
[----:B--2---:R-:W-:-:S05]  /*19d40*/  LEA R10, P1, R14, R8, 0x2 ;  /* 0x000000080e0a7211 */ /* 0x004fca00078210ff */
[----:B------:R-:W-:Y:S02]  /*19d50*/  IMAD.X R11, R7, 0x1, R13, P1 ;  /* 0x00000001070b7824 */ /* 0x000fe400008e060d */
[----:B------:R-:W1:Y:S01]  /*19d60*/  S2R R13, SR_TID.X ;  /* 0x00000000000d7919 */ /* 0x000e620000002100 */
[----:B------:R-:W-:Y:S01]  /*19d70*/  UISETP.GT.AND UP1, UPT, UR6, 0x1f, UPT ;  /* 0x0000001f0600788c */ /* 0x000fe2000bf24270 */
[----:B------:R-:W-:-:S03]  /*19d80*/  ISETP.NE.U32.AND P0, PT, RZ, UR12, PT ;  /* 0x0000000cff007c0c */ /* 0x000fc6000bf05070 */
[----:B------:R-:W-:-:S04]  /*19d90*/  USEL UR12, URZ, 0x4, !UP1 ;  /* 0x000000043f0c7887 */ /* 0x000fc8000c800000 */
[----:B------:R-:W-:-:S06]  /*19da0*/  USEL UR12, UR12, URZ, !UP0 ;  /* 0x0000003f0c0c7287 */ /* 0x000fcc000c000000 */
[----:B------:R4:W-:Y:S01]  /*19db0*/  LDGSTS.E [R5+0x30008], desc[UR10][R10.64], P0 ;  /* 0x300080000a057fae */ /* 0x0009e2000812184a */
[----:B------:R-:W-:Y:S02]  /*19dc0*/  ISETP.NE.U32.AND P0, PT, RZ, UR12, PT ;  /* 0x0000000cff007c0c */ /* 0x000fe4000bf05070 */
[----:B----4-:R-:W-:-:S05]  /*19dd0*/  LEA R10, P1, R6, R8, 0x2 ;  /* 0x00000008060a7211 */ /* 0x010fca00078210ff */
[----:B------:R-:W-:Y:S01]  /*19de0*/  IMAD.X R11, R7, 0x1, R12, P1 ;  /* 0x00000001070b7824 */ /* 0x000fe200008e060c */
[----:B-1----:R-:W-:-:S05]  /*19df0*/  LOP3.LUT R6, R13, 0x1f, RZ, 0xc0, !PT ;  /* 0x0000001f0d067812 */ /* 0x002fca00078ec0ff */
[----:B------:R1:W-:Y:S01]  /*19e00*/  LDGSTS.E [R5+0x3000c], desc[UR10][R10.64], P0 ;  /* 0x3000c0000a057fae */ /* 0x0003e2000812184a */
[----:B------:R-:W-:Y:S02]  /*19e10*/  ISETP.GE.AND P0, PT, R6, UR6, PT ;  /* 0x0000000606007c0c */ /* 0x000fe4000bf06270 */
[----:B------:R-:W-:Y:S01]  /*19e20*/  PLOP3.LUT P1, PT, PT, PT, UP0, 0x40, 0x0 ;  /* 0x000000000000781c */ /* 0x000fe20003f2e808 */
[----:B------:R-:W-:Y:S04]  /*19e30*/  STL [R1+0x1a60], R8 ;  /* 0x001a600801007387 */ /* 0x000fe80000100800 */
[----:B------:R2:W-:Y:S01]  /*19e40*/  STL [R1+0x1a64], R7 ;  /* 0x001a640701007387 */ /* 0x0005e20000100800 */
[----:B-1----:R-:W-:-:S03]  /*19e50*/  SEL R5, RZ, 0x4, P0 ;  /* 0x00000004ff057807 */ /* 0x002fc60000000000 */
[----:B------:R-:W4:Y:S01]  /*19e60*/  LDL.LU R147, [R1+0x83c] ;  /* 0x00083c0001937983 */ /* 0x000f220000300800 */
[----:B------:R-:W-:-:S03]  /*19e70*/  SEL R5, R5, RZ, P1 ;  /* 0x000000ff05057207 */ /* 0x000fc60000800000 */
[----:B------:R-:W4:Y:S04]  /*19e80*/  LDL.LU R151, [R1+0x818] ;  /* 0x0008180001977983 */ /* 0x000f280000300800 */
[----:B------:R-:W4:Y:S01]  /*19e90*/  LDL.LU R6, [R1+0x828] ;  /* 0x0008280001067983 */ /* 0x000f220000300800 */
[----:B------:R-:W-:Y:S01]  /*19ea0*/  ISETP.NE.U32.AND P0, PT, R5, RZ, PT ;  /* 0x000000ff0500720c */ /* 0x000fe20003f05070 */
[----:B------:R-:W-:Y:S02]  /*19eb0*/  ULEA UR12, UR9, UR5, 0x10 ;  /* 0x00000005090c7291 */ /* 0x000fe4000f8e803f */
[----:B------:R-:W0:Y:S01]  /*19ec0*/  LDGDEPBAR ;  /* 0x00000000000079af */ /* 0x000e220000000000 */
[----:B---3--:R-:W-:-:S03]  /*19ed0*/  IADD3 R12, P1, R0, R150, RZ ;  /* 0x00000096000c7210 */ /* 0x008fc60007f3e0ff */
[----:B------:R-:W-:Y:S04]  /*19ee0*/  STL [R1+0x1a68], R150 ;  /* 0x001a689601007387 */ /* 0x000fe80000100800 */
[----:B------:R1:W-:Y:S01]  /*19ef0*/  STL [R1+0x1a6c], R16 ;  /* 0x001a6c1001007387 */ /* 0x0003e20000100800 */
[----:B------:R-:W-:-:S03]  /*19f00*/  IMAD.X R13, R16, 0x1, R2, P1 ;  /* 0x00000001100d7824 */ /* 0x000fc600008e0602 */
[----:B--2---:R-:W2:Y:S04]  /*19f10*/  LDL R7, [R1+0x63c] ;  /* 0x00063c0001077983 */ /* 0x004ea80000100800 */
[----:B-1----:R-:W3:Y:S04]  /*19f20*/  LDL.LU R16, [R1+0x608] ;  /* 0x0006080001107983 */ /* 0x002ee80000300800 */
[----:B------:R-:W2:Y:S04]  /*19f30*/  LDL.LU R8, [R1+0x64c] ;  /* 0x00064c0001087983 */ /* 0x000ea80000300800 */
[----:B------:R-:W3:Y:S04]  /*19f40*/  LDL.LU R24, [R1+0x618] ;  /* 0x0006180001187983 */ /* 0x000ee80000300800 */
        /* <DEDUP_REMOVED lines=54> */
[----:B------:R-:W3:Y:S04]  /*1a2b0*/  LDL.LU R133, [R1+0x804] ;  /* 0x0008040001857983 */ /* 0x000ee80000300800 */
[----:B------:R-:W2:Y:S04]  /*1a2c0*/  LDL.LU R135, [R1+0x80c] ;  /* 0x00080c0001877983 */ /* 0x000ea80000300800 */
[----:B------:R-:W3:Y:S04]  /*1a2d0*/  LDL.LU R136, [R1+0x7d8] ;  /* 0x0007d80001887983 */ /* 0x000ee80000300800 */
[----:B------:R-:W3:Y:S04]  /*1a2e0*/  LDL.LU R137, [R1+0x814] ;  /* 0x0008140001897983 */ /* 0x000ee80000300800 */
[----:B------:R-:W2:Y:S04]  /*1a2f0*/  LDL.LU R139, [R1+0x81c] ;  /* 0x00081c00018b7983 */ /* 0x000ea80000300800 */
[----:B------:R-:W3:Y:S04]  /*1a300*/  LDL.LU R140, [R1+0x7e8] ;  /* 0x0007e800018c7983 */ /* 0x000ee80000300800 */
[----:B------:R-:W3:Y:S04]  /*1a310*/  LDL.LU R141, [R1+0x824] ;  /* 0x00082400018d7983 */ /* 0x000ee80000300800 */
[----:B------:R-:W3:Y:S01]  /*1a320*/  LDL.LU R142, [R1+0x7f0] ;  /* 0x0007f000018e7983 */ /* 0x000ee20000300800 */
[----:B------:R-:W-:-:S03]  /*1a330*/  VIADD R5, R9, UR12 ;  /* 0x0000000c09057c36 */ /* 0x000fc60008000000 */
[----:B------:R-:W2:Y:S04]  /*1a340*/  LDL.LU R143, [R1+0x82c] ;  /* 0x00082c00018f7983 */ /* 0x000ea80000300800 */
[----:B------:R-:W3:Y:S04]  /*1a350*/  LDL.LU R144, [R1+0x7f8] ;  /* 0x0007f80001907983 */ /* 0x000ee80000300800 */
[----:B------:R-:W3:Y:S04]  /*1a360*/  LDL.LU R145, [R1+0x834] ;  /* 0x0008340001917983 */ /* 0x000ee80000300800 */
[----:B------:R-:W3:Y:S04]  /*1a370*/  LDL.LU R146, [R1+0x800] ;  /* 0x0008000001927983 */ /* 0x000ee80000300800 */
[----:B------:R-:W3:Y:S04]  /*1a380*/  LDL.LU R148, [R1+0x808] ;  /* 0x0008080001947983 */ /* 0x000ee80000300800 */
[----:B------:R-:W3:Y:S04]  /*1a390*/  LDL.LU R15, [R1+0x844] ;  /* 0x00084400010f7983 */ /* 0x000ee80000300800 */
[----:B------:R-:W3:Y:S04]  /*1a3a0*/  LDL.LU R149, [R1+0x810] ;  /* 0x0008100001957983 */ /* 0x000ee80000300800 */
[----:B------:R-:W3:Y:S04]  /*1a3b0*/  LDL.LU R14, [R1+0x820] ;  /* 0x00082000010e7983 */ /* 0x000ee80000300800 */
[----:B------:R-:W3:Y:S04]  /*1a3c0*/  LDL.LU R9, [R1+0x840] ;  /* 0x0008400001097983 */ /* 0x000ee80000300800 */
[----:B------:R-:W-:Y:S04]  /*1a3d0*/  LDGSTS.E [R5], desc[UR10][R12.64], P0 ;  /* 0x000000000c057fae */ /* 0x000fe8000812184a */
[----:B------:R-:W3:Y:S04]  /*1a3e0*/  LDL.LU R12, [R1+0x830] ;  /* 0x00083000010c7983 */ /* 0x000ee80000300800 */
[----:B------:R-:W2:Y:S01]  /*1a3f0*/  LDL.LU R13, [R1+0x838] ;  /* 0x00083800010d7983 */ /* 0x000ea20000300800 */
[----:B----4-:R-:W-:-:S03]  /*1a400*/  IADD3 R10, P1, R0, R147, RZ ;  /* 0x00000093000a7210 */ /* 0x010fc60007f3e0ff */
[----:B------:R-:W-:Y:S02]  /*1a410*/  STL [R1+0x1a70], R147 ;  /* 0x001a709301007387 */ /* 0x000fe40000100800 */
[----:B--2---:R-:W-:-:S05]  /*1a420*/  IMAD.X R11, R13, 0x1, R2, P1 ;  /* 0x000000010d0b7824 */ /* 0x004fca00008e0602 */
[----:B------:R1:W-:Y:S02]  /*1a430*/  LDGSTS.E [R5+0x400], desc[UR10][R10.64], P0 ;  /* 0x004000000a057fae */ /* 0x0003e4000812184a */
[----:B-1----:R-:W-:-:S05]  /*1a440*/  IADD3 R10, P1, R0, R143, RZ ;  /* 0x0000008f000a7210 */ /* 0x002fca0007f3e0ff */
[----:B------:R-:W-:-:S05]  /*1a450*/  IMAD.X R11, R6, 0x1, R2, P1 ;  /* 0x00000001060b7824 */ /* 0x000fca00008e0602 */
[----:B------:R1:W-:Y:S02]  /*1a460*/  LDGSTS.E [R5+0x800], desc[UR10][R10.64], P0 ;  /* 0x008000000a057fae */ /* 0x0003e4000812184a */
[----:B-1----:R-:W-:-:S05]  /*1a470*/  IADD3 R10, P1, R0, R139, RZ ;  /* 0x0000008b000a7210 */ /* 0x002fca0007f3e0ff */
[----:B------:R-:W-:-:S05]  /*1a480*/  IMAD.X R11, R151, 0x1, R2, P1 ;  /* 0x00000001970b7824 */ /* 0x000fca00008e0602 */
[----:B------:R1:W-:Y:S02]  /*1a490*/  LDGSTS.E [R5+0xc00], desc[UR10][R10.64], P0 ;  /* 0x00c000000a057fae */ /* 0x0003e4000812184a */
[----:B-1----:R-:W-:-:S05]  /*1a4a0*/  IADD3 R10, P1, R0, R135, RZ ;  /* 0x00000087000a7210 */ /* 0x002fca0007f3e0ff */
[----:B---3--:R-:W-:-:S05]  /*1a4b0*/  IMAD.X R11, R148, 0x1, R2, P1 ;  /* 0x00000001940b7824 */ /* 0x008fca00008e0602 */
[----:B------:R1:W-:Y:S02]  /*1a4c0*/  LDGSTS.E [R5+0x1000], desc[UR10][R10.64], P0 ;  /* 0x010000000a057fae */ /* 0x0003e4000812184a */
[----:B-1----:R-:W-:-:S05]  /*1a4d0*/  IADD3 R10, P1, R0, R131, RZ ;  /* 0x00000083000a7210 */ /* 0x002fca0007f3e0ff */
[----:B------:R-:W-:-:S05]  /*1a4e0*/  IMAD.X R11, R144, 0x1, R2, P1 ;  /* 0x00000001900b7824 */ /* 0x000fca00008e0602 */
[----:B------:R1:W-:Y:S04]  /*1a4f0*/  LDGSTS.E [R5+0x1400], desc[UR10][R10.64], P0 ;  /* 0x014000000a057fae */ /* 0x0003e8000812184a */
[----:B------:R-:W-:Y:S01]  /*1a500*/  STL [R1+0x1a74], R13 ;  /* 0x001a740d01007387 */ /* 0x000fe20000100800 */
[----:B-1----:R-:W-:-:S03]  /*1a510*/  IADD3 R10, P1, R0, R127, RZ ;  /* 0x0000007f000a7210 */ /* 0x002fc60007f3e0ff */
[----:B------:R1:W-:Y:S02]  /*1a520*/  STL [R1+0x1a78], R143 ;  /* 0x001a788f01007387 */ /* 0x0003e40000100800 */
[----:B------:R-:W-:-:S05]  /*1a530*/  IMAD.X R11, R140, 0x1, R2, P1 ;  /* 0x000000018c0b7824 */ /* 0x000fca00008e0602 */
[----:B------:R2:W-:Y:S04]  /*1a540*/  LDGSTS.E [R5+0x1800], desc[UR10][R10.64], P0 ;  /* 0x018000000a057fae */ /* 0x0005e8000812184a */
[----:B-1----:R-:W3:Y:S01]  /*1a550*/  LDL.LU R143, [R1+0x62c] ;  /* 0x00062c00018f7983 */ /* 0x002ee20000300800 */
[----:B--2---:R-:W-:-:S03]  /*1a560*/  IADD3 R10, P1, R0, R123, RZ ;  /* 0x0000007b000a7210 */ /* 0x004fc60007f3e0ff */
[----:B------:R-:W-:Y:S02]  /*1a570*/  STL [R1+0x1a7c], R6 ;  /* 0x001a7c0601007387 */ /* 0x000fe40000100800 */
[----:B------:R-:W-:Y:S02]  /*1a580*/  IMAD.X R11, R136, 0x1, R2, P1 ;  /* 0x00000001880b7824 */ /* 0x000fe400008e0602 */
[----:B------:R1:W-:Y:S04]  /*1a590*/  STL [R1+0x1a80], R139 ;  /* 0x001a808b01007387 */ /* 0x0003e80000100800 */
[----:B------:R2:W-:Y:S04]  /*1a5a0*/  LDGSTS.E [R5+0x1c00], desc[UR10][R10.64], P0 ;  /* 0x01c000000a057fae */ /* 0x0005e8000812184a */
[----:B-1----:R-:W4:Y:S01]  /*1a5b0*/  LDL.LU R139, [R1+0x61c] ;  /* 0x00061c00018b7983 */ /* 0x002f220000300800 */
[----:B--2---:R-:W-:-:S03]  /*1a5c0*/  IADD3 R10, P1, R0, R119, RZ ;  /* 0x00000077000a7210 */ /* 0x004fc60007f3e0ff */
[----:B------:R-:W-:Y:S02]  /*1a5d0*/  STL [R1+0x1a84], R151 ;  /* 0x001a849701007387 */ /* 0x000fe40000100800 */
[----:B------:R-:W-:Y:S02]  /*1a5e0*/  IMAD.X R11, R132, 0x1, R2, P1 ;  /* 0x00000001840b7824 */ /* 0x000fe400008e0602 */
[----:B------:R1:W-:Y:S04]  /*1a5f0*/  STL [R1+0x1a88], R135 ;  /* 0x001a888701007387 */ /* 0x0003e80000100800 */
[----:B------:R2:W-:Y:S04]  /*1a600*/  LDGSTS.E [R5+0x2000], desc[UR10][R10.64], P0 ;  /* 0x020000000a057fae */ /* 0x0005e8000812184a */
[----:B-1----:R-:W4:Y:S01]  /*1a610*/  LDL.LU R135, [R1+0x60c] ;  /* 0x00060c0001877983 */ /* 0x002f220000300800 */
[----:B--2---:R-:W-:-:S05]  /*1a620*/  IADD3 R10, P1, R0, R115, RZ ;  /* 0x00000073000a7210 */ /* 0x004fca0007f3e0ff */
[----:B------:R-:W-:-:S05]  /*1a630*/  IMAD.X R11, R128, 0x1, R2, P1 ;  /* 0x00000001800b7824 */ /* 0x000fca00008e0602 */
        /* <DEDUP_REMOVED lines=73> */
[----:B---3--:R-:W-:-:S05]  /*1aad0*/  IADD3 R10, P1, R0, R143, RZ ;  /* 0x0000008f000a7210 */ /* 0x008fca0007f3e0ff */
[----:B------:R-:W-:-:S05]  /*1aae0*/  IMAD.X R11, R28, 0x1, R2, P1 ;  /* 0x000000011c0b7824 */ /* 0x000fca00008e0602 */
[----:B------:R4:W-:Y:S02]  /*1aaf0*/  LDGSTS.E [R5+0x8800], desc[UR10][R10.64], P0 ;  /* 0x088000000a057fae */ /* 0x0009e4000812184a */
[----:B----4-:R-:W-:-:S05]  /*1ab00*/  IADD3 R10, P1, R0, R139, RZ ;  /* 0x0000008b000a7210 */ /* 0x010fca0007f3e0ff */
[----:B------:R-:W-:-:S05]  /*1ab10*/  IMAD.X R11, R24, 0x1, R2, P1 ;  /* 0x00000001180b7824 */ /* 0x000fca00008e0602 */
[----:B------:R1:W-:Y:S04]  /*1ab20*/  LDGSTS.E [R5+0x8c00], desc[UR10][R10.64], P0 ;  /* 0x08c000000a057fae */ /* 0x0003e8000812184a */
[----:B------:R2:W-:Y:S04]  /*1ab30*/  STL [R1+0x1a8c], R148 ;  /* 0x001a8c9401007387 */ /* 0x0005e80000100800 */
[----:B------:R-:W3:Y:S01]  /*1ab40*/  LDL R6, [R1+0x95c] ;  /* 0x00095c0001067983 */ /* 0x000ee20000100800 */
[----:B-1----:R-:W-:-:S03]  /*1ab50*/  IADD3 R10, P1, R0, R135, RZ ;  /* 0x00000087000a7210 */ /* 0x002fc60007f3e0ff */
[----:B--2---:R-:W2:Y:S02]  /*1ab60*/  LDL.LU R148, [R1+0x604] ;  /* 0x0006040001947983 */ /* 0x004ea40000300800 */
[----:B------:R-:W-:Y:S02]  /*1ab70*/  IMAD.X R11, R16, 0x1, R2, P1 ;  /* 0x00000001100b7824 */ /* 0x000fe400008e0602 */
[----:B------:R-:W4:Y:S04]  /*1ab80*/  LDL.LU R151, [R1+0x614] ;  /* 0x0006140001977983 */ /* 0x000f280000300800 */
        /* <DEDUP_REMOVED lines=82> */
[----:B---3--:R-:W-:Y:S02]  /*1b0b0*/  VIADD R5, R6, UR12 ;  /* 0x0000000c06057c36 */ /* 0x008fe40008000000 */
[----:B------:R-:W3:Y:S04]  /*1b0c0*/  LDL.LU R6, [R1+0x624] ;  /* 0x0006240001067983 */ /* 0x000ee80000300800 */
[----:B------:R-:W2:Y:S04]  /*1b0d0*/  LDL.LU R13, [R1+0x634] ;  /* 0x00063400010d7983 */ /* 0x000ea80000300800 */
[----:B------:R-:W4:Y:S04]  /*1b0e0*/  LDL.LU R147, [R1+0x600] ;  /* 0x0006000001937983 */ /* 0x000f280000300800 */
[----:B------:R-:W3:Y:S04]  /*1b0f0*/  LDL.LU R150, [R1+0x644] ;  /* 0x0006440001967983 */ /* 0x000ee80000300800 */
[----:B------:R-:W4:Y:S04]  /*1b100*/  LDL.LU R7, [R1+0x610] ;  /* 0x0006100001077983 */ /* 0x000f280000300800 */
        /* <DEDUP_REMOVED lines=54> */
[----:B------:R-:W4:Y:S04]  /*1b470*/  LDL.LU R134, [R1+0x7d0] ;  /* 0x0007d00001867983 */ /* 0x000f280000300800 */
[----:B------:R-:W4:Y:S01]  /*1b480*/  LDL.LU R138, [R1+0x7e0] ;  /* 0x0007e000018a7983 */ /* 0x000f220000300800 */
[----:B------:R-:W-:-:S05]  /*1b490*/  IADD3 R10, P1, R0, R15, RZ ;  /* 0x0000000f000a7210 */ /* 0x000fca0007f3e0ff */
        /* <DEDUP_REMOVED lines=14> */
[----:B--2---:R-:W-:-:S05]  /*1b580*/  IADD3 R10, P1, R0, R129, RZ ;  /* 0x00000081000a7210 */ /* 0x004fca0007f3e0ff */
[----:B------:R-:W-:-:S05]  /*1b590*/  IMAD.X R11, R142, 0x1, R2, P1 ;  /* 0x000000018e0b7824 */ /* 0x000fca00008e0602 */
[----:B------:R3:W-:Y:S02]  /*1b5a0*/  LDGSTS.E [R5+0x1600], desc[UR10][R10.64], P0 ;  /* 0x016000000a057fae */ /* 0x0007e4000812184a */
[----:B---3--:R-:W-:-:S05]  /*1b5b0*/  IADD3 R10, P1, R0, R125, RZ ;  /* 0x0000007d000a7210 */ /* 0x008fca0007f3e0ff */
[----:B----4-:R-:W-:-:S05]  /*1b5c0*/  IMAD.X R11, R138, 0x1, R2, P1 ;  /* 0x000000018a0b7824 */ /* 0x010fca00008e0602 */
        /* <DEDUP_REMOVED lines=171> */
[----:B------:R1:W-:Y:S04]  /*1c080*/  LDGSTS.E [R5+0xfe00], desc[UR10][R10.64], P0 ;  /* 0x0fe000000a057fae */ /* 0x0003e8000812184a */
[----:B------:R-:W1:Y:S01]  /*1c090*/  LDL.LU R11, [R1+0x63c] ;  /* 0x00063c00010b7983 */ /* 0x000e620000300800 */
[-C--:B------:R-:W-:Y:S02]  /*1c0a0*/  IADD3 R156, P6, R156, R4.reuse, RZ ;  /* 0x000000049c9c7210 */ /* 0x080fe40007fde0ff */
[-C--:B------:R-:W-:Y:S01]  /*1c0b0*/  IADD3 R18, P0, R18, R4.reuse, RZ ;  /* 0x0000000412127210 */ /* 0x080fe20007f1e0ff */
[----:B------:R-:W-:Y:S01]  /*1c0c0*/  UIADD3 UR4, UR4, 0x1, URZ ;  /* 0x0000000104047890 */ /* 0x000fe2000fffe03f */
[-C--:B------:R-:W-:Y:S01]  /*1c0d0*/  IADD3 R158, P5, R158, R4.reuse, RZ ;  /* 0x000000049e9e7210 */ /* 0x080fe20007fbe0ff */
[--C-:B------:R-:W-:Y:S01]  /*1c0e0*/  IMAD.X R155, R155, 0x1, R3.reuse, P6 ;  /* 0x000000019b9b7824 */ /* 0x100fe200030e0603 */
        /* <DEDUP_REMOVED lines=9> */
[----:B------:R-:W-:Y:S01]  /*1c180*/  UIADD3 UR6, UR6, -0x20, URZ ;  /* 0xffffffe006067890 */ /* 0x000fe2000fffe03f */
        /* <DEDUP_REMOVED lines=17> */
[----:B------:R-:W0:Y:S01]  /*1c2a0*/  LDGDEPBAR ;  /* 0x00000000000079af */ /* 0x000e220000000000 */
        /* <DEDUP_REMOVED lines=65> */
[----:B------:R2:W-:Y:S01]  /*1c6c0*/  STL [R1+0x604], R148 ;  /* 0x0006049401007387 */ /* 0x0005e20000100800 */
[-C--:B------:R-:W-:Y:S01]  /*1c6d0*/  IADD3 R224, P1, R224, R4.reuse, RZ ;  /* 0x00000004e0e07210 */ /* 0x080fe20007f3e0ff */
[--C-:B------:R-:W-:Y:S01]  /*1c6e0*/  IMAD.X R243, R243, 0x1, R3.reuse, P0 ;  /* 0x00000001f3f37824 */ /* 0x100fe200000e0603 */
[-C--:B------:R-:W-:Y:S01]  /*1c6f0*/  IADD3 R236, P2, R236, R4.reuse, RZ ;  /* 0x00000004ecec7210 */ /* 0x080fe20007f5e0ff */
[--C-:B------:R-:W-:Y:S01]  /*1c700*/  IMAD.X R233, R233, 0x1, R3.reuse, P3 ;  /* 0x00000001e9e97824 */ /* 0x100fe200018e0603 */
[-C--:B------:R-:W-:Y:S01]  /*1c710*/  IADD3 R151, P0, R151, R4.reuse, RZ ;  /* 0x0000000497977210 */ /* 0x080fe20007f1e0ff */
[----:B------:R-:W-:Y:S01]  /*1c720*/  IMAD.X R245, R245, 0x1, R3, P4 ;  /* 0x00000001f5f57824 */ /* 0x000fe200020e0603 */
[----:B--2---:R-:W2:Y:S01]  /*1c730*/  LDL.LU R148, [R1+0x1a8c] ;  /* 0x001a8c0001947983 */ /* 0x004ea20000300800 */
[----:B------:R-:W-:-:S03]  /*1c740*/  IADD3 R248, P3, R248, R4, RZ ;  /* 0x00000004f8f87210 */ /* 0x000fc60007f7e0ff */
[----:B------:R3:W-:Y:S01]  /*1c750*/  STL [R1+0x60c], R135 ;  /* 0x00060c8701007387 */ /* 0x0007e20000100800 */
[-C--:B------:R-:W-:Y:S01]  /*1c760*/  IADD3 R139, P4, R139, R4.reuse, RZ ;  /* 0x000000048b8b7210 */ /* 0x080fe20007f9e0ff */
[--C-:B------:R-:W-:Y:S01]  /*1c770*/  IMAD.X R223, R223, 0x1, R3.reuse, P1 ;  /* 0x00000001dfdf7824 */ /* 0x100fe200008e0603 */
[-C--:B------:R-:W-:Y:S01]  /*1c780*/  IADD3 R238, P1, R238, R4.reuse, RZ ;  /* 0x00000004eeee7210 */ /* 0x080fe20007f3e0ff */
[--C-:B------:R-:W-:Y:S01]  /*1c790*/  IMAD.X R235, R235, 0x1, R3.reuse, P2 ;  /* 0x00000001ebeb7824 */ /* 0x100fe200010e0603 */
[----:B------:R-:W-:Y:S01]  /*1c7a0*/  IADD3 R250, P2, R250, R4, RZ ;  /* 0x00000004fafa7210 */ /* 0x000fe20007f5e0ff */
[----:B---3--:R-:W3:Y:S01]  /*1c7b0*/  LDL.LU R135, [R1+0x1a88] ;  /* 0x001a880001877983 */ /* 0x008ee20000300800 */
[----:B------:R-:W-:-:S03]  /*1c7c0*/  IMAD.X R247, R247, 0x1, R3, P3 ;  /* 0x00000001f7f77824 */ /* 0x000fc600018e0603 */
[----:B------:R4:W-:Y:S01]  /*1c7d0*/  STL [R1+0x614], R151 ;  /* 0x0006149701007387 */ /* 0x0009e20000100800 */
[-C--:B------:R-:W-:Y:S01]  /*1c7e0*/  IADD3 R6, P3, R6, R4.reuse, RZ ;  /* 0x0000000406067210 */ /* 0x080fe20007f7e0ff */
[--C-:B------:R-:W-:Y:S01]  /*1c7f0*/  IMAD.X R237, R237, 0x1, R3.reuse, P1 ;  /* 0x00000001eded7824 */ /* 0x100fe200008e0603 */
[-C--:B------:R-:W-:Y:S01]  /*1c800*/  IADD3 R252, P1, R252, R4.reuse, RZ ;  /* 0x00000004fcfc7210 */ /* 0x080fe20007f3e0ff */
[--C-:B------:R-:W-:Y:S01]  /*1c810*/  IMAD.X R249, R249, 0x1, R3.reuse, P2 ;  /* 0x00000001f9f97824 */ /* 0x100fe200010e0603 */
[-C--:B------:R-:W-:Y:S01]  /*1c820*/  IADD3 R143, P2, R143, R4.reuse, RZ ;  /* 0x000000048f8f7210 */ /* 0x080fe20007f5e0ff */
[----:B----4-:R-:W4:Y:S04]  /*1c830*/  LDL.LU R151, [R1+0x1a84] ;  /* 0x001a840001977983 */ /* 0x010f280000300800 */
[----:B------:R1:W-:Y:S01]  /*1c840*/  STL [R1+0x61c], R139 ;  /* 0x00061c8b01007387 */ /* 0x0003e20000100800 */
[----:B------:R-:W-:Y:S01]  /*1c850*/  IMAD.X R251, R251, 0x1, R3, P1 ;  /* 0x00000001fbfb7824 */ /* 0x000fe200008e0603 */
[----:B------:R-:W-:-:S02]  /*1c860*/  IADD3 R13, P1, R13, R4, RZ ;  /* 0x000000040d0d7210 */ /* 0x000fc40007f3e0ff */
[----:B-1----:R-:W2:Y:S04]  /*1c870*/  LDL.LU R139, [R1+0x1a80] ;  /* 0x001a8000018b7983 */ /* 0x002ea80000300800 */
[----:B------:R1:W-:Y:S01]  /*1c880*/  STL [R1+0x624], R6 ;  /* 0x0006240601007387 */ /* 0x0003e20000100800 */
[----:B------:R-:W-:-:S03]  /*1c890*/  IMAD.X R147, R147, 0x1, R3, P6 ;  /* 0x0000000193937824 */ /* 0x000fc600030e0603 */
[----:B-1----:R-:W4:Y:S04]  /*1c8a0*/  LDL.LU R6, [R1+0x1a7c] ;  /* 0x001a7c0001067983 */ /* 0x002f280000300800 */
[----:B------:R1:W-:Y:S04]  /*1c8b0*/  STL [R1+0x62c], R143 ;  /* 0x00062c8f01007387 */ /* 0x0003e80000100800 */
[----:B-1----:R-:W4:Y:S04]  /*1c8c0*/  LDL.LU R143, [R1+0x1a78] ;  /* 0x001a7800018f7983 */ /* 0x002f280000300800 */
[----:B------:R1:W-:Y:S04]  /*1c8d0*/  STL [R1+0x634], R13 ;  /* 0x0006340d01007387 */ /* 0x0003e80000100800 */
[----:B-1----:R-:W4:Y:S04]  /*1c8e0*/  LDL.LU R13, [R1+0x1a74] ;  /* 0x001a7400010d7983 */ /* 0x002f280000300800 */
[----:B------:R1:W-:Y:S04]  /*1c8f0*/  STL [R1+0x600], R147 ;  /* 0x0006009301007387 */ /* 0x0003e80000100800 */
[----:B-1----:R-:W4:Y:S01]  /*1c900*/  LDL.LU R147, [R1+0x1a70] ;  /* 0x001a700001937983 */ /* 0x002f220000300800 */
[--C-:B------:R-:W-:Y:S01]  /*1c910*/  IMAD.X R16, R16, 0x1, R3.reuse, P5 ;  /* 0x0000000110107824 */ /* 0x100fe200028e0603 */
[-C--:B------:R-:W-:Y:S01]  /*1c920*/  IADD3 R150, P5, R150, R4.reuse, RZ ;  /* 0x0000000496967210 */ /* 0x080fe20007fbe0ff */
[----:B------:R-:W-:Y:S01]  /*1c930*/  IMAD.X R7, R7, 0x1, R3, P0 ;  /* 0x0000000107077824 */ /* 0x000fe200000e0603 */
[----:B------:R-:W-:-:S02]  /*1c940*/  IADD3 R8, P0, R8, R4, RZ ;  /* 0x0000000408087210 */ /* 0x000fc40007f1e0ff */
[----:B------:R1:W-:Y:S01]  /*1c950*/  STL [R1+0x608], R16 ;  /* 0x0006081001007387 */ /* 0x0003e20000100800 */
[--C-:B------:R-:W-:Y:S01]  /*1c960*/  IMAD.X R24, R24, 0x1, R3.reuse, P4 ;  /* 0x0000000118187824 */ /* 0x100fe200020e0603 */
[-C--:B------:R-:W-:Y:S01]  /*1c970*/  IADD3 R25, P4, R25, R4.reuse, RZ ;  /* 0x0000000419197210 */ /* 0x080fe20007f9e0ff */
[--C-:B------:R-:W-:Y:S01]  /*1c980*/  IMAD.X R26, R26, 0x1, R3.reuse, P3 ;  /* 0x000000011a1a7824 */ /* 0x100fe200018e0603 */
[----:B-1----:R-:W4:Y:S01]  /*1c990*/  LDL.LU R16, [R1+0x1a6c] ;  /* 0x001a6c0001107983 */ /* 0x002f220000300800 */
        /* <DEDUP_REMOVED lines=17> */
[----:B------:R-:W-:Y:S01]  /*1cab0*/  IMAD.X R48, R48, 0x1, R3, P5 ;  /* 0x0000000130307824 */ /* 0x000fe200028e0603 */
[----:B------:R-:W-:-:S02]  /*1cac0*/  IADD3 R49, P5, R49, R4, RZ ;  /* 0x0000000431317210 */ /* 0x000fc40007fbe0ff */
[----:B------:R-:W-:-:S05]  /*1cad0*/  IADD3 R11, P6, R11, R4, RZ ;  /* 0x000000040b0b7210 */ /* 0x000fca0007fde0ff */
[----:B------:R-:W-:Y:S04]  /*1cae0*/  STL [R1+0x63c], R11 ;  /* 0x00063c0b01007387 */ /* 0x000fe80000100800 */
[----:B------:R1:W-:Y:S04]  /*1caf0*/  STL [R1+0x644], R150 ;  /* 0x0006449601007387 */ /* 0x0003e80000100800 */
[----:B-1----:R-:W4:Y:S04]  /*1cb00*/  LDL.LU R150, [R1+0x1a68] ;  /* 0x001a680001967983 */ /* 0x002f280000300800 */
[----:B------:R1:W-:Y:S04]  /*1cb10*/  STL [R1+0x610], R7 ;  /* 0x0006100701007387 */ /* 0x0003e80000100800 */
[----:B-1----:R-:W4:Y:S04]  /*1cb20*/  LDL.LU R7, [R1+0x1a64] ;  /* 0x001a640001077983 */ /* 0x002f280000300800 */
[----:B------:R1:W-:Y:S04]  /*1cb30*/  STL [R1+0x64c], R8 ;  /* 0x00064c0801007387 */ /* 0x0003e80000100800 */
[----:B-1----:R-:W4:Y:S04]  /*1cb40*/  LDL.LU R8, [R1+0x1a60] ;  /* 0x001a600001087983 */ /* 0x002f280000300800 */
[----:B------:R1:W-:Y:S04]  /*1cb50*/  STL [R1+0x618], R24 ;  /* 0x0006181801007387 */ /* 0x0003e80000100800 */
[----:B-1----:R1:W5:Y:S04]  /*1cb60*/  LDL.LU R24, [R1+0x1a5c] ;  /* 0x001a5c0001187983 */ /* 0x0023680000300800 */
[----:B------:R1:W-:Y:S01]  /*1cb70*/  STL [R1+0x654], R25 ;  /* 0x0006541901007387 */ /* 0x0003e20000100800 */
[----:B------:R-:W-:-:S03]  /*1cb80*/  IMAD.X R32, R32, 0x1, R3, P6 ;  /* 0x0000000120207824 */ /* 0x000fc600030e0603 */
[----:B-1----:R1:W5:Y:S04]  /*1cb90*/  LDL.LU R25, [R1+0x1a58] ;  /* 0x001a580001197983 */ /* 0x0023680000300800 */
[----:B------:R1:W-:Y:S01]  /*1cba0*/  STL [R1+0x620], R26 ;  /* 0x0006201a01007387 */ /* 0x0003e20000100800 */
[----:B------:R-:W-:-:S03]  /*1cbb0*/  IADD3 R33, P6, R33, R4, RZ ;  /* 0x0000000421217210 */ /* 0x000fc60007fde0ff */
[----:B-1----:R1:W5:Y:S04]  /*1cbc0*/  LDL.LU R26, [R1+0x1a54] ;  /* 0x001a5400011a7983 */ /* 0x0023680000300800 */
[----:B------:R1:W-:Y:S04]  /*1cbd0*/  STL [R1+0x65c], R27 ;  /* 0x00065c1b01007387 */ /* 0x0003e80000100800 */
[----:B-1----:R1:W5:Y:S04]  /*1cbe0*/  LDL.LU R27, [R1+0x1a50] ;  /* 0x001a5000011b7983 */ /* 0x0023680000300800 */
[----:B------:R1:W-:Y:S04]  /*1cbf0*/  STL [R1+0x628], R28 ;  /* 0x0006281c01007387 */ /* 0x0003e80000100800 */
[----:B-1----:R1:W5:Y:S04]  /*1cc00*/  LDL.LU R28, [R1+0x1a4c] ;  /* 0x001a4c00011c7983 */ /* 0x0023680000300800 */
[----:B------:R3:W-:Y:S04]  /*1cc10*/  STL [R1+0x664], R29 ;  /* 0x0006641d01007387 */ /* 0x0007e80000100800 */
[----:B---3--:R1:W5:Y:S04]  /*1cc20*/  LDL.LU R29, [R1+0x1a48] ;  /* 0x001a4800011d7983 */ /* 0x0083680000300800 */
        /* <DEDUP_REMOVED lines=18> */
[----:B------:R3:W-:Y:S01]  /*1cd50*/  STL [R1+0x68c], R39 ;  /* 0x00068c2701007387 */ /* 0x0007e20000100800 */
[----:B------:R-:W-:-:S03]  /*1cd60*/  IMAD.X R46, R46, 0x1, R3, P6 ;  /* 0x000000012e2e7824 */ /* 0x000fc600030e0603 */
[----:B---3--:R1:W5:Y:S04]  /*1cd70*/  LDL.LU R39, [R1+0x1a20] ;  /* 0x001a200001277983 */ /* 0x0083680000300800 */
[----:B------:R3:W-:Y:S01]  /*1cd80*/  STL [R1+0x658], R40 ;  /* 0x0006582801007387 */ /* 0x0007e20000100800 */
[----:B------:R-:W-:-:S03]  /*1cd90*/  IADD3 R47, P6, R47, R4, RZ ;  /* 0x000000042f2f7210 */ /* 0x000fc60007fde0ff */
        /* <DEDUP_REMOVED lines=273> */
[----:B--2---:R-:W-:-:S03]  /*1deb0*/  IADD3 R139, P3, R139, R4, RZ ;  /* 0x000000048b8b7210 */ /* 0x004fc60007f7e0ff */
[----:B---3--:R1:W5:Y:S04]  /*1dec0*/  LDL.LU R132, [R1+0x18ac] ;  /* 0x0018ac0001847983 */ /* 0x0083680000300800 */
[----:B------:R2:W-:Y:S01]  /*1ded0*/  STL [R1+0x804], R133 ;  /* 0x0008048501007387 */ /* 0x0005e20000100800 */
[----:B------:R-:W-:-:S03]  /*1dee0*/  IMAD.X R140, R140, 0x1, R3, P2 ;  /* 0x000000018c8c7824 */ /* 0x000fc600010e0603 */
[----:B--2---:R1:W5:Y:S04]  /*1def0*/  LDL.LU R133, [R1+0x18a8] ;  /* 0x0018a80001857983 */ /* 0x0043680000300800 */
[----:B------:R2:W-:Y:S01]  /*1df00*/  STL [R1+0x7d0], R134 ;  /* 0x0007d08601007387 */ /* 0x0005e20000100800 */
[----:B------:R-:W-:-:S03]  /*1df10*/  IADD3 R141, P2, R141, R4, RZ ;  /* 0x000000048d8d7210 */ /* 0x000fc60007f5e0ff */
[----:B--2---:R1:W5:Y:S04]  /*1df20*/  LDL.LU R134, [R1+0x18a4] ;  /* 0x0018a40001867983 */ /* 0x0043680000300800 */
[----:B------:R2:W-:Y:S01]  /*1df30*/  STL [R1+0x80c], R135 ;  /* 0x00080c8701007387 */ /* 0x0005e20000100800 */
[----:B------:R-:W-:-:S03]  /*1df40*/  IMAD.X R142, R142, 0x1, R3, P1 ;  /* 0x000000018e8e7824 */ /* 0x000fc600008e0603 */
[----:B--2---:R1:W5:Y:S04]  /*1df50*/  LDL.LU R135, [R1+0x18a0] ;  /* 0x0018a00001877983 */ /* 0x0043680000300800 */
[----:B------:R2:W-:Y:S01]  /*1df60*/  STL [R1+0x7d8], R136 ;  /* 0x0007d88801007387 */ /* 0x0005e20000100800 */
[----:B----4-:R-:W-:-:S03]  /*1df70*/  IADD3 R143, P1, R143, R4, RZ ;  /* 0x000000048f8f7210 */ /* 0x010fc60007f3e0ff */
[----:B--2---:R1:W5:Y:S04]  /*1df80*/  LDL.LU R136, [R1+0x189c] ;  /* 0x00189c0001887983 */ /* 0x0043680000300800 */
        /* <DEDUP_REMOVED lines=18> */
[----:B------:R2:W-:Y:S04]  /*1e0b0*/  STL [R1+0x82c], R143 ;  /* 0x00082c8f01007387 */ /* 0x0005e80000100800 */
        /* <DEDUP_REMOVED lines=12> */
[----:B--2---:R-:W2:Y:S01]  /*1e180*/  LDL.LU R15, [R1+0x1868] ;  /* 0x00186800010f7983 */ /* 0x004ea20000300800 */
[--C-:B------:R-:W-:Y:S01]  /*1e190*/  IMAD.X R149, R149, 0x1, R3.reuse, P4 ;  /* 0x0000000195957824 */ /* 0x100fe200020e0603 */
[----:B------:R-:W-:Y:S01]  /*1e1a0*/  IADD3 R150, P4, R150, R4, RZ ;  /* 0x0000000496967210 */ /* 0x000fe20007f9e0ff */
[----:B------:R-:W-:-:S02]  /*1e1b0*/  IMAD.X R151, R151, 0x1, R3, P3 ;  /* 0x0000000197977824 */ /* 0x000fc400018e0603 */
[--C-:B------:R-:W-:Y:S01]  /*1e1c0*/  IMAD.X R14, R14, 0x1, R3.reuse, P2 ;  /* 0x000000010e0e7824 */ /* 0x100fe200010e0603 */
[----:B------:R3:W-:Y:S01]  /*1e1d0*/  STL [R1+0x810], R149 ;  /* 0x0008109501007387 */ /* 0x0007e20000100800 */
[--C-:B------:R-:W-:Y:S02]  /*1e1e0*/  IMAD.X R6, R6, 0x1, R3.reuse, P1 ;  /* 0x0000000106067824 */ /* 0x100fe400008e0603 */
[--C-:B------:R-:W-:Y:S02]  /*1e1f0*/  IMAD.X R12, R12, 0x1, R3.reuse, P6 ;  /* 0x000000010c0c7824 */ /* 0x100fe400030e0603 */
[--C-:B------:R-:W-:Y:S01]  /*1e200*/  IMAD.X R13, R13, 0x1, R3.reuse, P5 ;  /* 0x000000010d0d7824 */ /* 0x100fe200028e0603 */
[----:B---3--:R1:W5:Y:S04]  /*1e210*/  LDL.LU R149, [R1+0x1864] ;  /* 0x0018640001957983 */ /* 0x0083680000300800 */
[----:B------:R3:W-:Y:S01]  /*1e220*/  STL [R1+0x848], R150 ;  /* 0x0008489601007387 */ /* 0x0007e20000100800 */
[----:B------:R-:W-:Y:S01]  /*1e230*/  IMAD.X R9, R9, 0x1, R3, P0 ;  /* 0x0000000109097824 */ /* 0x000fe200000e0603 */
[----:B------:R-:W-:-:S02]  /*1e240*/  UISETP.NE.U32.AND UP0, UPT, UR8, UR4, UPT ;  /* 0x000000040800728c */ /* 0x000fc4000bf05070 */
[----:B---3--:R1:W5:Y:S04]  /*1e250*/  LDL.LU R150, [R1+0x1860] ;  /* 0x0018600001967983 */ /* 0x0083680000300800 */
[----:B------:R3:W-:Y:S04]  /*1e260*/  STL [R1+0x818], R151 ;  /* 0x0008189701007387 */ /* 0x0007e80000100800 */
[----:B---3--:R1:W5:Y:S04]  /*1e270*/  LDL.LU R151, [R1+0x185c] ;  /* 0x00185c0001977983 */ /* 0x0083680000300800 */
[----:B------:R3:W-:Y:S04]  /*1e280*/  STL [R1+0x820], R14 ;  /* 0x0008200e01007387 */ /* 0x0007e80000100800 */
[----:B---3--:R1:W5:Y:S04]  /*1e290*/  LDL.LU R14, [R1+0x1858] ;  /* 0x00185800010e7983 */ /* 0x0083680000300800 */
[----:B------:R3:W-:Y:S01]  /*1e2a0*/  STL [R1+0x828], R6 ;  /* 0x0008280601007387 */ /* 0x0007e20000100800 */
[----:B------:R-:W-:-:S03]  /*1e2b0*/  PLOP3.LUT P2, PT, PT, PT, UP0, 0x80, 0x0 ;  /* 0x000000000000781c */ /* 0x000fc60003f4f008 */
[----:B---3--:R1:W5:Y:S04]  /*1e2c0*/  LDL.LU R6, [R1+0x1854] ;  /* 0x0018540001067983 */ /* 0x0083680000300800 */
[----:B------:R1:W-:Y:S04]  /*1e2d0*/  STL [R1+0x830], R12 ;  /* 0x0008300c01007387 */ /* 0x0003e80000100800 */
[----:B------:R1:W-:Y:S04]  /*1e2e0*/  STL [R1+0x838], R13 ;  /* 0x0008380d01007387 */ /* 0x0003e80000100800 */
[----:B------:R1:W-:Y:S01]  /*1e2f0*/  STL [R1+0x840], R9 ;  /* 0x0008400901007387 */ /* 0x0003e20000100800 */
[----:B------:R-:W-:Y:S01]  /*1e300*/  IMAD.X R16, R16, 0x1, R3, P4 ;  /* 0x0000000110107824 */ /* 0x000fe200020e0603 */
[----:B--2---:R-:W-:-:S02]  /*1e310*/  SHF.R.S32.HI R5, RZ, 0x1f, R15 ;  /* 0x0000001fff057819 */ /* 0x004fc4000001140f */
[C---:B------:R-:W-:Y:S02]  /*1e320*/  LEA R8, P3, R15.reuse, R8, 0x2 ;  /* 0x000000080f087211 */ /* 0x040fe400078610ff */
[----:B------:R-:W-:-:S05]  /*1e330*/  SHF.L.U64.HI R5, R15, 0x2, R5 ;  /* 0x000000020f057819 */ /* 0x000fca0000010205 */
[----:B------:R-:W-:Y:S01]  /*1e340*/  IMAD.X R7, R7, 0x1, R5, P3 ;  /* 0x0000000107077824 */ /* 0x000fe200018e0605 */
[----:B-1----:R-:W-:Y:S06]  /*1e350*/  @P2 BRA `(.L_x_1) ;  /* 0xffffff6400842947 */ /* 0x002fec000383ffff */
.L_x_0:
[----:B------:R-:W2:Y:S01]  /*1e360*/  LDL.LU R13, [R1] ;  /* 0x00000000010d7983 */ /* 0x000ea20000300800 */
[----:B------:R-:W-:Y:S01]  /*1e370*/  ULDC UR4, c[0x0][0x248] ;  /* 0x0000920000047ab9 */ /* 0x000fe20000000800 */
[----:B------:R-:W-:Y:S01]  /*1e380*/  ULDC UR6, c[0x0][0x22c] ;  /* 0x00008b0000067ab9 */ /* 0x000fe20000000800 */
[----:B------:R-:W1:Y:S01]  /*1e390*/  S2R R4, SR_TID.X ;  /* 0x0000000000047919 */ /* 0x000e620000002100 */
[----:B------:R-:W-:Y:S01]  /*1e3a0*/  LOP3.LUT R3, R3, 0xfffffeff, RZ, 0xc0, !PT ;  /* 0xfffffeff03037812 */ /* 0x000fe200078ec0ff */
[----:B------:R-:W-:Y:S01]  /*1e3b0*/  ULDC UR8, c[0x0][0x22c] ;  /* 0x00008b0000087ab9 */ /* 0x000fe20000000800 */
[----:B------:R-:W-:Y:S01]  /*1e3c0*/  ULDC UR9, c[0x0][0x248] ;  /* 0x0000920000097ab9 */ /* 0x000fe20000000800 */
[----:B------:R-:W3:Y:S01]  /*1e3d0*/  LDL.LU R12, [R1+0x8] ;  /* 0x00000800010c7983 */ /* 0x000ee20000300800 */
[----:B------:R-:W-:Y:S01]  /*1e3e0*/  ULDC UR13, c[0x0][0x248] ;  /* 0x00009200000d7ab9 */ /* 0x000fe20000000800 */
[----:B------:R-:W-:Y:S01]  /*1e3f0*/  ULDC UR14, c[0x0][0x248] ;  /* 0x00009200000e7ab9 */ /* 0x000fe20000000800 */
[----:B------:R-:W-:Y:S01]  /*1e400*/  ULDC UR16, c[0x0][0x248] ;  /* 0x0000920000107ab9 */ /* 0x000fe20000000800 */
[----:B------:R-:W4:Y:S01]  /*1e410*/  LDL.LU R11, [R1+0x414] ;  /* 0x00041400010b7983 */ /* 0x000f220000300800 */
        /* <DEDUP_REMOVED lines=15> */
[----:B-----5:R-:W-:Y:S01]  /*1e510*/  STL.64 [R1+0x1a40], R48 ;  /* 0x001a403001007387 */ /* 0x020fe20000100a00 */
[----:B------:R-:W-:Y:S01]  /*1e520*/  ULDC UR29, c[0x0][0x248] ;  /* 0x00009200001d7ab9 */ /* 0x000fe20000000800 */
[----:B------:R-:W-:Y:S01]  /*1e530*/  ULDC UR30, c[0x0][0x248] ;  /* 0x00009200001e7ab9 */ /* 0x000fe20000000800 */
[----:B------:R-:W-:Y:S01]  /*1e540*/  ULDC UR31, c[0x0][0x248] ;  /* 0x00009200001f7ab9 */ /* 0x000fe20000000800 */
[----:B------:R-:W-:Y:S01]  /*1e550*/  STL.64 [R1+0x1a38], R50 ;  /* 0x001a383201007387 */ /* 0x000fe20000100a00 */
[----:B------:R-:W-:Y:S01]  /*1e560*/  ULDC UR32, c[0x0][0x248] ;  /* 0x0000920000207ab9 */ /* 0x000fe20000000800 */
[----:B------:R-:W-:Y:S01]  /*1e570*/  ULDC UR33, c[0x0][0x248] ;  /* 0x0000920000217ab9 */ /* 0x000fe20000000800 */
[----:B------:R-:W-:Y:S01]  /*1e580*/  ULDC UR34, c[0x0][0x248] ;  /* 0x0000920000227ab9 */ /* 0x000fe20000000800 */
[----:B------:R-:W-:Y:S01]  /*1e590*/  STL.64 [R1+0x1a30], R52 ;  /* 0x001a303401007387 */ /* 0x000fe20000100a00 */
[----:B------:R-:W-:Y:S01]  /*1e5a0*/  ULDC UR35, c[0x0][0x248] ;  /* 0x0000920000237ab9 */ /* 0x000fe20000000800 */
[----:B------:R-:W-:Y:S01]  /*1e5b0*/  ULDC UR36, c[0x0][0x248] ;  /* 0x0000920000247ab9 */ /* 0x000fe20000000800 */
[----:B------:R-:W-:Y:S01]  /*1e5c0*/  ULDC UR37, c[0x0][0x248] ;  /* 0x0000920000257ab9 */ /* 0x000fe20000000800 */
[----:B------:R1:W-:Y:S01]  /*1e5d0*/  STL.64 [R1+0x1a28], R54 ;  /* 0x001a283601007387 */ /* 0x0003e20000100a00 */
[----:B------:R-:W-:Y:S01]  /*1e5e0*/  ULDC UR38, c[0x0][0x248] ;  /* 0x0000920000267ab9 */ /* 0x000fe20000000800 */
        /* <DEDUP_REMOVED lines=10> */
[----:B-1----:R-:W4:Y:S01]  /*1e690*/  LDL.LU R54, [R1+0x950] ;  /* 0x0009500001367983 */ /* 0x002f220000300800 */
[----:B------:R-:W-:Y:S01]  /*1e6a0*/  ULDC UR50, c[0x0][0x248] ;  /* 0x0000920000327ab9 */ /* 0x000fe20000000800 */
[----:B------:R-:W-:Y:S01]  /*1e6b0*/  ULDC UR51, c[0x0][0x248] ;  /* 0x0000920000337ab9 */ /* 0x000fe20000000800 */
[----:B------:R-:W-:Y:S01]  /*1e6c0*/  ULDC UR52, c[0x0][0x248] ;  /* 0x0000920000347ab9 */ /* 0x000fe20000000800 */
[----:B------:R-:W-:Y:S01]  /*1e6d0*/  STL [R1+0x1a24], R57 ;  /* 0x001a243901007387 */ /* 0x000fe20000100800 */
        /* <DEDUP_REMOVED lines=14> */
[----:B------:R-:W-:-:S04]  /*1e7c0*/  DEPBAR.LE SB0, 0x0 ;  /* 0x000080000000791a */ /* 0x000fc80000000000 */
        /* <DEDUP_REMOVED lines=37> */
[----:B------:R1:W-:Y:S02]  /*1ea20*/  STL [R1+0x194c], R23 ;  /* 0x00194c1701007387 */ /* 0x0003e40000100800 */
[----:B-1----:R-:W-:Y:S01]  /*1ea30*/  IMAD R23, R6, UR4, RZ ;  /* 0x0000000406177c24 */ /* 0x002fe2000f8e02ff */
[----:B------:R-:W-:-:S03]  /*1ea40*/  ULDC UR4, c[0x0][0x248] ;  /* 0x0000920000047ab9 */ /* 0x000fc60000000800 */
[----:B------:R-:W-:Y:S01]  /*1ea50*/  VIADD R52, R23, UR4 ;  /* 0x0000000417347c36 */ /* 0x000fe20008000000 */
        /* <DEDUP_REMOVED lines=30> */
[----:B------:R-:W-:Y:S01]  /*1ec40*/  ULDC UR4, c[0x0][0x248] ;  /* 0x0000920000047ab9 */ /* 0x000fe20000000800 */
[----:B--2---:R-:W-:Y:S02]  /*1ec50*/  IMAD.MOV.U32 R55, RZ, RZ, R13 ;  /* 0x000000ffff377224 */ /* 0x004fe400078e000d */
[----:B------:R-:W-:Y:S01]  /*1ec60*/  VIADD R193, R194, UR4 ;  /* 0x00000004c2c17c36 */ /* 0x000fe20008000000 */
[----:B------:R-:W-:-:S03]  /*1ec70*/  ULDC UR4, c[0x0][0x248] ;  /* 0x0000920000047ab9 */ /* 0x000fc60000000800 */
[----:B------:R-:W-:Y:S01]  /*1ec80*/  VIADD R192, R193, UR4 ;  /* 0x00000004c1c07c36 */ /* 0x000fe20008000000 */
[----:B------:R-:W-:Y:S01]  /*1ec90*/  ULDC UR4, c[0x0][0x248] ;  /* 0x0000920000047ab9 */ /* 0x000fe20000000800 */
[----:B---3--:R-:W-:Y:S02]  /*1eca0*/  IMAD.MOV.U32 R50, RZ, RZ, R12 ;  /* 0x000000ffff327224 */ /* 0x008fe400078e000c */
[----:B------:R-:W-:Y:S01]  /*1ecb0*/  VIADD R191, R192, UR4 ;  /* 0x00000004c0bf7c36 */ /* 0x000fe20008000000 */
[----:B------:R-:W-:Y:S01]  /*1ecc0*/  ULDC UR4, c[0x0][0x248] ;  /* 0x0000920000047ab9 */ /* 0x000fe20000000800 */
[----:B----4-:R-:W-:Y:S02]  /*1ecd0*/  IMAD.MOV.U32 R49, RZ, RZ, R11 ;  /* 0x000000ffff317224 */ /* 0x010fe400078e000b */
[----:B------:R-:W-:Y:S01]  /*1ece0*/  VIADD R190, R191, UR4 ;  /* 0x00000004bfbe7c36 */ /* 0x000fe20008000000 */
[----:B------:R-:W-:Y:S01]  /*1ecf0*/  ULDC UR4, c[0x0][0x248] ;  /* 0x0000920000047ab9 */ /* 0x000fe20000000800 */
[----:B------:R-:W-:-:S02]  /*1ed00*/  IMAD.MOV.U32 R51, RZ, RZ, R10 ;  /* 0x000000ffff337224 */ /* 0x000fc400078e000a */
[----:B------:R-:W-:Y:S01]  /*1ed10*/  VIADD R189, R190, UR4 ;  /* 0x00000004bebd7c36 */ /* 0x000fe20008000000 */
[----:B------:R-:W-:Y:S01]  /*1ed20*/  ULDC UR4, c[0x0][0x248] ;  /* 0x0000920000047ab9 */ /* 0x000fe20000000800 */
[----:B------:R-:W-:Y:S02]  /*1ed30*/  IMAD.MOV.U32 R48, RZ, RZ, R9 ;  /* 0x000000ffff307224 */ /* 0x000fe400078e0009 */
        /* <DEDUP_REMOVED lines=154> */
[----:B------:R-:W-:Y:S02]  /*1f6e0*/  STL [R1+0x1948], R151 ;  /* 0x0019489701007387 */ /* 0x000fe40000100800 */
[----:B------:R-:W-:Y:S01]  /*1f6f0*/  VIADD R241, R238, UR4 ;  /* 0x00000004eef17c36 */ /* 0x000fe20008000000 */
[----:B------:R-:W-:Y:S01]  /*1f700*/  ULDC UR4, c[0x0][0x248] ;  /* 0x0000920000047ab9 */ /* 0x000fe20000000800 */
[----:B------:R-:W-:Y:S02]  /*1f710*/  STL [R1+0x1944], R150 ;  /* 0x0019449601007387 */ /* 0x000fe40000100800 */
[----:B------:R-:W-:Y:S01]  /*1f720*/  VIADD R240, R241, UR4 ;  /* 0x00000004f1f07c36 */ /* 0x000fe20008000000 */
[----:B------:R-:W-:Y:S01]  /*1f730*/  ULDC UR4, c[0x0][0x248] ;  /* 0x0000920000047ab9 */ /* 0x000fe20000000800 */
[----:B------:R-:W-:Y:S04]  /*1f740*/  STL [R1+0x1940], R149 ;  /* 0x0019409501007387 */ /* 0x000fe80000100800 */
[----:B------:R-:W-:Y:S01]  /*1f750*/  STL [R1+0x193c], R148 ;  /* 0x00193c9401007387 */ /* 0x000fe20000100800 */
[----:B------:R-:W-:Y:S01]  /*1f760*/  VIADD R243, R240, UR4 ;  /* 0x00000004f0f37c36 */ /* 0x000fe20008000000 */
[----:B------:R-:W-:-:S02]  /*1f770*/  ULDC UR4, c[0x0][0x248] ;  /* 0x0000920000047ab9 */ /* 0x000fc40000000800 */
[----:B------:R-:W-:Y:S04]  /*1f780*/  STL [R1+0x1938], R147 ;  /* 0x0019389301007387 */ /* 0x000fe80000100800 */
[----:B------:R-:W-:Y:S04]  /*1f790*/  STL [R1+0x1934], R146 ;  /* 0x0019349201007387 */ /* 0x000fe80000100800 */
        /* <DEDUP_REMOVED lines=55> */
[----:B------:R-:W-:Y:S04]  /*1fb10*/  STL [R1+0x189c], R108 ;  /* 0x00189c6c01007387 */ /* 0x000fe80000100800 */
[----:B------:R-:W-:Y:S04]  /*1fb20*/  STL [R1+0x1898], R107 ;  /* 0x0018986b01007387 */ /* 0x000fe80000100800 */
[----:B------:R-:W-:Y:S04]  /*1fb30*/  STL [R1+0x1894], R106 ;  /* 0x0018946a01007387 */ /* 0x000fe80000100800 */
[----:B------:R1:W-:Y:S02]  /*1fb40*/  STL [R1+0x1890], R105 ;  /* 0x0018906901007387 */ /* 0x0003e40000100800 */
[----:B-1----:R-:W-:Y:S01]  /*1fb50*/  VIADD R105, R250, UR4 ;  /* 0x00000004fa697c36 */ /* 0x002fe20008000000 */
        /* <DEDUP_REMOVED lines=8> */
[----:B------:R-:W-:Y:S04]  /*1fbe0*/  STL [R1+0x1888], R103 ;  /* 0x0018886701007387 */ /* 0x000fe80000100800 */
[----:B------:R-:W-:Y:S04]  /*1fbf0*/  STL [R1+0x1884], R102 ;  /* 0x0018846601007387 */ /* 0x000fe80000100800 */
[----:B------:R1:W-:Y:S04]  /*1fc00*/  STL [R1+0x1880], R101 ;  /* 0x0018806501007387 */ /* 0x0003e80000100800 */
[----:B------:R-:W-:Y:S01]  /*1fc10*/  STL [R1+0x187c], R100 ;  /* 0x00187c6401007387 */ /* 0x000fe20000100800 */
[----:B-1----:R-:W-:Y:S01]  /*1fc20*/  VIADD R101, R112, UR4 ;  /* 0x0000000470657c36 */ /* 0x002fe20008000000 */
[----:B------:R-:W-:-:S03]  /*1fc30*/  ULDC UR4, c[0x0][0x248] ;  /* 0x0000920000047ab9 */ /* 0x000fc60000000800 */
[----:B------:R-:W-:Y:S01]  /*1fc40*/  VIADD R111, R101, UR4 ;  /* 0x00000004656f7c36 */ /* 0x000fe20008000000 */
[----:B------:R-:W-:Y:S01]  /*1fc50*/  ULDC UR4, c[0x0][0x248] ;  /* 0x0000920000047ab9 */ /* 0x000fe20000000800 */
[----:B------:R1:W-:Y:S04]  /*1fc60*/  STL [R1+0x1878], R99 ;  /* 0x0018786301007387 */ /* 0x0003e80000100800 */
[----:B------:R-:W-:Y:S01]  /*1fc70*/  STL [R1+0x1874], R98 ;  /* 0x0018746201007387 */ /* 0x000fe20000100800 */
[----:B-1----:R-:W-:Y:S01]  /*1fc80*/  VIADD R99, R111, UR4 ;  /* 0x000000046f637c36 */ /* 0x002fe20008000000 */
[----:B------:R-:W-:-:S03]  /*1fc90*/  ULDC UR4, c[0x0][0x248] ;  /* 0x0000920000047ab9 */ /* 0x000fc60000000800 */
[----:B------:R-:W-:Y:S01]  /*1fca0*/  VIADD R104, R99, UR4 ;  /* 0x0000000463687c36 */ /* 0x000fe20008000000 */
[----:B------:R-:W-:Y:S01]  /*1fcb0*/  ULDC UR4, c[0x0][0x248] ;  /* 0x0000920000047ab9 */ /* 0x000fe20000000800 */
[----:B------:R-:W-:Y:S02]  /*1fcc0*/  STL [R1+0x1870], R97 ;  /* 0x0018706101007387 */ /* 0x000fe40000100800 */
[----:B------:R-:W-:Y:S01]  /*1fcd0*/  VIADD R60, R104, UR4 ;  /* 0x00000004683c7c36 */ /* 0x000fe20008000000 */
[----:B------:R-:W-:Y:S01]  /*1fce0*/  ULDC UR4, c[0x0][0x248] ;  /* 0x0000920000047ab9 */ /* 0x000fe20000000800 */
[----:B------:R1:W-:Y:S04]  /*1fcf0*/  STL [R1+0x186c], R96 ;  /* 0x00186c6001007387 */ /* 0x0003e80000100800 */
[----:B------:R-:W-:Y:S01]  /*1fd00*/  STL [R1+0x1868], R95 ;  /* 0x0018685f01007387 */ /* 0x000fe20000100800 */
[----:B------:R-:W-:Y:S01]  /*1fd10*/  VIADD R103, R60, UR4 ;  /* 0x000000043c677c36 */ /* 0x000fe20008000000 */
[----:B------:R-:W-:-:S02]  /*1fd20*/  ULDC UR4, c[0x0][0x248] ;  /* 0x0000920000047ab9 */ /* 0x000fc40000000800 */
[----:B------:R-:W-:Y:S01]  /*1fd30*/  STL [R1+0x1864], R94 ;  /* 0x0018645e01007387 */ /* 0x000fe20000100800 */
[----:B-1----:R-:W-:Y:S01]  /*1fd40*/  MOV R96, UR11 ;  /* 0x0000000b00607c02 */ /* 0x002fe20008000f00 */
[----:B------:R-:W-:Y:S02]  /*1fd50*/  IMAD.SHL.U32 R0, R4, 0x10, RZ ;  /* 0x0000001004007824 */ /* 0x000fe400078e00ff */
[----:B------:R-:W-:Y:S01]  /*1fd60*/  STL [R1+0x1860], R93 ;  /* 0x0018605d01007387 */ /* 0x000fe20000100800 */
[----:B------:R-:W-:Y:S01]  /*1fd70*/  ISETP.GE.AND P0, PT, R2, R54, PT ;  /* 0x000000360200720c */ /* 0x000fe20003f06270 */
[----:B------:R-:W-:Y:S01]  /*1fd80*/  VIADD R5, R6, 0x7 ;  /* 0x0000000706057836 */ /* 0x000fe20000000000 */
[----:B------:R-:W-:Y:S01]  /*1fd90*/  ULDC UR11, c[0x0][0x22c] ;  /* 0x00008b00000b7ab9 */ /* 0x000fe20000000800 */
        /* <DEDUP_REMOVED lines=16> */
[----:B------:R-:W-:Y:S01]  /*1fea0*/  MOV R94, UR10 ;  /* 0x0000000a005e7c02 */ /* 0x000fe20008000f00 */
[----:B------:R-:W1:Y:S01]  /*1feb0*/  S2R R125, SR_TID.X ;  /* 0x00000000007d7919 */ /* 0x000e620000002100 */
[----:B------:R-:W-:Y:S01]  /*1fec0*/  VIADD R95, R117, UR4 ;  /* 0x00000004755f7c36 */ /* 0x000fe20008000000 */
[----:B------:R-:W-:Y:S01]  /*1fed0*/  ULDC UR4, c[0x0][0x248] ;  /* 0x0000920000047ab9 */ /* 0x000fe20000000800 */
[----:B------:R-:W-:Y:S01]  /*1fee0*/  LOP3.LUT R0, R0, 0xf0, RZ, 0xc0, !PT ;  /* 0x000000f000007812 */ /* 0x000fe200078ec0ff */
[----:B------:R-:W-:Y:S01]  /*1fef0*/  IMAD.MOV.U32 R22, RZ, RZ, R50 ;  /* 0x000000ffff167224 */ /* 0x000fe200078e0032 */
[----:B------:R-:W-:Y:S01]  /*1ff00*/  ISETP.LT.AND P2, PT, R5, UR8, !P0 ;  /* 0x0000000805007c0c */ /* 0x000fe2000c741270 */
[----:B------:R-:W-:Y:S01]  /*1ff10*/  VIADD R118, R95, UR4 ;  /* 0x000000045f767c36 */ /* 0x000fe20008000000 */
[----:B------:R-:W-:Y:S01]  /*1ff20*/  ULDC UR4, c[0x0][0x248] ;  /* 0x0000920000047ab9 */ /* 0x000fe20000000800 */
[----:B------:R2:W-:Y:S01]  /*1ff30*/  STL [R1+0x1960], R94 ;  /* 0x0019605e01007387 */ /* 0x0005e20000100800 */
[----:B------:R-:W-:Y:S01]  /*1ff40*/  IMAD.MOV.U32 R54, RZ, RZ, R51 ;  /* 0x000000ffff367224 */ /* 0x000fe200078e0033 */
[----:B------:R-:W-:Y:S01]  /*1ff50*/  ULDC UR8, c[0x0][0x248] ;  /* 0x0000920000087ab9 */ /* 0x000fe20000000800 */
[----:B------:R-:W-:Y:S01]  /*1ff60*/  IMAD.MOV.U32 R21, RZ, RZ, R55 ;  /* 0x000000ffff157224 */ /* 0x000fe200078e0037 */
[----:B------:R-:W-:Y:S01]  /*1ff70*/  ULDC UR10, c[0x0][0x22c] ;  /* 0x00008b00000a7ab9 */ /* 0x000fe20000000800 */
[----:B--2---:R-:W-:Y:S01]  /*1ff80*/  VIADD R94, R118, UR4 ;  /* 0x00000004765e7c36 */ /* 0x004fe20008000000 */
        /* <DEDUP_REMOVED lines=57> */
[----:B-1----:R-:W-:Y:S02]  /*20320*/  IMAD.SHL.U32 R4, R125, 0x40, RZ ;  /* 0x000000407d047824 */ /* 0x002fe400078e00ff */
[----:B------:R-:W-:Y:S01]  /*20330*/  VIADD R65, R61, UR4 ;  /* 0x000000043d417c36 */ /* 0x000fe20008000000 */
[----:B------:R-:W-:-:S03]  /*20340*/  ULDC UR4, c[0x0][0x248] ;  /* 0x0000920000047ab9 */ /* 0x000fc60000000800 */
[----:B------:R-:W-:Y:S01]  /*20350*/  VIADD R145, R65, UR4 ;  /* 0x0000000441917c36 */ /* 0x000fe20008000000 */
[----:B------:R-:W-:Y:S01]  /*20360*/  ULDC UR4, c[0x0][0x248] ;  /* 0x0000920000047ab9 */ /* 0x000fe20000000800 */
[----:B------:R-:W-:Y:S02]  /*20370*/  LOP3.LUT R4, R4, 0x400, RZ, 0xc0, !PT ;  /* 0x0000040004047812 */ /* 0x000fe400078ec0ff */
[----:B------:R-:W-:Y:S01]  /*20380*/  VIADD R144, R145, UR4 ;  /* 0x0000000491907c36 */ /* 0x000fe20008000000 */
[----:B------:R-:W-:Y:S01]  /*20390*/  ULDC UR4, c[0x0][0x248] ;  /* 0x0000920000047ab9 */ /* 0x000fe20000000800 */
[----:B------:R-:W-:Y:S01]  /*203a0*/  IADD3 R4, R4, UR5, R0 ;  /* 0x0000000504047c10 */ /* 0x000fe2000fffe000 */
[----:B------:R-:W-:Y:S01]  /*203b0*/  IMAD.U32 R0, RZ, RZ, UR49 ;  /* 0x00000031ff007e24 */ /* 0x000fe2000f8e00ff */
[----:B------:R-:W-:Y:S01]  /*203c0*/  ULDC UR49, c[0x0][0x248] ;  /* 0x0000920000317ab9 */ /* 0x000fe20000000800 */
[----:B------:R-:W-:Y:S01]  /*203d0*/  VIADD R68, R144, UR4 ;  /* 0x0000000490447c36 */ /* 0x000fe20008000000 */
[----:B------:R-:W-:Y:S01]  /*203e0*/  ULDC UR4, c[0x0][0x248] ;  /* 0x0000920000047ab9 */ /* 0x000fe20000000800 */
[----:B------:R-:W-:-:S02]  /*203f0*/  IMAD R4, R0, 0x8, R4 ;  /* 0x0000000800047824 */ /* 0x000fc400078e0204 */
[----:B------:R-:W-:Y:S01]  /*20400*/  VIADD R148, R68, UR4 ;  /* 0x0000000444947c36 */ /* 0x000fe20008000000 */
[----:B------:R-:W-:Y:S01]  /*20410*/  ULDC UR4, c[0x0][0x248] ;  /* 0x0000920000047ab9 */ /* 0x000fe20000000800 */
[----:B------:R-:W-:Y:S02]  /*20420*/  VIADD R0, R6, 0xa ;  /* 0x0000000a06007836 */ /* 0x000fe40000000000 */
[----:B------:R-:W-:Y:S01]  /*20430*/  VIADD R77, R148, UR4 ;  /* 0x00000004944d7c36 */ /* 0x000fe20008000000 */
[----:B------:R-:W-:Y:S01]  /*20440*/  ULDC UR4, c[0x0][0x248] ;  /* 0x0000920000047ab9 */ /* 0x000fe20000000800 */
[----:B------:R-:W-:Y:S01]  /*20450*/  BAR.SYNC.DEFER_BLOCKING 0x0 ;  /* 0x0000000000007b1d */ /* 0x000fe20000010000 */
[----:B------:R-:W-:Y:S01]  /*20460*/  ISETP.LT.AND P1, PT, R0, UR6, !P0 ;  /* 0x0000000600007c0c */ /* 0x000fe2000c721270 */
[----:B------:R-:W-:-:S04]  /*20470*/  VIADD R83, R77, UR4 ;  /* 0x000000044d537c36 */ /* 0x000fc80008000000 */
[----:B------:R-:W-:Y:S01]  /*20480*/  ULDC UR4, c[0x0][0x248] ;  /* 0x0000920000047ab9 */ /* 0x000fe20000000800 */
[----:B------:R-:W-:Y:S01]  /*20490*/  VIADD R0, R6, 0x9 ;  /* 0x0000000906007836 */ /* 0x000fe20000000000 */
[----:B------:R-:W-:Y:S01]  /*204a0*/  ULDC UR6, c[0x0][0x22c] ;  /* 0x00008b0000067ab9 */ /* 0x000fe20000000800 */
[----:B------:R-:W-:Y:S01]  /*204b0*/  VIADD R82, R83, UR4 ;  /* 0x0000000453527c36 */ /* 0x000fe20008000000 */
[----:B------:R-:W-:-:S03]  /*204c0*/  ULDC UR4, c[0x0][0x248] ;  /* 0x0000920000047ab9 */ /* 0x000fc60000000800 */
[----:B------:R-:W-:Y:S01]  /*204d0*/  VIADD R86, R82, UR4 ;  /* 0x0000000452567c36 */ /* 0x000fe20008000000 */
[----:B------:R-:W-:Y:S01]  /*204e0*/  ULDC UR4, c[0x0][0x248] ;  /* 0x0000920000047ab9 */ /* 0x000fe20000000800 */
[----:B------:R-:W-:Y:S02]  /*204f0*/  @P1 LOP3.LUT R3, R3, 0x100, RZ, 0xfc, !PT ;  /* 0x0000010003031812 */ /* 0x000fe400078efcff */
[----:B------:R-:W-:Y:S01]  /*20500*/  VIADD R143, R86, UR4 ;  /* 0x00000004568f7c36 */ /* 0x000fe20008000000 */
[----:B------:R-:W-:Y:S01]  /*20510*/  ISETP.LT.AND P1, PT, R0, UR6, !P0 ;  /* 0x0000000600007c0c */ /* 0x000fe2000c721270 */
[----:B------:R-:W-:Y:S01]  /*20520*/  ULDC UR4, c[0x0][0x248] ;  /* 0x0000920000047ab9 */ /* 0x000fe20000000800 */
[----:B------:R-:W-:Y:S01]  /*20530*/  VIADD R0, R6, 0x8 ;  /* 0x0000000806007836 */ /* 0x000fe20000000000 */
[----:B------:R-:W-:Y:S01]  /*20540*/  LOP3.LUT R3, R3, 0xffffff7f, RZ, 0xc0, !PT ;  /* 0xffffff7f03037812 */ /* 0x000fe200078ec0ff */
[----:B------:R-:W-:Y:S01]  /*20550*/  VIADD R146, R143, UR4 ;  /* 0x000000048f927c36 */ /* 0x000fe20008000000 */
[----:B------:R-:W-:Y:S01]  /*20560*/  ULDC UR4, c[0x0][0x248] ;  /* 0x0000920000047ab9 */ /* 0x000fe20000000800 */
[----:B------:R-:W-:-:S02]  /*20570*/  ULDC UR6, c[0x0][0x22c] ;  /* 0x00008b0000067ab9 */ /* 0x000fc40000000800 */
[----:B------:R-:W-:Y:S01]  /*20580*/  VIADD R81, R146, UR4 ;  /* 0x0000000492517c36 */ /* 0x000fe20008000000 */
[----:B------:R-:W-:-:S03]  /*20590*/  ULDC UR4, c[0x0][0x248] ;  /* 0x0000920000047ab9 */ /* 0x000fc60000000800 */
[----:B------:R-:W-:Y:S01]  /*205a0*/  VIADD R142, R81, UR4 ;  /* 0x00000004518e7c36 */ /* 0x000fe20008000000 */
[----:B------:R-:W-:Y:S01]  /*205b0*/  @P1 LOP3.LUT R3, R3, 0x80, RZ, 0xfc, !PT ;  /* 0x0000008003031812 */ /* 0x000fe200078efcff */
[----:B------:R-:W-:Y:S01]  /*205c0*/  ULDC UR4, c[0x0][0x248] ;  /* 0x0000920000047ab9 */ /* 0x000fe20000000800 */
[----:B------:R-:W-:Y:S01]  /*205d0*/  ISETP.LT.AND P1, PT, R0, UR6, !P0 ;  /* 0x0000000600007c0c */ /* 0x000fe2000c721270 */
[----:B------:R-:W-:Y:S01]  /*205e0*/  VIADD R84, R142, UR4 ;  /* 0x000000048e547c36 */ /* 0x000fe20008000000 */
[----:B------:R-:W-:Y:S01]  /*205f0*/  ULDC UR4, c[0x0][0x248] ;  /* 0x0000920000047ab9 */ /* 0x000fe20000000800 */
[----:B------:R-:W-:Y:S01]  /*20600*/  LOP3.LUT R3, R3, 0xffffffbf, RZ, 0xc0, !PT ;  /* 0xffffffbf03037812 */ /* 0x000fe200078ec0ff */
[----:B------:R-:W-:Y:S01]  /*20610*/  ULDC UR6, c[0x0][0x248] ;  /* 0x0000920000067ab9 */ /* 0x000fe20000000800 */
[----:B------:R-:W-:Y:S01]  /*20620*/  VIADD R85, R84, UR4 ;  /* 0x0000000454557c36 */ /* 0x000fe20008000000 */
[----:B------:R-:W-:-:S03]  /*20630*/  ULDC UR4, c[0x0][0x248] ;  /* 0x0000920000047ab9 */ /* 0x000fc60000000800 */
[----:B------:R-:W-:Y:S01]  /*20640*/  VIADD R136, R85, UR4 ;  /* 0x0000000455887c36 */ /* 0x000fe20008000000 */
[----:B------:R-:W-:Y:S02]  /*20650*/  ULDC UR4, c[0x0][0x244] ;  /* 0x0000910000047ab9 */ /* 0x000fe40000000800 */
[----:B------:R-:W-:Y:S01]  /*20660*/  IMAD R0, R2, UR4, RZ ;  /* 0x0000000402007c24 */ /* 0x000fe2000f8e02ff */
[----:B------:R-:W-:Y:S01]  /*20670*/  @P1 LOP3.LUT R3, R3, 0x40, RZ, 0xfc, !PT ;  /* 0x0000004003031812 */ /* 0x000fe200078efcff */
[----:B------:R-:W-:Y:S01]  /*20680*/  VIADD R108, R136, UR6 ;  /* 0x00000006886c7c36 */ /* 0x000fe20008000000 */
[----:B------:R-:W-:Y:S01]  /*20690*/  ULDC.64 UR6, c[0x0][0x220] ;  /* 0x0000880000067ab9 */ /* 0x000fe20000000a00 */
[----:B------:R-:W-:Y:S01]  /*206a0*/  IMAD.MOV.U32 R55, RZ, RZ, R48 ;  /* 0x000000ffff377224 */ /* 0x000fe200078e0030 */
[----:B------:R-:W-:Y:S01]  /*206b0*/  LOP3.LUT R3, R3, 0xffffffdf, RZ, 0xc0, !PT ;  /* 0xffffffdf03037812 */ /* 0x000fe200078ec0ff */
[----:B------:R-:W-:Y:S01]  /*206c0*/  IMAD.MOV.U32 R16, RZ, RZ, R49 ;  /* 0x000000ffff107224 */ /* 0x000fe200078e0031 */
[C---:B------:R-:W-:Y:S01]  /*206d0*/  LEA R2, P1, R0.reuse, UR6, 0x2 ;  /* 0x0000000600027c11 */ /* 0x040fe2000f8210ff */
[----:B------:R-:W-:Y:S01]  /*206e0*/  IMAD.MOV.U32 R151, RZ, RZ, R54 ;  /* 0x000000ffff977224 */ /* 0x000fe200078e0036 */
[----:B------:R-:W-:Y:S01]  /*206f0*/  @P2 LOP3.LUT R3, R3, 0x20, RZ, 0xfc, !PT ;  /* 0x0000002003032812 */ /* 0x000fe200078efcff */
[----:B------:R-:W-:Y:S01]  /*20700*/  ULDC UR4, c[0x0][0x248] ;  /* 0x0000920000047ab9 */ /* 0x000fe20000000800 */
[----:B------:R-:W-:Y:S01]  /*20710*/  LEA.HI.X.SX32 R0, R0, UR7, 0x2, P1 ;  /* 0x0000000700007c11 */ /* 0x000fe200088f16ff */
[----:B------:R-:W-:Y:S01]  /*20720*/  ULDC UR6, c[0x0][0x248] ;  /* 0x0000920000067ab9 */ /* 0x000fe20000000800 */
[CC--:B------:R-:W-:Y:S01]  /*20730*/  LEA R50, P2, R23.reuse, R2.reuse, 0x2 ;  /* 0x0000000217327211 */ /* 0x0c0fe200078410ff */
[----:B------:R-:W-:Y:S01]  /*20740*/  VIADD R79, R108, UR4 ;  /* 0x000000046c4f7c36 */ /* 0x000fe20008000000 */
[C---:B------:R-:W-:Y:S01]  /*20750*/  LEA R48, P1, R52.reuse, R2, 0x2 ;  /* 0x0000000234307211 */ /* 0x040fe200078210ff */
[----:B------:R-:W-:Y:S01]  /*20760*/  ULDC UR4, c[0x0][0x248] ;  /* 0x0000920000047ab9 */ /* 0x000fe20000000800 */
[-C--:B------:R-:W-:Y:S01]  /*20770*/  LEA.HI.X.SX32 R51, R23, R0.reuse, 0x2, P2 ;  /* 0x0000000017337211 */ /* 0x080fe200010f16ff */
[----:B------:R-:W-:Y:S01]  /*20780*/  ULDC UR7, c[0x0][0x248] ;  /* 0x0000920000077ab9 */ /* 0x000fe20000000800 */
[----:B------:R-:W-:-:S03]  /*20790*/  LEA.HI.X.SX32 R49, R52, R0, 0x2, P1 ;  /* 0x0000000034317211 */ /* 0x000fc600008f16ff */
[----:B------:R1:W-:Y:S04]  /*207a0*/  STL.64 [R1+0x17e0], R50 ;  /* 0x0017e03201007387 */ /* 0x0003e80000100a00 */
[----:B------:R2:W-:Y:S01]  /*207b0*/  STL.64 [R1+0x17e8], R48 ;  /* 0x0017e83001007387 */ /* 0x0005e20000100a00 */
[----:B-1----:R-:W-:-:S04]  /*207c0*/  LEA R50, P2, R53, R2, 0x2 ;  /* 0x0000000235327211 */ /* 0x002fc800078410ff */
[----:B------:R-:W-:Y:S01]  /*207d0*/  LEA.HI.X.SX32 R51, R53, R0, 0x2, P2 ;  /* 0x0000000035337211 */ /* 0x000fe200010f16ff */
[----:B--2---:R-:W2:Y:S01]  /*207e0*/  LDL.LU.64 R48, [R1+0x1a40] ;  /* 0x001a400001307983 */ /* 0x004ea20000300a00 */
[----:B------:R-:W-:-:S03]  /*207f0*/  LEA R52, P2, R206, R2, 0x2 ;  /* 0x00000002ce347211 */ /* 0x000fc600078410ff */
[----:B------:R1:W-:Y:S01]  /*20800*/  STL.64 [R1+0x17d8], R50 ;  /* 0x0017d83201007387 */ /* 0x0003e20000100a00 */
[----:B------:R-:W-:Y:S02]  /*20810*/  LEA.HI.X.SX32 R53, R206, R0, 0x2, P2 ;  /* 0x00000000ce357211 */ /* 0x000fe400010f16ff */
[-C--:B------:R-:W-:Y:S01]  /*20820*/  LEA R206, P2, R204, R2.reuse, 0x2 ;  /* 0x00000002ccce7211 */ /* 0x080fe200078410ff */
[----:B------:R-:W-:Y:S01]  /*20830*/  IMAD.MOV.U32 R23, RZ, RZ, R55 ;  /* 0x000000ffff177224 */ /* 0x000fe200078e0037 */
[----:B-1----:R-:W-:-:S04]  /*20840*/  LEA R50, P1, R207, R2, 0x2 ;  /* 0x00000002cf327211 */ /* 0x002fc800078210ff */
[----:B------:R-:W-:Y:S02]  /*20850*/  LEA.HI.X.SX32 R51, R207, R0, 0x2, P1 ;  /* 0x00000000cf337211 */ /* 0x000fe400008f16ff */
[C---:B------:R-:W-:Y:S02]  /*20860*/  LEA R54, P1, R205.reuse, R2, 0x2 ;  /* 0x00000002cd367211 */ /* 0x040fe400078210ff */
[-C--:B------:R-:W-:Y:S02]  /*20870*/  LEA.HI.X.SX32 R207, R204, R0.reuse, 0x2, P2 ;  /* 0x00000000cccf7211 */ /* 0x080fe400010f16ff */
[----:B------:R-:W-:Y:S02]  /*20880*/  LEA.HI.X.SX32 R55, R205, R0, 0x2, P1 ;  /* 0x00000000cd377211 */ /* 0x000fe400008f16ff */
[-C--:B------:R-:W-:Y:S01]  /*20890*/  LEA R204, P1, R203, R2.reuse, 0x2 ;  /* 0x00000002cbcc7211 */ /* 0x080fe200078210ff */
[----:B------:R1:W-:Y:S01]  /*208a0*/  STL.64 [R1+0x17d0], R50 ;  /* 0x0017d03201007387 */ /* 0x0003e20000100a00 */
[----:B------:R-:W-:-:S02]  /*208b0*/  LEA R116, P2, R202, R2, 0x2 ;  /* 0x00000002ca747211 */ /* 0x000fc400078410ff */
[-C--:B------:R-:W-:Y:S01]  /*208c0*/  LEA.HI.X.SX32 R205, R203, R0.reuse, 0x2, P1 ;  /* 0x00000000cbcd7211 */ /* 0x080fe200008f16ff */
[----:B-1----:R-:W3:Y:S04]  /*208d0*/  LDL.LU.64 R50, [R1+0x1a38] ;  /* 0x001a380001327983 */ /* 0x002ee80000300a00 */
[----:B------:R1:W-:Y:S04]  /*208e0*/  STL.64 [R1+0x17c8], R52 ;  /* 0x0017c83401007387 */ /* 0x0003e80000100a00 */
[----:B-1----:R-:W4:Y:S04]  /*208f0*/  LDL.LU.64 R52, [R1+0x1a30] ;  /* 0x001a300001347983 */ /* 0x002f280000300a00 */
[----:B------:R1:W-:Y:S04]  /*20900*/  STL.64 [R1+0x17c0], R54 ;  /* 0x0017c03601007387 */ /* 0x0003e80000100a00 */
[----:B-1----:R-:W4:Y:S04]  /*20910*/  LDL.LU.64 R54, [R1+0x1a28] ;  /* 0x001a280001367983 */ /* 0x002f280000300a00 */
[----:B------:R1:W-:Y:S04]  /*20920*/  STL.64 [R1+0x17b8], R206 ;  /* 0x0017b8ce01007387 */ /* 0x0003e80000100a00 */
[----:B------:R1:W-:Y:S02]  /*20930*/  STL.64 [R1+0x17b0], R204 ;  /* 0x0017b0cc01007387 */ /* 0x0003e40000100a00 */
[----:B-1----:R-:W-:Y:S01]  /*20940*/  IMAD.MOV.U32 R206, RZ, RZ, R117 ;  /* 0x000000ffffce7224 */ /* 0x002fe200078e0075 */
[----:B------:R-:W-:-:S02]  /*20950*/  LEA.HI.X.SX32 R117, R202, R0, 0x2, P2 ;  /* 0x00000000ca757211 */ /* 0x000fc400010f16ff */
[CC--:B------:R-:W-:Y:S02]  /*20960*/  LEA R202, P2, R200.reuse, R2.reuse, 0x2 ;  /* 0x00000002c8ca7211 */ /* 0x0c0fe400078410ff */
[C---:B------:R-:W-:Y:S02]  /*20970*/  LEA R204, P1, R201.reuse, R2, 0x2 ;  /* 0x00000002c9cc7211 */ /* 0x040fe400078210ff */
[-C--:B------:R-:W-:Y:S02]  /*20980*/  LEA.HI.X.SX32 R203, R200, R0.reuse, 0x2, P2 ;  /* 0x00000000c8cb7211 */ /* 0x080fe400010f16ff */
[----:B------:R-:W-:Y:S01]  /*20990*/  LEA.HI.X.SX32 R205, R201, R0, 0x2, P1 ;  /* 0x00000000c9cd7211 */ /* 0x000fe200008f16ff */
[----:B------:R-:W-:Y:S04]  /*209a0*/  STL.64 [R1+0x17a8], R116 ;  /* 0x0017a87401007387 */ /* 0x000fe80000100a00 */
[----:B------:R1:W-:Y:S04]  /*209b0*/  STL.64 [R1+0x17a0], R204 ;  /* 0x0017a0cc01007387 */ /* 0x0003e80000100a00 */
[----:B------:R1:W-:Y:S02]  /*209c0*/  STL.64 [R1+0x1798], R202 ;  /* 0x001798ca01007387 */ /* 0x0003e40000100a00 */
[----:B-1----:R-:W-:-:S02]  /*209d0*/  LEA R204, P1, R199, R2, 0x2 ;  /* 0x00000002c7cc7211 */ /* 0x002fc400078210ff */
[C---:B------:R-:W-:Y:S02]  /*209e0*/  LEA R202, P2, R198.reuse, R2, 0x2 ;  /* 0x00000002c6ca7211 */ /* 0x040fe400078410ff */
[-C--:B------:R-:W-:Y:S02]  /*209f0*/  LEA.HI.X.SX32 R205, R199, R0.reuse, 0x2, P1 ;  /* 0x00000000c7cd7211 */ /* 0x080fe400008f16ff */
[----:B------:R-:W-:Y:S02]  /*20a00*/  LEA.HI.X.SX32 R203, R198, R0, 0x2, P2 ;  /* 0x00000000c6cb7211 */ /* 0x000fe400010f16ff */
[CC--:B------:R-:W-:Y:S02]  /*20a10*/  LEA R200, P1, R197.reuse, R2.reuse, 0x2 ;  /* 0x00000002c5c87211 */ /* 0x0c0fe400078210ff */
[----:B------:R-:W-:Y:S02]  /*20a20*/  LEA R198, P2, R196, R2, 0x2 ;  /* 0x00000002c4c67211 */ /* 0x000fe400078410ff */
[----:B------:R-:W-:-:S02]  /*20a30*/  LEA.HI.X.SX32 R201, R197, R0, 0x2, P1 ;  /* 0x00000000c5c97211 */ /* 0x000fc400008f16ff */
[----:B------:R-:W-:Y:S02]  /*20a40*/  LEA.HI.X.SX32 R199, R196, R0, 0x2, P2 ;  /* 0x00000000c4c77211 */ /* 0x000fe400010f16ff */
[C---:B------:R-:W-:Y:S01]  /*20a50*/  LEA R196, P1, R195.reuse, R2, 0x2 ;  /* 0x00000002c3c47211 */ /* 0x040fe200078210ff */
[----:B------:R-:W-:Y:S01]  /*20a60*/  IMAD.MOV.U32 R207, RZ, RZ, R118 ;  /* 0x000000ffffcf7224 */ /* 0x000fe200078e0076 */
[----:B------:R1:W-:Y:S02]  /*20a70*/  STL.64 [R1+0x1790], R204 ;  /* 0x001790cc01007387 */ /* 0x0003e40000100a00 */
[----:B------:R-:W-:Y:S02]  /*20a80*/  LEA.HI.X.SX32 R197, R195, R0, 0x2, P1 ;  /* 0x00000000c3c57211 */ /* 0x000fe400008f16ff */
[----:B------:R1:W-:Y:S04]  /*20a90*/  STL.64 [R1+0x1788], R202 ;  /* 0x001788ca01007387 */ /* 0x0003e80000100a00 */
[----:B------:R-:W-:Y:S01]  /*20aa0*/  STL.64 [R1+0x1780], R200 ;  /* 0x001780c801007387 */ /* 0x000fe20000100a00 */
[----:B-1----:R-:W-:Y:S01]  /*20ab0*/  IMAD.MOV.U32 R204, RZ, RZ, R112 ;  /* 0x000000ffffcc7224 */ /* 0x002fe200078e0070 */
[----:B------:R-:W-:-:S02]  /*20ac0*/  LEA R112, P2, R194, R2, 0x2 ;  /* 0x00000002c2707211 */ /* 0x000fc400078410ff */
[----:B------:R-:W-:Y:S01]  /*20ad0*/  STL.64 [R1+0x1778], R198 ;  /* 0x001778c601007387 */ /* 0x000fe20000100a00 */
[----:B------:R-:W-:Y:S02]  /*20ae0*/  IMAD.MOV.U32 R203, RZ, RZ, R207 ;  /* 0x000000ffffcb7224 */ /* 0x000fe400078e00cf */
[----:B------:R-:W-:Y:S01]  /*20af0*/  IMAD.MOV.U32 R207, RZ, RZ, R113 ;  /* 0x000000ffffcf7224 */ /* 0x000fe200078e0071 */
[----:B------:R1:W-:Y:S01]  /*20b00*/  STL.64 [R1+0x1770], R196 ;  /* 0x001770c401007387 */ /* 0x0003e20000100a00 */
[----:B------:R-:W-:Y:S02]  /*20b10*/  LEA.HI.X.SX32 R113, R194, R0, 0x2, P2 ;  /* 0x00000000c2717211 */ /* 0x000fe400010f16ff */
[----:B------:R-:W-:-:S04]  /*20b20*/  LEA R194, P2, R192, R2, 0x2 ;  /* 0x00000002c0c27211 */ /* 0x000fc800078410ff */
[----:B------:R-:W-:Y:S02]  /*20b30*/  LEA.HI.X.SX32 R195, R192, R0, 0x2, P2 ;  /* 0x00000000c0c37211 */ /* 0x000fe400010f16ff */
[----:B-1----:R-:W-:-:S04]  /*20b40*/  LEA R196, P1, R193, R2, 0x2 ;  /* 0x00000002c1c47211 */ /* 0x002fc800078210ff */
        /* <DEDUP_REMOVED lines=9> */
[----:B------:R-:W-:Y:S01]  /*20be0*/  LEA R190, P2, R188, R2, 0x2 ;  /* 0x00000002bcbe7211 */ /* 0x000fe200078410ff */
[----:B------:R-:W-:Y:S01]  /*20bf0*/  IMAD.MOV.U32 R202, RZ, RZ, R111 ;  /* 0x000000ffffca7224 */ /* 0x000fe200078e006f */
[----:B------:R-:W-:-:S02]  /*20c00*/  LEA.HI.X.SX32 R193, R189, R0, 0x2, P1 ;  /* 0x00000000bdc17211 */ /* 0x000fc400008f16ff */
[----:B------:R-:W-:Y:S02]  /*20c10*/  LEA.HI.X.SX32 R191, R188, R0, 0x2, P2 ;  /* 0x00000000bcbf7211 */ /* 0x000fe400010f16ff */
[C---:B------:R-:W-:Y:S01]  /*20c20*/  LEA R188, P1, R187.reuse, R2, 0x2 ;  /* 0x00000002bbbc7211 */ /* 0x040fe200078210ff */
[----:B------:R-:W-:Y:S02]  /*20c30*/  IMAD.MOV.U32 R201, RZ, RZ, R202 ;  /* 0x000000ffffc97224 */ /* 0x000fe400078e00ca */
[----:B------:R-:W-:Y:S01]  /*20c40*/  IMAD.MOV.U32 R202, RZ, RZ, R206 ;  /* 0x000000ffffca7224 */ /* 0x000fe200078e00ce */
[----:B------:R-:W-:Y:S01]  /*20c50*/  LEA.HI.X.SX32 R189, R187, R0, 0x2, P1 ;  /* 0x00000000bbbd7211 */ /* 0x000fe200008f16ff */
[----:B------:R-:W-:Y:S01]  /*20c60*/  IMAD.MOV.U32 R206, RZ, RZ, R108 ;  /* 0x000000ffffce7224 */ /* 0x000fe200078e006c */
[----:B------:R-:W-:Y:S01]  /*20c70*/  STL.64 [R1+0x1750], R196 ;  /* 0x001750c401007387 */ /* 0x000fe20000100a00 */
[----:B------:R-:W-:Y:S01]  /*20c80*/  LEA R108, P2, R186, R2, 0x2 ;  /* 0x00000002ba6c7211 */ /* 0x000fe200078410ff */
[----:B------:R-:W-:-:S02]  /*20c90*/  IMAD.MOV.U32 R199, RZ, RZ, R109 ;  /* 0x000000ffffc77224 */ /* 0x000fc400078e006d */
[----:B------:R-:W-:Y:S01]  /*20ca0*/  STL.64 [R1+0x1748], R194 ;  /* 0x001748c201007387 */ /* 0x000fe20000100a00 */
[----:B------:R-:W-:-:S03]  /*20cb0*/  LEA.HI.X.SX32 R109, R186, R0, 0x2, P2 ;  /* 0x00000000ba6d7211 */ /* 0x000fc600010f16ff */
        /* <DEDUP_REMOVED lines=8> */
[C---:B------:R-:W-:Y:S02]  /*20d40*/  LEA R184, P2, R182.reuse, R2, 0x2 ;  /* 0x00000002b6b87211 */ /* 0x040fe400078410ff */
[-C--:B------:R-:W-:Y:S01]  /*20d50*/  LEA.HI.X.SX32 R187, R183, R0.reuse, 0x2, P1 ;  /* 0x00000000b7bb7211 */ /* 0x080fe200008f16ff */
[----:B------:R-:W-:Y:S01]  /*20d60*/  STL.64 [R1+0x1728], R108 ;  /* 0x0017286c01007387 */ /* 0x000fe20000100a00 */
[----:B------:R-:W-:-:S03]  /*20d70*/  LEA.HI.X.SX32 R185, R182, R0, 0x2, P2 ;  /* 0x00000000b6b97211 */ /* 0x000fc600010f16ff */
[----:B------:R-:W-:Y:S04]  /*20d80*/  STL.64 [R1+0x1720], R190 ;  /* 0x001720be01007387 */ /* 0x000fe80000100a00 */
[----:B------:R-:W-:Y:S01]  /*20d90*/  STL.64 [R1+0x1718], R188 ;  /* 0x001718bc01007387 */ /* 0x000fe20000100a00 */
[----:B------:R-:W-:-:S03]  /*20da0*/  LEA R182, P2, R180, R2, 0x2 ;  /* 0x00000002b4b67211 */ /* 0x000fc600078410ff */
[----:B------:R-:W-:Y:S04]  /*20db0*/  STL.64 [R1+0x1710], R186 ;  /* 0x001710ba01007387 */ /* 0x000fe80000100a00 */
[----:B------:R1:W-:Y:S01]  /*20dc0*/  STL.64 [R1+0x1708], R184 ;  /* 0x001708b801007387 */ /* 0x0003e20000100a00 */
[----:B------:R-:W-:Y:S02]  /*20dd0*/  LEA.HI.X.SX32 R183, R180, R0, 0x2, P2 ;  /* 0x00000000b4b77211 */ /* 0x000fe400010f16ff */
[----:B-1----:R-:W-:-:S04]  /*20de0*/  LEA R184, P1, R181, R2, 0x2 ;  /* 0x00000002b5b87211 */ /* 0x002fc800078210ff */
[----:B------:R-:W-:-:S05]  /*20df0*/  LEA.HI.X.SX32 R185, R181, R0, 0x2, P1 ;  /* 0x00000000b5b97211 */ /* 0x000fca00008f16ff */
[----:B------:R1:W-:Y:S04]  /*20e00*/  STL.64 [R1+0x1700], R184 ;  /* 0x001700b801007387 */ /* 0x0003e80000100a00 */
[----:B------:R2:W-:Y:S01]  /*20e10*/  STL.64 [R1+0x16f8], R182 ;  /* 0x0016f8b601007387 */ /* 0x0005e20000100a00 */
[CC--:B-1----:R-:W-:Y:S02]  /*20e20*/  LEA R184, P1, R179.reuse, R2.reuse, 0x2 ;  /* 0x00000002b3b87211 */ /* 0x0c2fe400078210ff */
[C---:B--2---:R-:W-:Y:S02]  /*20e30*/  LEA R182, P2, R178.reuse, R2, 0x2 ;  /* 0x00000002b2b67211 */ /* 0x044fe400078410ff */
[-C--:B------:R-:W-:Y:S02]  /*20e40*/  LEA.HI.X.SX32 R185, R179, R0.reuse, 0x2, P1 ;  /* 0x00000000b3b97211 */ /* 0x080fe400008f16ff */
[----:B------:R-:W-:-:S02]  /*20e50*/  LEA.HI.X.SX32 R183, R178, R0, 0x2, P2 ;  /* 0x00000000b2b77211 */ /* 0x000fc400010f16ff */
[CC--:B------:R-:W-:Y:S02]  /*20e60*/  LEA R180, P1, R177.reuse, R2.reuse, 0x2 ;  /* 0x00000002b1b47211 */ /* 0x0c0fe400078210ff */
[C---:B------:R-:W-:Y:S02]  /*20e70*/  LEA R178, P2, R176.reuse, R2, 0x2 ;  /* 0x00000002b0b27211 */ /* 0x040fe400078410ff */
[-C--:B------:R-:W-:Y:S02]  /*20e80*/  LEA.HI.X.SX32 R181, R177, R0.reuse, 0x2, P1 ;  /* 0x00000000b1b57211 */ /* 0x080fe400008f16ff */
[----:B------:R-:W-:Y:S01]  /*20e90*/  LEA.HI.X.SX32 R179, R176, R0, 0x2, P2 ;  /* 0x00000000b0b37211 */ /* 0x000fe200010f16ff */
[----:B------:R-:W-:Y:S04]  /*20ea0*/  STL.64 [R1+0x16f0], R184 ;  /* 0x0016f0b801007387 */ /* 0x000fe80000100a00 */
[----:B------:R-:W-:Y:S01]  /*20eb0*/  STL.64 [R1+0x16e8], R182 ;  /* 0x0016e8b601007387 */ /* 0x000fe20000100a00 */
[----:B------:R-:W-:-:S03]  /*20ec0*/  LEA R176, P2, R174, R2, 0x2 ;  /* 0x00000002aeb07211 */ /* 0x000fc600078410ff */
[----:B------:R-:W-:Y:S04]  /*20ed0*/  STL.64 [R1+0x16e0], R180 ;  /* 0x0016e0b401007387 */ /* 0x000fe80000100a00 */
[----:B------:R1:W-:Y:S01]  /*20ee0*/  STL.64 [R1+0x16d8], R178 ;  /* 0x0016d8b201007387 */ /* 0x0003e20000100a00 */
[----:B------:R-:W-:Y:S02]  /*20ef0*/  LEA.HI.X.SX32 R177, R174, R0, 0x2, P2 ;  /* 0x00000000aeb17211 */ /* 0x000fe400010f16ff */
[----:B-1----:R-:W-:-:S04]  /*20f00*/  LEA R178, P1, R175, R2, 0x2 ;  /* 0x00000002afb27211 */ /* 0x002fc800078210ff */
[----:B------:R-:W-:Y:S02]  /*20f10*/  LEA.HI.X.SX32 R179, R175, R0, 0x2, P1 ;  /* 0x00000000afb37211 */ /* 0x000fe400008f16ff */
        /* <DEDUP_REMOVED lines=72> */
[C---:B------:R-:W-:Y:S01]  /*213a0*/  LEA R14, P1, R13.reuse, R2, 0x2 ;  /* 0x000000020d0e7211 */ /* 0x040fe200078210ff */
[----:B------:R1:W-:Y:S03]  /*213b0*/  STL.64 [R1+0x1610], R152 ;  /* 0x0016109801007387 */ /* 0x0003e60000100a00 */
[----:B------:R-:W-:Y:S01]  /*213c0*/  LEA.HI.X.SX32 R15, R13, R0, 0x2, P1 ;  /* 0x000000000d0f7211 */ /* 0x000fe200008f16ff */
[----:B------:R-:W-:Y:S01]  /*213d0*/  STL.64 [R1+0x1608], R154 ;  /* 0x0016089a01007387 */ /* 0x000fe20000100a00 */
[----:B-1----:R-:W-:-:S03]  /*213e0*/  LEA R152, P2, R12, R2, 0x2 ;  /* 0x000000020c987211 */ /* 0x002fc600078410ff */
[----:B------:R1:W-:Y:S01]  /*213f0*/  STL.64 [R1+0x1600], R14 ;  /* 0x0016000e01007387 */ /* 0x0003e20000100a00 */
[----:B------:R-:W-:Y:S02]  /*21400*/  LEA.HI.X.SX32 R153, R12, R0, 0x2, P2 ;  /* 0x000000000c997211 */ /* 0x000fe400010f16ff */
[----:B------:R-:W-:-:S04]  /*21410*/  LEA R12, P1, R11, R2, 0x2 ;  /* 0x000000020b0c7211 */ /* 0x000fc800078210ff */
[----:B------:R-:W-:Y:S02]  /*21420*/  LEA.HI.X.SX32 R13, R11, R0, 0x2, P1 ;  /* 0x000000000b0d7211 */ /* 0x000fe400008f16ff */
[C---:B-1----:R-:W-:Y:S01]  /*21430*/  LEA R14, P2, R10.reuse, R2, 0x2 ;  /* 0x000000020a0e7211 */ /* 0x042fe200078410ff */
[----:B------:R-:W-:Y:S03]  /*21440*/  STL.64 [R1+0x15f8], R152 ;  /* 0x0015f89801007387 */ /* 0x000fe60000100a00 */
        /* <DEDUP_REMOVED lines=12> */
[----:B------:R-:W-:Y:S01]  /*21510*/  LEA.HI.X.SX32 R11, R208, R0, 0x2, P2 ;  /* 0x00000000d00b7211 */ /* 0x000fe200010f16ff */
[----:B------:R1:W-:Y:S04]  /*21520*/  STL.64 [R1+0x15d0], R8 ;  /* 0x0015d00801007387 */ /* 0x0003e80000100a00 */
[----:B------:R2:W-:Y:S01]  /*21530*/  STL.64 [R1+0x15c8], R10 ;  /* 0x0015c80a01007387 */ /* 0x0005e20000100a00 */
[----:B-1----:R-:W-:-:S02]  /*21540*/  LEA R8, P2, R210, R2, 0x2 ;  /* 0x00000002d2087211 */ /* 0x002fc400078410ff */
[C---:B--2---:R-:W-:Y:S02]  /*21550*/  LEA R10, P1, R211.reuse, R2, 0x2 ;  /* 0x00000002d30a7211 */ /* 0x044fe400078210ff */
[-C--:B------:R-:W-:Y:S02]  /*21560*/  LEA.HI.X.SX32 R9, R210, R0.reuse, 0x2, P2 ;  /* 0x00000000d2097211 */ /* 0x080fe400010f16ff */
[----:B------:R-:W-:-:S05]  /*21570*/  LEA.HI.X.SX32 R11, R211, R0, 0x2, P1 ;  /* 0x00000000d30b7211 */ /* 0x000fca00008f16ff */
[----:B------:R1:W-:Y:S04]  /*21580*/  STL.64 [R1+0x15c0], R10 ;  /* 0x0015c00a01007387 */ /* 0x0003e80000100a00 */
[----:B------:R2:W-:Y:S01]  /*21590*/  STL.64 [R1+0x15b8], R8 ;  /* 0x0015b80801007387 */ /* 0x0005e20000100a00 */
[CC--:B-1----:R-:W-:Y:S02]  /*215a0*/  LEA R10, P1, R213.reuse, R2.reuse, 0x2 ;  /* 0x00000002d50a7211 */ /* 0x0c2fe400078210ff */
[C---:B--2---:R-:W-:Y:S02]  /*215b0*/  LEA R8, P2, R212.reuse, R2, 0x2 ;  /* 0x00000002d4087211 */ /* 0x044fe400078410ff */
[-C--:B------:R-:W-:Y:S02]  /*215c0*/  LEA.HI.X.SX32 R11, R213, R0.reuse, 0x2, P1 ;  /* 0x00000000d50b7211 */ /* 0x080fe400008f16ff */
[----:B------:R-:W-:-:S03]  /*215d0*/  LEA.HI.X.SX32 R9, R212, R0, 0x2, P2 ;  /* 0x00000000d4097211 */ /* 0x000fc600010f16ff */
        /* <DEDUP_REMOVED lines=65> */
[----:B------:R-:W-:Y:S01]  /*219f0*/  LEA.HI.X.SX32 R9, R234, R0, 0x2, P2 ;  /* 0x00000000ea097211 */ /* 0x000fe200010f16ff */
[----:B------:R-:W-:-:S02]  /*21a00*/  IMAD.MOV.U32 R194, RZ, RZ, R204 ;  /* 0x000000ffffc27224 */ /* 0x000fc400078e00cc */
[----:B------:R1:W-:Y:S01]  /*21a10*/  STL.64 [R1+0x1500], R10 ;  /* 0x0015000a01007387 */ /* 0x0003e20000100a00 */
[----:B------:R-:W-:-:S03]  /*21a20*/  IMAD.MOV.U32 R204, RZ, RZ, R103 ;  /* 0x000000ffffcc7224 */ /* 0x000fc600078e0067 */
[----:B------:R2:W-:Y:S01]  /*21a30*/  STL.64 [R1+0x14f8], R8 ;  /* 0x0014f80801007387 */ /* 0x0005e20000100a00 */
[----:B------:R-:W-:Y:S02]  /*21a40*/  IMAD.MOV.U32 R192, RZ, RZ, R194 ;  /* 0x000000ffffc07224 */ /* 0x000fe400078e00c2 */
[----:B------:R-:W-:Y:S01]  /*21a50*/  IMAD.MOV.U32 R193, RZ, RZ, R204 ;  /* 0x000000ffffc17224 */ /* 0x000fe200078e00cc */
[CC--:B-1----:R-:W-:Y:S02]  /*21a60*/  LEA R10, P1, R237.reuse, R2.reuse, 0x2 ;  /* 0x00000002ed0a7211 */ /* 0x0c2fe400078210ff */
[C---:B--2---:R-:W-:Y:S02]  /*21a70*/  LEA R8, P2, R236.reuse, R2, 0x2 ;  /* 0x00000002ec087211 */ /* 0x044fe400078410ff */
[-C--:B------:R-:W-:Y:S02]  /*21a80*/  LEA.HI.X.SX32 R11, R237, R0.reuse, 0x2, P1 ;  /* 0x00000000ed0b7211 */ /* 0x080fe400008f16ff */
[----:B------:R-:W-:Y:S01]  /*21a90*/  LEA.HI.X.SX32 R9, R236, R0, 0x2, P2 ;  /* 0x00000000ec097211 */ /* 0x000fe200010f16ff */
[----:B------:R-:W-:-:S02]  /*21aa0*/  IMAD.MOV.U32 R190, RZ, RZ, R192 ;  /* 0x000000ffffbe7224 */ /* 0x000fc400078e00c0 */
[----:B------:R-:W-:Y:S01]  /*21ab0*/  IMAD.MOV.U32 R191, RZ, RZ, R193 ;  /* 0x000000ffffbf7224 */ /* 0x000fe200078e00c1 */
[----:B------:R1:W-:Y:S01]  /*21ac0*/  STL.64 [R1+0x14f0], R10 ;  /* 0x0014f00a01007387 */ /* 0x0003e20000100a00 */
[----:B------:R-:W-:-:S03]  /*21ad0*/  IMAD.MOV.U32 R189, RZ, RZ, R190 ;  /* 0x000000ffffbd7224 */ /* 0x000fc600078e00be */
[----:B------:R2:W-:Y:S01]  /*21ae0*/  STL.64 [R1+0x14e8], R8 ;  /* 0x0014e80801007387 */ /* 0x0005e20000100a00 */
[----:B------:R-:W-:Y:S02]  /*21af0*/  IMAD.MOV.U32 R194, RZ, RZ, R101 ;  /* 0x000000ffffc27224 */ /* 0x000fe400078e0065 */
[----:B------:R-:W-:Y:S01]  /*21b00*/  IMAD.MOV.U32 R190, RZ, RZ, R191 ;  /* 0x000000ffffbe7224 */ /* 0x000fe200078e00bf */
[CC--:B-1----:R-:W-:Y:S01]  /*21b10*/  LEA R10, P1, R239.reuse, R2.reuse, 0x2 ;  /* 0x00000002ef0a7211 */ /* 0x0c2fe200078210ff */
[----:B------:R-:W-:Y:S01]  /*21b20*/  IMAD.MOV.U32 R196, RZ, RZ, R199 ;  /* 0x000000ffffc47224 */ /* 0x000fe200078e00c7 */
[C---:B--2---:R-:W-:Y:S02]  /*21b30*/  LEA R8, P2, R238.reuse, R2, 0x2 ;  /* 0x00000002ee087211 */ /* 0x044fe400078410ff */
[-C--:B------:R-:W-:Y:S01]  /*21b40*/  LEA.HI.X.SX32 R11, R239, R0.reuse, 0x2, P1 ;  /* 0x00000000ef0b7211 */ /* 0x080fe200008f16ff */
[----:B------:R-:W-:Y:S01]  /*21b50*/  IMAD.MOV.U32 R188, RZ, RZ, R189 ;  /* 0x000000ffffbc7224 */ /* 0x000fe200078e00bd */
[----:B------:R-:W-:Y:S01]  /*21b60*/  LEA.HI.X.SX32 R9, R238, R0, 0x2, P2 ;  /* 0x00000000ee097211 */ /* 0x000fe200010f16ff */
[----:B------:R-:W-:-:S02]  /*21b70*/  IMAD.MOV.U32 R192, RZ, RZ, R194 ;  /* 0x000000ffffc07224 */ /* 0x000fc400078e00c2 */
[----:B------:R-:W-:Y:S01]  /*21b80*/  IMAD.MOV.U32 R189, RZ, RZ, R190 ;  /* 0x000000ffffbd7224 */ /* 0x000fe200078e00be */
[----:B------:R1:W-:Y:S01]  /*21b90*/  STL.64 [R1+0x14e0], R10 ;  /* 0x0014e00a01007387 */ /* 0x0003e20000100a00 */
[----:B------:R-:W-:Y:S02]  /*21ba0*/  IMAD.MOV.U32 R200, RZ, RZ, R110 ;  /* 0x000000ffffc87224 */ /* 0x000fe400078e006e */
[----:B------:R-:W-:Y:S01]  /*21bb0*/  IMAD.MOV.U32 R193, RZ, RZ, R196 ;  /* 0x000000ffffc17224 */ /* 0x000fe200078e00c4 */
[----:B------:R2:W-:Y:S01]  /*21bc0*/  STL.64 [R1+0x14d8], R8 ;  /* 0x0014d80801007387 */ /* 0x0005e20000100a00 */
[----:B------:R-:W-:Y:S02]  /*21bd0*/  IMAD.MOV.U32 R194, RZ, RZ, R99 ;  /* 0x000000ffffc27224 */ /* 0x000fe400078e0063 */
[----:B------:R-:W-:Y:S02]  /*21be0*/  IMAD.MOV.U32 R196, RZ, RZ, R100 ;  /* 0x000000ffffc47224 */ /* 0x000fe400078e0064 */
[----:B------:R-:W-:-:S02]  /*21bf0*/  IMAD.MOV.U32 R187, RZ, RZ, R188 ;  /* 0x000000ffffbb7224 */ /* 0x000fc400078e00bc */
[----:B------:R-:W-:Y:S01]  /*21c00*/  IMAD.MOV.U32 R197, RZ, RZ, R207 ;  /* 0x000000ffffc57224 */ /* 0x000fe200078e00cf */
[CC--:B-1----:R-:W-:Y:S01]  /*21c10*/  LEA R10, P1, R241.reuse, R2.reuse, 0x2 ;  /* 0x00000002f10a7211 */ /* 0x0c2fe200078210ff */
[----:B------:R-:W-:Y:S02]  /*21c20*/  IMAD.MOV.U32 R191, RZ, RZ, R192 ;  /* 0x000000ffffbf7224 */ /* 0x000fe400078e00c0 */
[----:B------:R-:W-:Y:S01]  /*21c30*/  IMAD.MOV.U32 R188, RZ, RZ, R189 ;  /* 0x000000ffffbc7224 */ /* 0x000fe200078e00bd */
[C---:B--2---:R-:W-:Y:S01]  /*21c40*/  LEA R8, P2, R240.reuse, R2, 0x2 ;  /* 0x00000002f0087211 */ /* 0x044fe200078410ff */
[----:B------:R-:W-:Y:S02]  /*21c50*/  IMAD.MOV.U32 R198, RZ, RZ, R200 ;  /* 0x000000ffffc67224 */ /* 0x000fe400078e00c8 */
[----:B------:R-:W-:Y:S01]  /*21c60*/  IMAD.MOV.U32 R192, RZ, RZ, R193 ;  /* 0x000000ffffc07224 */ /* 0x000fe200078e00c1 */
[-C--:B------:R-:W-:Y:S01]  /*21c70*/  LEA.HI.X.SX32 R11, R241, R0.reuse, 0x2, P1 ;  /* 0x00000000f10b7211 */ /* 0x080fe200008f16ff */
[----:B------:R-:W-:Y:S01]  /*21c80*/  IMAD.MOV.U32 R193, RZ, RZ, R194 ;  /* 0x000000ffffc17224 */ /* 0x000fe200078e00c2 */
[----:B------:R-:W-:Y:S01]  /*21c90*/  LEA.HI.X.SX32 R9, R240, R0, 0x2, P2 ;  /* 0x00000000f0097211 */ /* 0x000fe200010f16ff */
[----:B------:R-:W-:-:S02]  /*21ca0*/  IMAD.MOV.U32 R194, RZ, RZ, R196 ;  /* 0x000000ffffc27224 */ /* 0x000fc400078e00c4 */
[----:B------:R-:W-:Y:S02]  /*21cb0*/  IMAD.MOV.U32 R186, RZ, RZ, R187 ;  /* 0x000000ffffba7224 */ /* 0x000fe400078e00bb */
[----:B------:R-:W-:Y:S02]  /*21cc0*/  IMAD.MOV.U32 R196, RZ, RZ, R197 ;  /* 0x000000ffffc47224 */ /* 0x000fe400078e00c5 */
[----:B------:R-:W-:Y:S02]  /*21cd0*/  IMAD.MOV.U32 R187, RZ, RZ, R188 ;  /* 0x000000ffffbb7224 */ /* 0x000fe400078e00bc */
[----:B------:R-:W-:Y:S02]  /*21ce0*/  IMAD.MOV.U32 R197, RZ, RZ, R198 ;  /* 0x000000ffffc57224 */ /* 0x000fe400078e00c6 */
[----:B------:R-:W-:Y:S01]  /*21cf0*/  IMAD.MOV.U32 R198, RZ, RZ, R98 ;  /* 0x000000ffffc67224 */ /* 0x000fe200078e0062 */
[----:B------:R1:W-:Y:S01]  /*21d00*/  STL.64 [R1+0x14d0], R10 ;  /* 0x0014d00a01007387 */ /* 0x0003e20000100a00 */
[----:B------:R-:W-:-:S02]  /*21d10*/  IMAD.MOV.U32 R190, RZ, RZ, R192 ;  /* 0x000000ffffbe7224 */ /* 0x000fc400078e00c0 */
[----:B------:R-:W-:Y:S01]  /*21d20*/  IMAD.MOV.U32 R192, RZ, RZ, R194 ;  /* 0x000000ffffc07224 */ /* 0x000fe200078e00c2 */
[----:B------:R2:W-:Y:S01]  /*21d30*/  STL.64 [R1+0x14c8], R8 ;  /* 0x0014c80801007387 */ /* 0x0005e20000100a00 */
[----:B------:R-:W-:Y:S02]  /*21d40*/  IMAD.MOV.U32 R185, RZ, RZ, R187 ;  /* 0x000000ffffb97224 */ /* 0x000fe400078e00bb */
[----:B------:R-:W-:Y:S02]  /*21d50*/  IMAD.MOV.U32 R194, RZ, RZ, R196 ;  /* 0x000000ffffc27224 */ /* 0x000fe400078e00c4 */
[----:B------:R-:W-:Y:S02]  /*21d60*/  IMAD.MOV.U32 R205, RZ, RZ, R114 ;  /* 0x000000ffffcd7224 */ /* 0x000fe400078e0072 */
[----:B------:R-:W-:Y:S01]  /*21d70*/  IMAD.MOV.U32 R196, RZ, RZ, R198 ;  /* 0x000000ffffc47224 */ /* 0x000fe200078e00c6 */
[CC--:B-1----:R-:W-:Y:S01]  /*21d80*/  LEA R10, P1, R243.reuse, R2.reuse, 0x2 ;  /* 0x00000002f30a7211 */ /* 0x0c2fe200078210ff */
[----:B------:R-:W-:Y:S01]  /*21d90*/  IMAD.MOV.U32 R198, RZ, RZ, R97 ;  /* 0x000000ffffc67224 */ /* 0x000fe200078e0061 */
[C---:B--2---:R-:W-:Y:S01]  /*21da0*/  LEA R8, P2, R242.reuse, R2, 0x2 ;  /* 0x00000002f2087211 */ /* 0x044fe200078410ff */
        /* <DEDUP_REMOVED lines=9> */
[----:B------:R-:W-:Y:S02]  /*21e40*/  IMAD.MOV.U32 R205, RZ, RZ, R104 ;  /* 0x000000ffffcd7224 */ /* 0x000fe400078e0068 */
[----:B------:R-:W-:-:S02]  /*21e50*/  IMAD.MOV.U32 R196, RZ, RZ, R198 ;  /* 0x000000ffffc47224 */ /* 0x000fc400078e00c6 */
[----:B------:R-:W-:Y:S02]  /*21e60*/  IMAD.MOV.U32 R198, RZ, RZ, R96 ;  /* 0x000000ffffc67224 */ /* 0x000fe400078e0060 */
[----:B------:R-:W-:Y:S01]  /*21e70*/  IMAD.MOV.U32 R182, RZ, RZ, R183 ;  /* 0x000000ffffb67224 */ /* 0x000fe200078e00b7 */
[----:B------:R1:W-:Y:S01]  /*21e80*/  STL.64 [R1+0x14c0], R10 ;  /* 0x0014c00a01007387 */ /* 0x0003e20000100a00 */
[----:B------:R-:W-:Y:S02]  /*21e90*/  IMAD.MOV.U32 R207, RZ, RZ, R105 ;  /* 0x000000ffffcf7224 */ /* 0x000fe400078e0069 */
[----:B------:R-:W-:Y:S01]  /*21ea0*/  IMAD.MOV.U32 R183, RZ, RZ, R185 ;  /* 0x000000ffffb77224 */ /* 0x000fe200078e00b9 */
[----:B------:R2:W-:Y:S01]  /*21eb0*/  STL.64 [R1+0x14b8], R8 ;  /* 0x0014b80801007387 */ /* 0x0005e20000100a00 */
[----:B------:R-:W-:Y:S02]  /*21ec0*/  IMAD.MOV.U32 R185, RZ, RZ, R186 ;  /* 0x000000ffffb97224 */ /* 0x000fe400078e00ba */
[----:B------:R-:W-:-:S02]  /*21ed0*/  IMAD.MOV.U32 R188, RZ, RZ, R189 ;  /* 0x000000ffffbc7224 */ /* 0x000fc400078e00bd */
        /* <DEDUP_REMOVED lines=33> */
[----:B------:R-:W2:Y:S01]  /*220f0*/  LDL.LU R57, [R1+0x1a24] ;  /* 0x001a240001397983 */ /* 0x000ea20000300800 */
[----:B------:R-:W-:Y:S02]  /*22100*/  IMAD.MOV.U32 R177, RZ, RZ, R180 ;  /* 0x000000ffffb17224 */ /* 0x000fe400078e00b4 */
[----:B------:R-:W-:Y:S01]  /*22110*/  IMAD.MOV.U32 R180, RZ, RZ, R181 ;  /* 0x000000ffffb47224 */ /* 0x000fe200078e00b5 */
[----:B------:R1:W-:Y:S01]  /*22120*/  STL.64 [R1+0x14a0], R10 ;  /* 0x0014a00a01007387 */ /* 0x0003e20000100a00 */
[----:B------:R-:W-:-:S03]  /*22130*/  IMAD.MOV.U32 R181, RZ, RZ, R182 ;  /* 0x000000ffffb57224 */ /* 0x000fc600078e00b6 */
[----:B------:R3:W-:Y:S01]  /*22140*/  STL.64 [R1+0x1498], R8 ;  /* 0x0014980801007387 */ /* 0x0007e20000100a00 */
[----:B------:R-:W-:Y:S02]  /*22150*/  IMAD.MOV.U32 R201, RZ, RZ, R89 ;  /* 0x000000ffffc97224 */ /* 0x000fe400078e0059 */
[----:B------:R-:W-:Y:S02]  /*22160*/  IMAD.MOV.U32 R182, RZ, RZ, R183 ;  /* 0x000000ffffb67224 */ /* 0x000fe400078e00b7 */
[----:B------:R-:W-:Y:S01]  /*22170*/  IMAD.MOV.U32 R183, RZ, RZ, R184 ;  /* 0x000000ffffb77224 */ /* 0x000fe200078e00b8 */
[CC--:B-1----:R-:W-:Y:S01]  /*22180*/  LEA R10, P1, R249.reuse, R2.reuse, 0x2 ;  /* 0x00000002f90a7211 */ /* 0x0c2fe200078210ff */
[----:B------:R-:W-:Y:S01]  /*22190*/  IMAD.MOV.U32 R186, RZ, RZ, R193 ;  /* 0x000000ffffba7224 */ /* 0x000fe200078e00c1 */
[C---:B---3--:R-:W-:Y:S01]  /*221a0*/  LEA R8, P2, R248.reuse, R2, 0x2 ;  /* 0x00000002f8087211 */ /* 0x048fe200078410ff */
[----:B------:R-:W-:Y:S01]  /*221b0*/  IMAD.MOV.U32 R184, RZ, RZ, R191 ;  /* 0x000000ffffb87224 */ /* 0x000fe200078e00bf */
[-C--:B------:R-:W-:Y:S01]  /*221c0*/  LEA.HI.X.SX32 R11, R249, R0.reuse, 0x2, P1 ;  /* 0x00000000f90b7211 */ /* 0x080fe200008f16ff */
[----:B------:R-:W-:Y:S01]  /*221d0*/  IMAD.MOV.U32 R193, RZ, RZ, R202 ;  /* 0x000000ffffc17224 */ /* 0x000fe200078e00ca */
[----:B------:R-:W-:Y:S01]  /*221e0*/  LEA.HI.X.SX32 R9, R248, R0, 0x2, P2 ;  /* 0x00000000f8097211 */ /* 0x000fe200010f16ff */
[----:B------:R-:W-:Y:S01]  /*221f0*/  IMAD.MOV.U32 R191, RZ, RZ, R196 ;  /* 0x000000ffffbf7224 */ /* 0x000fe200078e00c4 */
[----:B------:R-:W-:Y:S01]  /*22200*/  LEA R170, P1, R251, R2, 0x2 ;  /* 0x00000002fbaa7211 */ /* 0x000fe200078210ff */
[----:B------:R-:W-:-:S02]  /*22210*/  IMAD.MOV.U32 R178, RZ, RZ, R180 ;  /* 0x000000ffffb27224 */ /* 0x000fc400078e00b4 */
[----:B------:R-:W-:Y:S02]  /*22220*/  IMAD.MOV.U32 R200, RZ, RZ, R94 ;  /* 0x000000ffffc87224 */ /* 0x000fe400078e005e */
[----:B------:R-:W-:Y:S02]  /*22230*/  IMAD.MOV.U32 R196, RZ, RZ, R201 ;  /* 0x000000ffffc47224 */ /* 0x000fe400078e00c9 */
[----:B------:R-:W-:Y:S02]  /*22240*/  IMAD.MOV.U32 R180, RZ, RZ, R181 ;  /* 0x000000ffffb47224 */ /* 0x000fe400078e00b5 */
[----:B------:R-:W-:Y:S02]  /*22250*/  IMAD.MOV.U32 R201, RZ, RZ, R59 ;  /* 0x000000ffffc97224 */ /* 0x000fe400078e003b */
[----:B------:R-:W-:Y:S01]  /*22260*/  IMAD.MOV.U32 R181, RZ, RZ, R182 ;  /* 0x000000ffffb57224 */ /* 0x000fe200078e00b6 */
[----:B------:R-:W3:Y:S01]  /*22270*/  LDL.LU R59, [R1+0x1a20] ;  /* 0x001a2000013b7983 */ /* 0x000ee20000300800 */
[----:B------:R-:W-:Y:S01]  /*22280*/  IMAD.MOV.U32 R185, RZ, RZ, R193 ;  /* 0x000000ffffb97224 */ /* 0x000fe200078e00c1 */
[----:B------:R-:W-:Y:S01]  /*22290*/  LEA.HI.X.SX32 R171, R251, R0, 0x2, P1 ;  /* 0x00000000fbab7211 */ /* 0x000fe200008f16ff */
[----:B------:R-:W-:Y:S01]  /*222a0*/  IMAD.MOV.U32 R199, RZ, RZ, R200 ;  /* 0x000000ffffc77224 */ /* 0x000fe200078e00c8 */
[----:B------:R-:W-:Y:S01]  /*222b0*/  STL.64 [R1+0x1490], R10 ;  /* 0x0014900a01007387 */ /* 0x000fe20000100a00 */
[----:B------:R-:W-:-:S02]  /*222c0*/  IMAD.MOV.U32 R200, RZ, RZ, R203 ;  /* 0x000000ffffc87224 */ /* 0x000fc400078e00cb */
[----:B------:R-:W-:Y:S01]  /*222d0*/  IMAD.MOV.U32 R182, RZ, RZ, R183 ;  /* 0x000000ffffb67224 */ /* 0x000fe200078e00b7 */
[----:B------:R1:W-:Y:S01]  /*222e0*/  STL.64 [R1+0x1488], R8 ;  /* 0x0014880801007387 */ /* 0x0003e20000100a00 */
[----:B------:R-:W-:Y:S02]  /*222f0*/  IMAD.MOV.U32 R175, RZ, RZ, R181 ;  /* 0x000000ffffaf7224 */ /* 0x000fe400078e00b5 */
[----:B------:R-:W-:Y:S02]  /*22300*/  IMAD.MOV.U32 R203, RZ, RZ, R91 ;  /* 0x000000ffffcb7224 */ /* 0x000fe400078e005b */
[----:B------:R-:W-:Y:S02]  /*22310*/  IMAD.MOV.U32 R183, RZ, RZ, R184 ;  /* 0x000000ffffb77224 */ /* 0x000fe400078e00b8 */
[----:B------:R-:W-:Y:S01]  /*22320*/  IMAD.MOV.U32 R184, RZ, RZ, R185 ;  /* 0x000000ffffb87224 */ /* 0x000fe200078e00b9 */
[----:B------:R4:W-:Y:S01]  /*22330*/  STL.64 [R1+0x1480], R170 ;  /* 0x001480aa01007387 */ /* 0x0009e20000100a00 */
[----:B------:R-:W-:Y:S01]  /*22340*/  IMAD.MOV.U32 R185, RZ, RZ, R186 ;  /* 0x000000ffffb97224 */ /* 0x000fe200078e00ba */
[----:B-1----:R-:W-:Y:S01]  /*22350*/  LEA R8, P2, R250, R2, 0x2 ;  /* 0x00000002fa087211 */ /* 0x002fe200078410ff */
[----:B------:R-:W-:-:S02]  /*22360*/  IMAD.MOV.U32 R186, RZ, RZ, R200 ;  /* 0x000000ffffba7224 */ /* 0x000fc400078e00c8 */
[----:B------:R-:W-:Y:S01]  /*22370*/  IMAD.MOV.U32 R200, RZ, RZ, R203 ;  /* 0x000000ffffc87224 */ /* 0x000fe200078e00cb */
[----:B------:R-:W-:Y:S01]  /*22380*/  LEA.HI.X.SX32 R9, R250, R0, 0x2, P2 ;  /* 0x00000000fa097211 */ /* 0x000fe200010f16ff */
[----:B------:R-:W-:Y:S02]  /*22390*/  IMAD.MOV.U32 R203, RZ, RZ, R60 ;  /* 0x000000ffffcb7224 */ /* 0x000fe400078e003c */
[----:B------:R-:W-:Y:S01]  /*223a0*/  IMAD.MOV.U32 R176, RZ, RZ, R182 ;  /* 0x000000ffffb07224 */ /* 0x000fe200078e00b6 */
[C---:B----4-:R-:W-:Y:S01]  /*223b0*/  LEA R170, P1, R175.reuse, R2, 0x2 ;  /* 0x00000002afaa7211 */ /* 0x050fe200078210ff */
[----:B------:R-:W4:Y:S01]  /*223c0*/  LDL.LU R60, [R1+0x1a1c] ;  /* 0x001a1c00013c7983 */ /* 0x000f220000300800 */
[----:B------:R-:W-:Y:S02]  /*223d0*/  IMAD.MOV.U32 R182, RZ, RZ, R184 ;  /* 0x000000ffffb67224 */ /* 0x000fe400078e00b8 */
[----:B------:R-:W-:Y:S01]  /*223e0*/  IMAD.MOV.U32 R181, RZ, RZ, R183 ;  /* 0x000000ffffb57224 */ /* 0x000fe200078e00b7 */
[----:B------:R1:W-:Y:S01]  /*223f0*/  STL.64 [R1+0x1478], R8 ;  /* 0x0014780801007387 */ /* 0x0003e20000100a00 */
[----:B------:R-:W-:Y:S01]  /*22400*/  IMAD.MOV.U32 R184, RZ, RZ, R186 ;  /* 0x000000ffffb87224 */ /* 0x000fe200078e00ba */
[----:B------:R-:W-:Y:S01]  /*22410*/  LEA.HI.X.SX32 R171, R175, R0, 0x2, P1 ;  /* 0x00000000afab7211 */ /* 0x000fe200008f16ff */
[----:B------:R-:W-:-:S02]  /*22420*/  IMAD.MOV.U32 R183, RZ, RZ, R185 ;  /* 0x000000ffffb77224 */ /* 0x000fc400078e00b9 */
[----:B------:R-:W-:Y:S02]  /*22430*/  IMAD.MOV.U32 R186, RZ, RZ, R203 ;  /* 0x000000ffffba7224 */ /* 0x000fe400078e00cb */
[----:B------:R-:W-:Y:S02]  /*22440*/  IMAD.MOV.U32 R185, RZ, RZ, R200 ;  /* 0x000000ffffb97224 */ /* 0x000fe400078e00c8 */
[----:B------:R-:W-:Y:S02]  /*22450*/  IMAD.MOV.U32 R203, RZ, RZ, R62 ;  /* 0x000000ffffcb7224 */ /* 0x000fe400078e003e */
[----:B------:R-:W4:Y:S01]  /*22460*/  LDL.LU R62, [R1+0x1a18] ;  /* 0x001a1800013e7983 */ /* 0x000f220000300800 */
[C---:B-1----:R-:W-:Y:S01]  /*22470*/  LEA R8, P2, R252.reuse, R2, 0x2 ;  /* 0x00000002fc087211 */ /* 0x042fe200078410ff */
[----:B------:R-:W-:Y:S02]  /*22480*/  IMAD.MOV.U32 R200, RZ, RZ, R61 ;  /* 0x000000ffffc87224 */ /* 0x000fe400078e003d */
[----:B------:R-:W4:Y:S01]  /*22490*/  LDL.LU R61, [R1+0x1a14] ;  /* 0x001a1400013d7983 */ /* 0x000f220000300800 */
[----:B------:R-:W-:-:S03]  /*224a0*/  LEA.HI.X.SX32 R9, R252, R0, 0x2, P2 ;  /* 0x00000000fc097211 */ /* 0x000fc600010f16ff */
[----:B------:R1:W-:Y:S01]  /*224b0*/  STL.64 [R1+0x1470], R170 ;  /* 0x001470aa01007387 */ /* 0x0003e20000100a00 */
[----:B------:R-:W-:Y:S02]  /*224c0*/  IMAD.MOV.U32 R175, RZ, RZ, R63 ;  /* 0x000000ffffaf7224 */ /* 0x000fe400078e003f */
[----:B------:R-:W-:Y:S01]  /*224d0*/  IMAD.MOV.U32 R204, RZ, RZ, R102 ;  /* 0x000000ffffcc7224 */ /* 0x000fe200078e0066 */
[----:B------:R-:W4:Y:S01]  /*224e0*/  LDL.LU R63, [R1+0x1a10] ;  /* 0x001a1000013f7983 */ /* 0x000f220000300800 */
[----:B-1----:R-:W-:-:S04]  /*224f0*/  LEA R170, P2, R180, R2, 0x2 ;  /* 0x00000002b4aa7211 */ /* 0x002fc800078410ff */
[----:B------:R-:W-:Y:S01]  /*22500*/  LEA.HI.X.SX32 R171, R180, R0, 0x2, P2 ;  /* 0x00000000b4ab7211 */ /* 0x000fe200010f16ff */
[----:B------:R-:W-:Y:S02]  /*22510*/  IMAD.MOV.U32 R180, RZ, RZ, R181 ;  /* 0x000000ffffb47224 */ /* 0x000fe400078e00b5 */
[----:B------:R-:W-:Y:S02]  /*22520*/  IMAD.MOV.U32 R181, RZ, RZ, R182 ;  /* 0x000000ffffb57224 */ /* 0x000fe400078e00b6 */
[----:B------:R-:W-:Y:S02]  /*22530*/  IMAD.MOV.U32 R182, RZ, RZ, R183 ;  /* 0x000000ffffb67224 */ /* 0x000fe400078e00b7 */
[----:B------:R-:W-:Y:S01]  /*22540*/  IMAD.MOV.U32 R183, RZ, RZ, R184 ;  /* 0x000000ffffb77224 */ /* 0x000fe200078e00b8 */
[----:B------:R-:W-:Y:S01]  /*22550*/  LEA R172, P1, R175, R2, 0x2 ;  /* 0x00000002afac7211 */ /* 0x000fe200078210ff */
[----:B------:R-:W-:Y:S02]  /*22560*/  IMAD.MOV.U32 R184, RZ, RZ, R185 ;  /* 0x000000ffffb87224 */ /* 0x000fe400078e00b9 */
[----:B------:R-:W-:-:S02]  /*22570*/  IMAD.MOV.U32 R185, RZ, RZ, R186 ;  /* 0x000000ffffb97224 */ /* 0x000fc400078e00ba */
[----:B------:R-:W-:Y:S02]  /*22580*/  IMAD.MOV.U32 R186, RZ, RZ, R187 ;  /* 0x000000ffffba7224 */ /* 0x000fe400078e00bb */
[----:B------:R-:W-:Y:S01]  /*22590*/  IMAD.MOV.U32 R187, RZ, RZ, R188 ;  /* 0x000000ffffbb7224 */ /* 0x000fe200078e00bc */
[----:B------:R-:W-:Y:S01]  /*225a0*/  LEA.HI.X.SX32 R173, R175, R0, 0x2, P1 ;  /* 0x00000000afad7211 */ /* 0x000fe200008f16ff */
[----:B------:R-:W-:Y:S02]  /*225b0*/  IMAD.MOV.U32 R188, RZ, RZ, R189 ;  /* 0x000000ffffbc7224 */ /* 0x000fe400078e00bd */
[----:B------:R-:W-:Y:S02]  /*225c0*/  IMAD.MOV.U32 R189, RZ, RZ, R190 ;  /* 0x000000ffffbd7224 */ /* 0x000fe400078e00be */
[----:B------:R-:W-:Y:S02]  /*225d0*/  IMAD.MOV.U32 R190, RZ, RZ, R204 ;  /* 0x000000ffffbe7224 */ /* 0x000fe400078e00cc */
[----:B------:R-:W-:Y:S01]  /*225e0*/  IMAD.MOV.U32 R204, RZ, RZ, R150 ;  /* 0x000000ffffcc7224 */ /* 0x000fe200078e0096 */
[----:B------:R-:W-:Y:S01]  /*225f0*/  STL.64 [R1+0x1468], R8 ;  /* 0x0014680801007387 */ /* 0x000fe20000100a00 */
[----:B------:R-:W-:-:S02]  /*22600*/  IMAD.MOV.U32 R150, RZ, RZ, R151 ;  /* 0x000000ffff967224 */ /* 0x000fc400078e0097 */
[----:B------:R-:W-:Y:S01]  /*22610*/  IMAD.MOV.U32 R151, RZ, RZ, R23 ;  /* 0x000000ffff977224 */ /* 0x000fe200078e0017 */
[----:B------:R1:W-:Y:S01]  /*22620*/  STL.64 [R1+0x1460], R172 ;  /* 0x001460ac01007387 */ /* 0x0003e20000100a00 */
[----:B------:R-:W-:Y:S02]  /*22630*/  IMAD.MOV.U32 R23, RZ, RZ, R21 ;  /* 0x000000ffff177224 */ /* 0x000fe400078e0015 */
[----:B------:R-:W-:Y:S01]  /*22640*/  IMAD.MOV.U32 R21, RZ, RZ, R16 ;  /* 0x000000ffff157224 */ /* 0x000fe200078e0010 */
[----:B------:R1:W-:Y:S04]  /*22650*/  STL.64 [R1+0x1458], R170 ;  /* 0x001458aa01007387 */ /* 0x0003e80000100a00 */
[----:B------:R-:W2:Y:S01]  /*22660*/  LDL.LU R16, [R1+0x41c] ;  /* 0x00041c0001107983 */ /* 0x000ea20000300800 */
[----:B-1----:R-:W-:-:S02]  /*22670*/  LEA R172, P1, R180, R2, 0x2 ;  /* 0x00000002b4ac7211 */ /* 0x002fc400078210ff */
[C---:B------:R-:W-:Y:S02]  /*22680*/  LEA R170, P2, R179.reuse, R2, 0x2 ;  /* 0x00000002b3aa7211 */ /* 0x040fe400078410ff */
[-C--:B------:R-:W-:Y:S01]  /*22690*/  LEA.HI.X.SX32 R173, R180, R0.reuse, 0x2, P1 ;  /* 0x00000000b4ad7211 */ /* 0x080fe200008f16ff */
[----:B------:R-:W-:Y:S01]  /*226a0*/  IMAD.MOV.U32 R180, RZ, RZ, R182 ;  /* 0x000000ffffb47224 */ /* 0x000fe200078e00b6 */
[----:B------:R-:W-:Y:S01]  /*226b0*/  LEA.HI.X.SX32 R171, R179, R0, 0x2, P2 ;  /* 0x00000000b3ab7211 */ /* 0x000fe200010f16ff */
[----:B------:R-:W-:Y:S02]  /*226c0*/  IMAD.MOV.U32 R182, RZ, RZ, R183 ;  /* 0x000000ffffb67224 */ /* 0x000fe400078e00b7 */
[----:B------:R-:W-:Y:S02]  /*226d0*/  IMAD.MOV.U32 R179, RZ, RZ, R180 ;  /* 0x000000ffffb37224 */ /* 0x000fe400078e00b4 */
[----:B------:R-:W-:Y:S02]  /*226e0*/  IMAD.MOV.U32 R183, RZ, RZ, R184 ;  /* 0x000000ffffb77224 */ /* 0x000fe400078e00b8 */
[----:B------:R-:W-:-:S02]  /*226f0*/  IMAD.MOV.U32 R184, RZ, RZ, R185 ;  /* 0x000000ffffb87224 */ /* 0x000fc400078e00b9 */
[----:B------:R-:W-:Y:S01]  /*22700*/  IMAD.MOV.U32 R185, RZ, RZ, R186 ;  /* 0x000000ffffb97224 */ /* 0x000fe200078e00ba */
[----:B------:R-:W-:Y:S01]  /*22710*/  LEA R174, P1, R179, R2, 0x2 ;  /* 0x00000002b3ae7211 */ /* 0x000fe200078210ff */
[----:B------:R-:W-:Y:S02]  /*22720*/  IMAD.MOV.U32 R186, RZ, RZ, R187 ;  /* 0x000000ffffba7224 */ /* 0x000fe400078e00bb */
[----:B------:R-:W-:Y:S02]  /*22730*/  IMAD.MOV.U32 R180, RZ, RZ, R182 ;  /* 0x000000ffffb47224 */ /* 0x000fe400078e00b6 */
[----:B------:R-:W-:Y:S02]  /*22740*/  IMAD.MOV.U32 R193, RZ, RZ, R194 ;  /* 0x000000ffffc17224 */ /* 0x000fe400078e00c2 */
[----:B------:R-:W-:Y:S02]  /*22750*/  IMAD.MOV.U32 R187, RZ, RZ, R188 ;  /* 0x000000ffffbb7224 */ /* 0x000fe400078e00bc */
[----:B------:R-:W-:-:S02]  /*22760*/  IMAD.MOV.U32 R182, RZ, RZ, R183 ;  /* 0x000000ffffb67224 */ /* 0x000fc400078e00b7 */
[----:B------:R-:W-:Y:S02]  /*22770*/  IMAD.MOV.U32 R188, RZ, RZ, R189 ;  /* 0x000000ffffbc7224 */ /* 0x000fe400078e00bd */
[----:B------:R-:W-:Y:S02]  /*22780*/  IMAD.MOV.U32 R183, RZ, RZ, R184 ;  /* 0x000000ffffb77224 */ /* 0x000fe400078e00b8 */
[----:B------:R-:W-:Y:S02]  /*22790*/  IMAD.MOV.U32 R189, RZ, RZ, R190 ;  /* 0x000000ffffbd7224 */ /* 0x000fe400078e00be */
[----:B------:R-:W-:Y:S01]  /*227a0*/  IMAD.MOV.U32 R184, RZ, RZ, R185 ;  /* 0x000000ffffb87224 */ /* 0x000fe200078e00b9 */
[----:B------:R-:W-:Y:S01]  /*227b0*/  LEA.HI.X.SX32 R175, R179, R0, 0x2, P1 ;  /* 0x00000000b3af7211 */ /* 0x000fe200008f16ff */
[----:B------:R-:W-:Y:S02]  /*227c0*/  IMAD.MOV.U32 R190, RZ, RZ, R191 ;  /* 0x000000ffffbe7224 */ /* 0x000fe400078e00bf */
        /* <DEDUP_REMOVED lines=9> */
[----:B------:R-:W-:Y:S02]  /*22860*/  IMAD.MOV.U32 R183, RZ, RZ, R184 ;  /* 0x000000ffffb77224 */ /* 0x000fe400078e00b8 */
[----:B------:R-:W-:Y:S02]  /*22870*/  IMAD.MOV.U32 R190, RZ, RZ, R191 ;  /* 0x000000ffffbe7224 */ /* 0x000fe400078e00bf */
[----:B------:R-:W-:Y:S02]  /*22880*/  IMAD.MOV.U32 R184, RZ, RZ, R185 ;  /* 0x000000ffffb87224 */ /* 0x000fe400078e00b9 */
[----:B------:R-:W-:Y:S02]  /*22890*/  IMAD.MOV.U32 R194, RZ, RZ, R197 ;  /* 0x000000ffffc27224 */ /* 0x000fe400078e00c5 */
[----:B------:R-:W-:Y:S01]  /*228a0*/  IMAD.MOV.U32 R193, RZ, RZ, R64 ;  /* 0x000000ffffc17224 */ /* 0x000fe200078e0040 */
[----:B-1----:R-:W-:Y:S01]  /*228b0*/  LEA R172, P2, R177, R2, 0x2 ;  /* 0x00000002b1ac7211 */ /* 0x002fe200078410ff */
[----:B------:R-:W-:Y:S01]  /*228c0*/  IMAD.MOV.U32 R185, RZ, RZ, R186 ;  /* 0x000000ffffb97224 */ /* 0x000fe200078e00ba */
[----:B------:R-:W4:Y:S01]  /*228d0*/  LDL.LU R64, [R1+0x1a0c] ;  /* 0x001a0c0001407983 */ /* 0x000f220000300800 */
[----:B------:R-:W-:-:S02]  /*228e0*/  IMAD.MOV.U32 R186, RZ, RZ, R187 ;  /* 0x000000ffffba7224 */ /* 0x000fc400078e00bb */
[----:B------:R-:W-:Y:S01]  /*228f0*/  IMAD.MOV.U32 R207, RZ, RZ, R95 ;  /* 0x000000ffffcf7224 */ /* 0x000fe200078e005f */
[----:B------:R1:W-:Y:S01]  /*22900*/  STL.64 [R1+0x1448], R170 ;  /* 0x001448aa01007387 */ /* 0x0003e20000100a00 */
[----:B------:R-:W-:Y:S01]  /*22910*/  IMAD.MOV.U32 R187, RZ, RZ, R189 ;  /* 0x000000ffffbb7224 */ /* 0x000fe200078e00bd */
[----:B------:R-:W-:Y:S01]  /*22920*/  LEA.HI.X.SX32 R173, R177, R0, 0x2, P2 ;  /* 0x00000000b1ad7211 */ /* 0x000fe200010f16ff */
[----:B------:R-:W-:Y:S02]  /*22930*/  IMAD.MOV.U32 R189, RZ, RZ, R190 ;  /* 0x000000ffffbd7224 */ /* 0x000fe400078e00be */
[----:B------:R-:W-:Y:S02]  /*22940*/  IMAD.MOV.U32 R191, RZ, RZ, R193 ;  /* 0x000000ffffbf7224 */ /* 0x000fe400078e00c1 */
[----:B------:R-:W-:Y:S02]  /*22950*/  IMAD.MOV.U32 R190, RZ, RZ, R194 ;  /* 0x000000ffffbe7224 */ /* 0x000fe400078e00c2 */
[----:B------:R-:W-:-:S02]  /*22960*/  IMAD.MOV.U32 R193, RZ, RZ, R66 ;  /* 0x000000ffffc17224 */ /* 0x000fc400078e0042 */
[----:B------:R-:W-:Y:S01]  /*22970*/  IMAD.MOV.U32 R194, RZ, RZ, R198 ;  /* 0x000000ffffc27224 */ /* 0x000fe200078e00c6 */
[----:B------:R-:W4:Y:S01]  /*22980*/  LDL.LU R66, [R1+0x1a08] ;  /* 0x001a080001427983 */ /* 0x000f220000300800 */
[----:B-1----:R-:W-:Y:S02]  /*22990*/  IMAD.MOV.U32 R171, RZ, RZ, R182 ;  /* 0x000000ffffab7224 */ /* 0x002fe400078e00b6 */
[----:B------:R-:W-:Y:S01]  /*229a0*/  IMAD.MOV.U32 R198, RZ, RZ, R207 ;  /* 0x000000ffffc67224 */ /* 0x000fe200078e00cf */
[----:B------:R1:W-:Y:S01]  /*229b0*/  STL.64 [R1+0x1440], R174 ;  /* 0x001440ae01007387 */ /* 0x0003e20000100a00 */
[----:B------:R-:W-:-:S03]  /*229c0*/  IMAD.MOV.U32 R207, RZ, RZ, R65 ;  /* 0x000000ffffcf7224 */ /* 0x000fc600078e0041 */
[----:B------:R-:W4:Y:S01]  /*229d0*/  LDL.LU R65, [R1+0x1a04] ;  /* 0x001a040001417983 */ /* 0x000f220000300800 */
[----:B------:R-:W-:-:S03]  /*229e0*/  IMAD.MOV.U32 R177, RZ, RZ, R179 ;  /* 0x000000ffffb17224 */ /* 0x000fc600078e00b3 */
[----:B------:R1:W-:Y:S01]  /*229f0*/  STL.64 [R1+0x1438], R172 ;  /* 0x001438ac01007387 */ /* 0x0003e20000100a00 */
[----:B------:R-:W-:Y:S01]  /*22a00*/  IMAD.MOV.U32 R182, RZ, RZ, R183 ;  /* 0x000000ffffb67224 */ /* 0x000fe200078e00b7 */
[C---:B-1----:R-:W-:Y:S01]  /*22a10*/  LEA R174, P1, R171.reuse, R2, 0x2 ;  /* 0x00000002abae7211 */ /* 0x042fe200078210ff */
[----:B------:R-:W-:Y:S02]  /*22a20*/  IMAD.MOV.U32 R179, RZ, RZ, R184 ;  /* 0x000000ffffb37224 */ /* 0x000fe400078e00b8 */
[----:B------:R-:W-:Y:S01]  /*22a30*/  IMAD.MOV.U32 R183, RZ, RZ, R185 ;  /* 0x000000ffffb77224 */ /* 0x000fe200078e00b9 */
[----:B------:R-:W-:Y:S01]  /*22a40*/  LEA.HI.X.SX32 R175, R171, R0, 0x2, P1 ;  /* 0x00000000abaf7211 */ /* 0x000fe200008f16ff */
[----:B------:R-:W-:Y:S01]  /*22a50*/  IMAD.MOV.U32 R184, RZ, RZ, R186 ;  /* 0x000000ffffb87224 */ /* 0x000fe200078e00ba */
[C---:B------:R-:W-:Y:S01]  /*22a60*/  LEA R172, P2, R178.reuse, R2, 0x2 ;  /* 0x00000002b2ac7211 */ /* 0x040fe200078410ff */
[----:B------:R-:W-:Y:S02]  /*22a70*/  IMAD.MOV.U32 R185, RZ, RZ, R187 ;  /* 0x000000ffffb97224 */ /* 0x000fe400078e00bb */
[----:B------:R-:W-:Y:S01]  /*22a80*/  IMAD.MOV.U32 R186, RZ, RZ, R189 ;  /* 0x000000ffffba7224 */ /* 0x000fe200078e00bd */
[----:B------:R-:W-:Y:S01]  /*22a90*/  LEA.HI.X.SX32 R173, R178, R0, 0x2, P2 ;  /* 0x00000000b2ad7211 */ /* 0x000fe200010f16ff */
[----:B------:R-:W-:-:S02]  /*22aa0*/  IMAD.MOV.U32 R187, RZ, RZ, R194 ;  /* 0x000000ffffbb7224 */ /* 0x000fc400078e00c2 */
[----:B------:R-:W-:Y:S02]  /*22ab0*/  IMAD.MOV.U32 R189, RZ, RZ, R198 ;  /* 0x000000ffffbd7224 */ /* 0x000fe400078e00c6 */
[----:B------:R-:W-:Y:S02]  /*22ac0*/  IMAD.MOV.U32 R194, RZ, RZ, R207 ;  /* 0x000000ffffc27224 */ /* 0x000fe400078e00cf */
[----:B------:R-:W-:Y:S02]  /*22ad0*/  IMAD.MOV.U32 R198, RZ, RZ, R67 ;  /* 0x000000ffffc67224 */ /* 0x000fe400078e0043 */
[----:B------:R-:W4:Y:S01]  /*22ae0*/  LDL.LU R67, [R1+0x1a00] ;  /* 0x001a000001437983 */ /* 0x000f220000300800 */
[----:B------:R-:W-:-:S03]  /*22af0*/  IMAD.MOV.U32 R207, RZ, RZ, R68 ;  /* 0x000000ffffcf7224 */ /* 0x000fc600078e0044 */
[----:B------:R-:W4:Y:S04]  /*22b00*/  LDL.LU R68, [R1+0x19fc] ;  /* 0x0019fc0001447983 */ /* 0x000f280000300800 */
[----:B------:R-:W-:Y:S04]  /*22b10*/  STL.64 [R1+0x1430], R174 ;  /* 0x001430ae01007387 */ /* 0x000fe80000100a00 */
[----:B------:R1:W-:Y:S01]  /*22b20*/  STL.64 [R1+0x1428], R172 ;  /* 0x001428ac01007387 */ /* 0x0003e20000100a00 */
[----:B------:R-:W-:Y:S02]  /*22b30*/  IMAD.MOV.U32 R178, RZ, RZ, R183 ;  /* 0x000000ffffb27224 */ /* 0x000fe400078e00b7 */
[----:B------:R-:W-:-:S02]  /*22b40*/  IMAD.MOV.U32 R183, RZ, RZ, R186 ;  /* 0x000000ffffb77224 */ /* 0x000fc400078e00ba */
[----:B-1----:R-:W-:Y:S01]  /*22b50*/  IMAD.MOV.U32 R173, RZ, RZ, R179 ;  /* 0x000000ffffad7224 */ /* 0x002fe200078e00b3 */
[----:B------:R-:W-:Y:S01]  /*22b60*/  LEA R174, P2, R176, R2, 0x2 ;  /* 0x00000002b0ae7211 */ /* 0x000fe200078410ff */
[----:B------:R-:W-:-:S03]  /*22b70*/  IMAD.MOV.U32 R179, RZ, RZ, R184 ;  /* 0x000000ffffb37224 */ /* 0x000fc600078e00b8 */
[C---:B------:R-:W-:Y:S01]  /*22b80*/  LEA R208, P1, R173.reuse, R2, 0x2 ;  /* 0x00000002add07211 */ /* 0x040fe200078210ff */
[----:B------:R-:W-:Y:S02]  /*22b90*/  IMAD.MOV.U32 R184, RZ, RZ, R185 ;  /* 0x000000ffffb87224 */ /* 0x000fe400078e00b9 */
[----:B------:R-:W-:Y:S01]  /*22ba0*/  IMAD.MOV.U32 R186, RZ, RZ, R189 ;  /* 0x000000ffffba7224 */ /* 0x000fe200078e00bd */
[-C--:B------:R-:W-:Y:S01]  /*22bb0*/  LEA.HI.X.SX32 R209, R173, R0.reuse, 0x2, P1 ;  /* 0x00000000add17211 */ /* 0x080fe200008f16ff */
[----:B------:R-:W-:Y:S01]  /*22bc0*/  IMAD.MOV.U32 R185, RZ, RZ, R187 ;  /* 0x000000ffffb97224 */ /* 0x000fe200078e00bb */
[----:B------:R-:W-:Y:S01]  /*22bd0*/  LEA.HI.X.SX32 R175, R176, R0, 0x2, P2 ;  /* 0x00000000b0af7211 */ /* 0x000fe200010f16ff */
[----:B------:R-:W-:Y:S02]  /*22be0*/  IMAD.MOV.U32 R189, RZ, RZ, R195 ;  /* 0x000000ffffbd7224 */ /* 0x000fe400078e00c3 */
[----:B------:R-:W-:Y:S02]  /*22bf0*/  IMAD.MOV.U32 R187, RZ, RZ, R199 ;  /* 0x000000ffffbb7224 */ /* 0x000fe400078e00c7 */
[----:B------:R-:W-:-:S02]  /*22c00*/  IMAD.MOV.U32 R195, RZ, RZ, R200 ;  /* 0x000000ffffc37224 */ /* 0x000fc400078e00c8 */
[----:B------:R-:W-:Y:S02]  /*22c10*/  IMAD.MOV.U32 R199, RZ, RZ, R203 ;  /* 0x000000ffffc77224 */ /* 0x000fe400078e00cb */
[----:B------:R-:W-:Y:S02]  /*22c20*/  IMAD.MOV.U32 R200, RZ, RZ, R70 ;  /* 0x000000ffffc87224 */ /* 0x000fe400078e0046 */
[----:B------:R-:W4:Y:S01]  /*22c30*/  LDL.LU R70, [R1+0x19f8] ;  /* 0x0019f80001467983 */ /* 0x000f220000300800 */
[----:B------:R-:W-:-:S03]  /*22c40*/  IMAD.MOV.U32 R203, RZ, RZ, R69 ;  /* 0x000000ffffcb7224 */ /* 0x000fc600078e0045 */
[----:B------:R-:W4:Y:S04]  /*22c50*/  LDL.LU R69, [R1+0x19f4] ;  /* 0x0019f40001457983 */ /* 0x000f280000300800 */
[----:B------:R1:W-:Y:S04]  /*22c60*/  STL.64 [R1+0x1420], R208 ;  /* 0x001420d001007387 */ /* 0x0003e80000100a00 */
[----:B------:R3:W-:Y:S01]  /*22c70*/  STL.64 [R1+0x1418], R174 ;  /* 0x001418ae01007387 */ /* 0x0007e20000100a00 */
[-C--:B-1----:R-:W-:Y:S02]  /*22c80*/  LEA R208, P1, R179, R2.reuse, 0x2 ;  /* 0x00000002b3d07211 */ /* 0x082fe400078210ff */
[----:B---3--:R-:W-:-:S02]  /*22c90*/  LEA R174, P2, R182, R2, 0x2 ;  /* 0x00000002b6ae7211 */ /* 0x008fc400078410ff */
[-C--:B------:R-:W-:Y:S01]  /*22ca0*/  LEA.HI.X.SX32 R209, R179, R0.reuse, 0x2, P1 ;  /* 0x00000000b3d17211 */ /* 0x080fe200008f16ff */
[----:B------:R-:W-:Y:S01]  /*22cb0*/  IMAD.MOV.U32 R179, RZ, RZ, R183 ;  /* 0x000000ffffb37224 */ /* 0x000fe200078e00b7 */
[----:B------:R-:W-:Y:S01]  /*22cc0*/  LEA.HI.X.SX32 R175, R182, R0, 0x2, P2 ;  /* 0x00000000b6af7211 */ /* 0x000fe200010f16ff */
        /* <DEDUP_REMOVED lines=9> */
[----:B------:R1:W-:Y:S01]  /*22d60*/  STL.64 [R1+0x1410], R208 ;  /* 0x001410d001007387 */ /* 0x0003e20000100a00 */
[----:B------:R-:W-:Y:S02]  /*22d70*/  IMAD.MOV.U32 R204, RZ, RZ, R149 ;  /* 0x000000ffffcc7224 */ /* 0x000fe400078e0095 */
[----:B------:R-:W-:Y:S01]  /*22d80*/  IMAD.MOV.U32 R148, RZ, RZ, R150 ;  /* 0x000000ffff947224 */ /* 0x000fe200078e0096 */
[----:B------:R-:W-:Y:S01]  /*22d90*/  STL.64 [R1+0x1408], R174 ;  /* 0x001408ae01007387 */ /* 0x000fe20000100a00 */
[----:B------:R-:W-:-:S02]  /*22da0*/  IMAD.MOV.U32 R149, RZ, RZ, R151 ;  /* 0x000000ffff957224 */ /* 0x000fc400078e0097 */
[----:B------:R-:W-:Y:S02]  /*22db0*/  IMAD.MOV.U32 R150, RZ, RZ, R23 ;  /* 0x000000ffff967224 */ /* 0x000fe400078e0017 */
[----:B------:R-:W-:Y:S02]  /*22dc0*/  IMAD.MOV.U32 R151, RZ, RZ, R22 ;  /* 0x000000ffff977224 */ /* 0x000fe400078e0016 */
[----:B------:R-:W-:Y:S02]  /*22dd0*/  IMAD.MOV.U32 R23, RZ, RZ, R21 ;  /* 0x000000ffff177224 */ /* 0x000fe400078e0015 */
[----:B------:R-:W3:Y:S01]  /*22de0*/  LDL.LU R21, [R1+0x14] ;  /* 0x0000140001157983 */ /* 0x000ee20000300800 */
[----:B--2---:R-:W-:-:S03]  /*22df0*/  IMAD.MOV.U32 R22, RZ, RZ, R16 ;  /* 0x000000ffff167224 */ /* 0x004fc600078e0010 */
[----:B------:R-:W2:Y:S01]  /*22e00*/  LDL.LU R16, [R1+0x1c] ;  /* 0x00001c0001107983 */ /* 0x000ea20000300800 */
[-C--:B------:R-:W-:Y:S02]  /*22e10*/  LEA R210, P1, R179, R2.reuse, 0x2 ;  /* 0x00000002b3d27211 */ /* 0x080fe400078210ff */
[----:B-1----:R-:W-:Y:S02]  /*22e20*/  LEA R208, P2, R181, R2, 0x2 ;  /* 0x00000002b5d07211 */ /* 0x002fe400078410ff */
[-C--:B------:R-:W-:Y:S01]  /*22e30*/  LEA.HI.X.SX32 R211, R179, R0.reuse, 0x2, P1 ;  /* 0x00000000b3d37211 */ /* 0x080fe200008f16ff */
[----:B------:R-:W-:Y:S01]  /*22e40*/  IMAD.MOV.U32 R179, RZ, RZ, R183 ;  /* 0x000000ffffb37224 */ /* 0x000fe200078e00b7 */
[----:B------:R-:W-:-:S03]  /*22e50*/  LEA.HI.X.SX32 R209, R181, R0, 0x2, P2 ;  /* 0x00000000b5d17211 */ /* 0x000fc600010f16ff */
[----:B------:R1:W-:Y:S01]  /*22e60*/  STL.64 [R1+0x1400], R210 ;  /* 0x001400d201007387 */ /* 0x0003e20000100a00 */
[----:B------:R-:W-:-:S03]  /*22e70*/  IMAD.MOV.U32 R181, RZ, RZ, R185 ;  /* 0x000000ffffb57224 */ /* 0x000fc600078e00b9 */
[----:B------:R1:W-:Y:S01]  /*22e80*/  STL.64 [R1+0x13f8], R208 ;  /* 0x0013f8d001007387 */ /* 0x0003e20000100a00 */
[----:B------:R-:W-:Y:S02]  /*22e90*/  IMAD.MOV.U32 R183, RZ, RZ, R186 ;  /* 0x000000ffffb77224 */ /* 0x000fe400078e00ba */
[----:B------:R-:W-:Y:S01]  /*22ea0*/  IMAD.MOV.U32 R185, RZ, RZ, R187 ;  /* 0x000000ffffb97224 */ /* 0x000fe200078e00bb */
[CC--:B-1----:R-:W-:Y:S02]  /*22eb0*/  LEA R210, P1, R179.reuse, R2.reuse, 0x2 ;  /* 0x00000002b3d27211 */ /* 0x0c2fe400078210ff */
[C---:B------:R-:W-:Y:S01]  /*22ec0*/  LEA R208, P2, R180.reuse, R2, 0x2 ;  /* 0x00000002b4d07211 */ /* 0x040fe200078410ff */
[----:B------:R-:W-:Y:S01]  /*22ed0*/  IMAD.MOV.U32 R187, RZ, RZ, R190 ;  /* 0x000000ffffbb7224 */ /* 0x000fe200078e00be */
[-C--:B------:R-:W-:Y:S02]  /*22ee0*/  LEA.HI.X.SX32 R211, R179, R0.reuse, 0x2, P1 ;  /* 0x00000000b3d37211 */ /* 0x080fe400008f16ff */
[----:B------:R-:W-:Y:S01]  /*22ef0*/  LEA.HI.X.SX32 R209, R180, R0, 0x2, P2 ;  /* 0x00000000b4d17211 */ /* 0x000fe200010f16ff */
[----:B------:R-:W-:-:S02]  /*22f00*/  IMAD.MOV.U32 R180, RZ, RZ, R181 ;  /* 0x000000ffffb47224 */ /* 0x000fc400078e00b5 */
[----:B------:R-:W-:Y:S02]  /*22f10*/  IMAD.MOV.U32 R186, RZ, RZ, R188 ;  /* 0x000000ffffba7224 */ /* 0x000fe400078e00bc */
[----:B------:R-:W-:Y:S02]  /*22f20*/  IMAD.MOV.U32 R190, RZ, RZ, R71 ;  /* 0x000000ffffbe7224 */ /* 0x000fe400078e0047 */
[----:B------:R-:W4:Y:S01]  /*22f30*/  LDL.LU R71, [R1+0x19f0] ;  /* 0x0019f00001477983 */ /* 0x000f220000300800 */
[----:B------:R-:W-:Y:S02]  /*22f40*/  IMAD.MOV.U32 R188, RZ, RZ, R72 ;  /* 0x000000ffffbc7224 */ /* 0x000fe400078e0048 */
[----:B------:R-:W-:Y:S01]  /*22f50*/  IMAD.MOV.U32 R181, RZ, RZ, R183 ;  /* 0x000000ffffb57224 */ /* 0x000fe200078e00b7 */
[----:B------:R-:W4:Y:S01]  /*22f60*/  LDL.LU R72, [R1+0x19ec] ;  /* 0x0019ec0001487983 */ /* 0x000f220000300800 */
[----:B------:R-:W-:Y:S02]  /*22f70*/  IMAD.MOV.U32 R183, RZ, RZ, R185 ;  /* 0x000000ffffb77224 */ /* 0x000fe400078e00b9 */
[----:B------:R-:W-:Y:S01]  /*22f80*/  IMAD.MOV.U32 R185, RZ, RZ, R186 ;  /* 0x000000ffffb97224 */ /* 0x000fe200078e00ba */
[----:B------:R1:W-:Y:S01]  /*22f90*/  STL.64 [R1+0x13f0], R210 ;  /* 0x0013f0d201007387 */ /* 0x0003e20000100a00 */
[----:B------:R-:W-:-:S02]  /*22fa0*/  IMAD.MOV.U32 R186, RZ, RZ, R187 ;  /* 0x000000ffffba7224 */ /* 0x000fc400078e00bb */
[----:B------:R-:W-:Y:S01]  /*22fb0*/  IMAD.MOV.U32 R187, RZ, RZ, R188 ;  /* 0x000000ffffbb7224 */ /* 0x000fe200078e00bc */
[----:B------:R1:W-:Y:S01]  /*22fc0*/  STL.64 [R1+0x13e8], R208 ;  /* 0x0013e8d001007387 */ /* 0x0003e20000100a00 */
[----:B------:R-:W-:Y:S02]  /*22fd0*/  IMAD.MOV.U32 R188, RZ, RZ, R189 ;  /* 0x000000ffffbc7224 */ /* 0x000fe400078e00bd */
[----:B------:R-:W-:Y:S01]  /*22fe0*/  IMAD.MOV.U32 R179, RZ, RZ, R185 ;  /* 0x000000ffffb37224 */ /* 0x000fe200078e00b9 */
[CC--:B-1----:R-:W-:Y:S01]  /*22ff0*/  LEA R210, P1, R180.reuse, R2.reuse, 0x2 ;  /* 0x00000002b4d27211 */ /* 0x0c2fe200078210ff */
[----:B------:R-:W-:Y:S02]  /*23000*/  IMAD.MOV.U32 R189, RZ, RZ, R74 ;  /* 0x000000ffffbd7224 */ /* 0x000fe400078e004a */
[----:B------:R-:W4:Y:S01]  /*23010*/  LDL.LU R74, [R1+0x19e8] ;  /* 0x0019e800014a7983 */ /* 0x000f220000300800 */
[C---:B------:R-:W-:Y:S02]  /*23020*/  LEA R208, P2, R177.reuse, R2, 0x2 ;  /* 0x00000002b1d07211 */ /* 0x040fe400078410ff */
[-C--:B------:R-:W-:Y:S01]  /*23030*/  LEA.HI.X.SX32 R211, R180, R0.reuse, 0x2, P1 ;  /* 0x00000000b4d37211 */ /* 0x080fe200008f16ff */
[----:B------:R-:W-:Y:S01]  /*23040*/  IMAD.MOV.U32 R180, RZ, RZ, R183 ;  /* 0x000000ffffb47224 */ /* 0x000fe200078e00b7 */
[----:B------:R-:W-:Y:S01]  /*23050*/  LEA.HI.X.SX32 R209, R177, R0, 0x2, P2 ;  /* 0x00000000b1d17211 */ /* 0x000fe200010f16ff */
[----:B------:R-:W-:-:S02]  /*23060*/  IMAD.MOV.U32 R183, RZ, RZ, R186 ;  /* 0x000000ffffb77224 */ /* 0x000fc400078e00ba */
[----:B------:R-:W-:Y:S01]  /*23070*/  IMAD.MOV.U32 R185, RZ, RZ, R187 ;  /* 0x000000ffffb97224 */ /* 0x000fe200078e00bb */
[----:B------:R1:W-:Y:S01]  /*23080*/  STL.64 [R1+0x13e0], R210 ;  /* 0x0013e0d201007387 */ /* 0x0003e20000100a00 */
[----:B------:R-:W-:Y:S02]  /*23090*/  IMAD.MOV.U32 R186, RZ, RZ, R188 ;  /* 0x000000ffffba7224 */ /* 0x000fe400078e00bc */
[----:B------:R-:W-:Y:S02]  /*230a0*/  IMAD.MOV.U32 R177, RZ, RZ, R179 ;  /* 0x000000ffffb17224 */ /* 0x000fe400078e00b3 */
[----:B------:R-:W-:Y:S02]  /*230b0*/  IMAD.MOV.U32 R187, RZ, RZ, R189 ;  /* 0x000000ffffbb7224 */ /* 0x000fe400078e00bd */
[----:B------:R-:W-:Y:S02]  /*230c0*/  IMAD.MOV.U32 R188, RZ, RZ, R73 ;  /* 0x000000ffffbc7224 */ /* 0x000fe400078e0049 */
[----:B------:R-:W4:Y:S01]  /*230d0*/  LDL.LU R73, [R1+0x19e4] ;  /* 0x0019e40001497983 */ /* 0x000f220000300800 */
[----:B------:R-:W-:-:S03]  /*230e0*/  IMAD.MOV.U32 R189, RZ, RZ, R75 ;  /* 0x000000ffffbd7224 */ /* 0x000fc600078e004b */
[----:B------:R-:W4:Y:S01]  /*230f0*/  LDL.LU R75, [R1+0x19e0] ;  /* 0x0019e000014b7983 */ /* 0x000f220000300800 */
[----:B------:R-:W-:-:S03]  /*23100*/  IMAD.MOV.U32 R179, RZ, RZ, R183 ;  /* 0x000000ffffb37224 */ /* 0x000fc600078e00b7 */
[----:B------:R1:W-:Y:S01]  /*23110*/  STL.64 [R1+0x13d8], R208 ;  /* 0x0013d8d001007387 */ /* 0x0003e20000100a00 */
[----:B------:R-:W-:Y:S01]  /*23120*/  IMAD.MOV.U32 R183, RZ, RZ, R185 ;  /* 0x000000ffffb77224 */ /* 0x000fe200078e00b9 */
[-C--:B-1----:R-:W-:Y:S01]  /*23130*/  LEA R210, P2, R178, R2.reuse, 0x2 ;  /* 0x00000002b2d27211 */ /* 0x082fe200078410ff */
[----:B------:R-:W-:Y:S02]  /*23140*/  IMAD.MOV.U32 R185, RZ, RZ, R186 ;  /* 0x000000ffffb97224 */ /* 0x000fe400078e00ba */
[----:B------:R-:W-:Y:S02]  /*23150*/  IMAD.MOV.U32 R186, RZ, RZ, R187 ;  /* 0x000000ffffba7224 */ /* 0x000fe400078e00bb */
[----:B------:R-:W-:Y:S01]  /*23160*/  IMAD.MOV.U32 R187, RZ, RZ, R188 ;  /* 0x000000ffffbb7224 */ /* 0x000fe200078e00bc */
[----:B------:R-:W-:Y:S01]  /*23170*/  LEA R208, P1, R177, R2, 0x2 ;  /* 0x00000002b1d07211 */ /* 0x000fe200078210ff */
[----:B------:R-:W-:-:S03]  /*23180*/  IMAD.MOV.U32 R188, RZ, RZ, R189 ;  /* 0x000000ffffbc7224 */ /* 0x000fc600078e00bd */
[-C--:B------:R-:W-:Y:S01]  /*23190*/  LEA.HI.X.SX32 R209, R177, R0.reuse, 0x2, P1 ;  /* 0x00000000b1d17211 */ /* 0x080fe200008f16ff */
[----:B------:R-:W-:Y:S01]  /*231a0*/  IMAD.MOV.U32 R189, RZ, RZ, R76 ;  /* 0x000000ffffbd7224 */ /* 0x000fe200078e004c */
[----:B------:R-:W-:Y:S01]  /*231b0*/  LEA.HI.X.SX32 R211, R178, R0, 0x2, P2 ;  /* 0x00000000b2d37211 */ /* 0x000fe200010f16ff */
[----:B------:R-:W4:Y:S04]  /*231c0*/  LDL.LU R76, [R1+0x19dc] ;  /* 0x0019dc00014c7983 */ /* 0x000f280000300800 */
[----:B------:R1:W-:Y:S02]  /*231d0*/  STL.64 [R1+0x13d0], R208 ;  /* 0x0013d0d001007387 */ /* 0x0003e40000100a00 */
[----:B-1----:R-:W-:Y:S02]  /*231e0*/  IMAD.MOV.U32 R208, RZ, RZ, R179 ;  /* 0x000000ffffd07224 */ /* 0x002fe400078e00b3 */
[----:B------:R-:W-:-:S02]  /*231f0*/  IMAD.MOV.U32 R179, RZ, RZ, R78 ;  /* 0x000000ffffb37224 */ /* 0x000fc400078e004e */
[----:B------:R-:W4:Y:S04]  /*23200*/  LDL.LU R78, [R1+0x19d8] ;  /* 0x0019d800014e7983 */ /* 0x000f280000300800 */
[----:B------:R1:W-:Y:S02]  /*23210*/  STL.64 [R1+0x13c8], R210 ;  /* 0x0013c8d201007387 */ /* 0x0003e40000100a00 */
[----:B-1----:R-:W-:-:S04]  /*23220*/  LEA R210, P2, R180, R2, 0x2 ;  /* 0x00000002b4d27211 */ /* 0x002fc800078410ff */
[----:B------:R-:W-:Y:S01]  /*23230*/  LEA.HI.X.SX32 R211, R180, R0, 0x2, P2 ;  /* 0x00000000b4d37211 */ /* 0x000fe200010f16ff */
[----:B------:R-:W-:Y:S02]  /*23240*/  IMAD.MOV.U32 R180, RZ, RZ, R183 ;  /* 0x000000ffffb47224 */ /* 0x000fe400078e00b7 */
[----:B------:R-:W-:Y:S02]  /*23250*/  IMAD.MOV.U32 R183, RZ, RZ, R185 ;  /* 0x000000ffffb77224 */ /* 0x000fe400078e00b9 */
[----:B------:R-:W-:Y:S02]  /*23260*/  IMAD.MOV.U32 R185, RZ, RZ, R186 ;  /* 0x000000ffffb97224 */ /* 0x000fe400078e00ba */
[----:B------:R-:W-:Y:S02]  /*23270*/  IMAD.MOV.U32 R186, RZ, RZ, R187 ;  /* 0x000000ffffba7224 */ /* 0x000fe400078e00bb */
[----:B------:R-:W-:Y:S02]  /*23280*/  IMAD.MOV.U32 R187, RZ, RZ, R188 ;  /* 0x000000ffffbb7224 */ /* 0x000fe400078e00bc */
[----:B------:R-:W-:Y:S01]  /*23290*/  IMAD.MOV.U32 R188, RZ, RZ, R189 ;  /* 0x000000ffffbc7224 */ /* 0x000fe200078e00bd */
[----:B------:R-:W-:Y:S01]  /*232a0*/  LEA R212, P1, R179, R2, 0x2 ;  /* 0x00000002b3d47211 */ /* 0x000fe200078210ff */
[----:B------:R-:W-:-:S02]  /*232b0*/  IMAD.MOV.U32 R189, RZ, RZ, R190 ;  /* 0x000000ffffbd7224 */ /* 0x000fc400078e00be */
[----:B------:R-:W-:Y:S02]  /*232c0*/  IMAD.MOV.U32 R190, RZ, RZ, R191 ;  /* 0x000000ffffbe7224 */ /* 0x000fe400078e00bf */
[----:B------:R-:W-:Y:S02]  /*232d0*/  IMAD.MOV.U32 R191, RZ, RZ, R193 ;  /* 0x000000ffffbf7224 */ /* 0x000fe400078e00c1 */
[----:B------:R-:W-:Y:S01]  /*232e0*/  IMAD.MOV.U32 R193, RZ, RZ, R147 ;  /* 0x000000ffffc17224 */ /* 0x000fe200078e0093 */
[----:B------:R-:W-:Y:S01]  /*232f0*/  LEA.HI.X.SX32 R213, R179, R0, 0x2, P1 ;  /* 0x00000000b3d57211 */ /* 0x000fe200008f16ff */
[----:B------:R-:W-:Y:S02]  /*23300*/  IMAD.MOV.U32 R147, RZ, RZ, R148 ;  /* 0x000000ffff937224 */ /* 0x000fe400078e0094 */
[----:B------:R-:W-:Y:S02]  /*23310*/  IMAD.MOV.U32 R148, RZ, RZ, R149 ;  /* 0x000000ffff947224 */ /* 0x000fe400078e0095 */
[----:B------:R-:W-:-:S02]  /*23320*/  IMAD.MOV.U32 R149, RZ, RZ, R150 ;  /* 0x000000ffff957224 */ /* 0x000fc400078e0096 */
[----:B------:R-:W-:Y:S02]  /*23330*/  IMAD.MOV.U32 R150, RZ, RZ, R151 ;  /* 0x000000ffff967224 */ /* 0x000fe400078e0097 */
[----:B------:R-:W-:Y:S01]  /*23340*/  IMAD.MOV.U32 R151, RZ, RZ, R23 ;  /* 0x000000ffff977224 */ /* 0x000fe200078e0017 */
[----:B------:R-:W-:Y:S01]  /*23350*/  STL.64 [R1+0x13c0], R212 ;  /* 0x0013c0d401007387 */ /* 0x000fe20000100a00 */
[----:B------:R-:W-:-:S03]  /*23360*/  IMAD.MOV.U32 R23, RZ, RZ, R22 ;  /* 0x000000ffff177224 */ /* 0x000fc600078e0016 */
[----:B------:R1:W-:Y:S01]  /*23370*/  STL.64 [R1+0x13b8], R210 ;  /* 0x0013b8d201007387 */ /* 0x0003e20000100a00 */
[----:B---3--:R-:W-:Y:S02]  /*23380*/  IMAD.MOV.U32 R22, RZ, RZ, R21 ;  /* 0x000000ffff167224 */ /* 0x008fe400078e0015 */
[----:B--2---:R-:W-:Y:S02]  /*23390*/  IMAD.MOV.U32 R21, RZ, RZ, R16 ;  /* 0x000000ffff157224 */ /* 0x004fe400078e0010 */
[----:B------:R-:W2:Y:S01]  /*233a0*/  LDL.LU R16, [R1+0x420] ;  /* 0x0004200001107983 */ /* 0x000ea20000300800 */
[----:B-1----:R-:W-:-:S04]  /*233b0*/  LEA R210, P2, R184, R2, 0x2 ;  /* 0x00000002b8d27211 */ /* 0x002fc800078410ff */
[----:B------:R-:W-:Y:S01]  /*233c0*/  LEA.HI.X.SX32 R211, R184, R0, 0x2, P2 ;  /* 0x00000000b8d37211 */ /* 0x000fe200010f16ff */
[----:B------:R-:W-:Y:S02]  /*233d0*/  IMAD.MOV.U32 R184, RZ, RZ, R185 ;  /* 0x000000ffffb87224 */ /* 0x000fe400078e00b9 */
[----:B------:R-:W-:Y:S02]  /*233e0*/  IMAD.MOV.U32 R185, RZ, RZ, R186 ;  /* 0x000000ffffb97224 */ /* 0x000fe400078e00ba */
[----:B------:R-:W-:Y:S02]  /*233f0*/  IMAD.MOV.U32 R186, RZ, RZ, R187 ;  /* 0x000000ffffba7224 */ /* 0x000fe400078e00bb */
[----:B------:R-:W-:Y:S02]  /*23400*/  IMAD.MOV.U32 R187, RZ, RZ, R188 ;  /* 0x000000ffffbb7224 */ /* 0x000fe400078e00bc */
[----:B------:R-:W-:Y:S02]  /*23410*/  IMAD.MOV.U32 R188, RZ, RZ, R189 ;  /* 0x000000ffffbc7224 */ /* 0x000fe400078e00bd */
[----:B------:R-:W-:-:S02]  /*23420*/  IMAD.MOV.U32 R189, RZ, RZ, R190 ;  /* 0x000000ffffbd7224 */ /* 0x000fc400078e00be */
[----:B------:R-:W-:Y:S01]  /*23430*/  IMAD.MOV.U32 R190, RZ, RZ, R191 ;  /* 0x000000ffffbe7224 */ /* 0x000fe200078e00bf */
[C---:B------:R-:W-:Y:S01]  /*23440*/  LEA R212, P1, R180.reuse, R2, 0x2 ;  /* 0x00000002b4d47211 */ /* 0x040fe200078210ff */
[----:B------:R-:W-:Y:S02]  /*23450*/  IMAD.MOV.U32 R191, RZ, RZ, R194 ;  /* 0x000000ffffbf7224 */ /* 0x000fe400078e00c2 */
[----:B------:R-:W-:Y:S02]  /*23460*/  IMAD.MOV.U32 R194, RZ, RZ, R198 ;  /* 0x000000ffffc27224 */ /* 0x000fe400078e00c6 */
[----:B------:R-:W-:Y:S02]  /*23470*/  IMAD.MOV.U32 R198, RZ, RZ, R146 ;  /* 0x000000ffffc67224 */ /* 0x000fe400078e0092 */
[----:B------:R-:W-:Y:S01]  /*23480*/  IMAD.MOV.U32 R146, RZ, RZ, R147 ;  /* 0x000000ffff927224 */ /* 0x000fe200078e0093 */
[----:B------:R-:W-:Y:S01]  /*23490*/  LEA.HI.X.SX32 R213, R180, R0, 0x2, P1 ;  /* 0x00000000b4d57211 */ /* 0x000fe200008f16ff */
        /* <DEDUP_REMOVED lines=8> */
[----:B------:R3:W-:Y:S01]  /*23520*/  STL.64 [R1+0x13a8], R210 ;  /* 0x0013a8d201007387 */ /* 0x0007e20000100a00 */
[----:B------:R-:W-:Y:S01]  /*23530*/  VIADD R137, R79, UR4 ;  /* 0x000000044f897c36 */ /* 0x000fe20008000000 */
[----:B------:R-:W-:Y:S01]  /*23540*/  ULDC UR4, c[0x0][0x248] ;  /* 0x0000920000047ab9 */ /* 0x000fe20000000800 */
[----:B-1----:R-:W-:Y:S01]  /*23550*/  LEA R212, P1, R184, R2, 0x2 ;  /* 0x00000002b8d47211 */ /* 0x002fe200078210ff */
[----:B--2---:R-:W-:-:S02]  /*23560*/  IMAD.MOV.U32 R21, RZ, RZ, R16 ;  /* 0x000000ffff157224 */ /* 0x004fc400078e0010 */
[----:B------:R-:W2:Y:S01]  /*23570*/  LDL.LU R16, [R1+0x428] ;  /* 0x0004280001107983 */ /* 0x000ea20000300800 */
[----:B------:R-:W-:Y:S01]  /*23580*/  LEA.HI.X.SX32 R213, R184, R0, 0x2, P1 ;  /* 0x00000000b8d57211 */ /* 0x000fe200008f16ff */
[----:B------:R-:W-:Y:S02]  /*23590*/  IMAD.MOV.U32 R184, RZ, RZ, R187 ;  /* 0x000000ffffb87224 */ /* 0x000fe400078e00bb */
[----:B------:R-:W-:Y:S01]  /*235a0*/  VIADD R141, R137, UR4 ;  /* 0x00000004898d7c36 */ /* 0x000fe20008000000 */
[----:B---3--:R-:W-:Y:S01]  /*235b0*/  LEA R210, P2, R182, R2, 0x2 ;  /* 0x00000002b6d27211 */ /* 0x008fe200078410ff */
[----:B------:R-:W-:Y:S01]  /*235c0*/  IMAD.MOV.U32 R187, RZ, RZ, R188 ;  /* 0x000000ffffbb7224 */ /* 0x000fe200078e00bc */
[----:B------:R1:W-:Y:S01]  /*235d0*/  STL.64 [R1+0x13a0], R212 ;  /* 0x0013a0d401007387 */ /* 0x0003e20000100a00 */
[----:B------:R-:W-:Y:S01]  /*235e0*/  IMAD.MOV.U32 R209, RZ, RZ, R184 ;  /* 0x000000ffffd17224 */ /* 0x000fe200078e00b8 */
[----:B------:R-:W-:Y:S01]  /*235f0*/  ULDC UR4, c[0x0][0x248] ;  /* 0x0000920000047ab9 */ /* 0x000fe20000000800 */
[----:B------:R-:W-:-:S02]  /*23600*/  IMAD.MOV.U32 R188, RZ, RZ, R189 ;  /* 0x000000ffffbc7224 */ /* 0x000fc400078e00bd */
[----:B------:R-:W-:Y:S02]  /*23610*/  IMAD.MOV.U32 R189, RZ, RZ, R190 ;  /* 0x000000ffffbd7224 */ /* 0x000fe400078e00be */
[----:B------:R-:W-:Y:S01]  /*23620*/  VIADD R139, R141, UR6 ;  /* 0x000000068d8b7c36 */ /* 0x000fe20008000000 */
[----:B------:R-:W-:Y:S01]  /*23630*/  LEA.HI.X.SX32 R211, R182, R0, 0x2, P2 ;  /* 0x00000000b6d37211 */ /* 0x000fe200010f16ff */
[----:B------:R-:W-:Y:S01]  /*23640*/  IMAD.MOV.U32 R190, RZ, RZ, R194 ;  /* 0x000000ffffbe7224 */ /* 0x000fe200078e00c2 */
[----:B------:R-:W-:Y:S01]  /*23650*/  ULDC UR6, c[0x0][0x248] ;  /* 0x0000920000067ab9 */ /* 0x000fe20000000800 */
[----:B------:R-:W-:Y:S01]  /*23660*/  IMAD.MOV.U32 R194, RZ, RZ, R195 ;  /* 0x000000ffffc27224 */ /* 0x000fe200078e00c3 */
[----:B-1----:R-:W-:Y:S01]  /*23670*/  LEA R212, P1, R209, R2, 0x2 ;  /* 0x00000002d1d47211 */ /* 0x002fe200078210ff */
[----:B------:R-:W-:Y:S02]  /*23680*/  IMAD.MOV.U32 R195, RZ, RZ, R199 ;  /* 0x000000ffffc37224 */ /* 0x000fe400078e00c7 */
[----:B------:R-:W-:-:S02]  /*23690*/  IMAD.MOV.U32 R199, RZ, RZ, R200 ;  /* 0x000000ffffc77224 */ /* 0x000fc400078e00c8 */
[----:B------:R-:W-:Y:S02]  /*236a0*/  IMAD.MOV.U32 R182, RZ, RZ, R187 ;  /* 0x000000ffffb67224 */ /* 0x000fe400078e00bb */
[----:B------:R-:W-:Y:S02]  /*236b0*/  VIADD R134, R139, UR4 ;  /* 0x000000048b867c36 */ /* 0x000fe40008000000 */
[----:B------:R-:W-:Y:S01]  /*236c0*/  IMAD.MOV.U32 R184, RZ, RZ, R188 ;  /* 0x000000ffffb87224 */ /* 0x000fe200078e00bc */
[----:B------:R-:W-:Y:S01]  /*236d0*/  LEA.HI.X.SX32 R213, R209, R0, 0x2, P1 ;  /* 0x00000000d1d57211 */ /* 0x000fe200008f16ff */
[----:B------:R-:W-:Y:S01]  /*236e0*/  IMAD.MOV.U32 R200, RZ, RZ, R77 ;  /* 0x000000ffffc87224 */ /* 0x000fe200078e004d */
[----:B------:R-:W-:Y:S01]  /*236f0*/  ULDC UR4, c[0x0][0x248] ;  /* 0x0000920000047ab9 */ /* 0x000fe20000000800 */
[----:B------:R-:W-:Y:S01]  /*23700*/  IMAD.MOV.U32 R187, RZ, RZ, R189 ;  /* 0x000000ffffbb7224 */ /* 0x000fe200078e00bd */
[----:B------:R-:W3:Y:S01]  /*23710*/  LDL.LU R77, [R1+0x19d4] ;  /* 0x0019d400014d7983 */ /* 0x000ee20000300800 */
[----:B------:R-:W-:-:S02]  /*23720*/  IMAD.MOV.U32 R188, RZ, RZ, R190 ;  /* 0x000000ffffbc7224 */ /* 0x000fc400078e00be */
[----:B------:R-:W-:Y:S01]  /*23730*/  IMAD.MOV.U32 R189, RZ, RZ, R199 ;  /* 0x000000ffffbd7224 */ /* 0x000fe200078e00c7 */
[----:B------:R1:W-:Y:S01]  /*23740*/  STL.64 [R1+0x1398], R210 ;  /* 0x001398d201007387 */ /* 0x0003e20000100a00 */
[----:B------:R-:W-:Y:S02]  /*23750*/  IMAD.MOV.U32 R209, RZ, RZ, R182 ;  /* 0x000000ffffd17224 */ /* 0x000fe400078e00b6 */
[----:B------:R-:W-:Y:S01]  /*23760*/  VIADD R80, R134, UR7 ;  /* 0x0000000786507c36 */ /* 0x000fe20008000000 */
[----:B------:R-:W-:Y:S01]  /*23770*/  ULDC UR7, c[0x0][0x248] ;  /* 0x0000920000077ab9 */ /* 0x000fe20000000800 */
[----:B------:R-:W-:Y:S02]  /*23780*/  IMAD.MOV.U32 R182, RZ, RZ, R184 ;  /* 0x000000ffffb67224 */ /* 0x000fe400078e00b8 */
[----:B------:R-:W-:Y:S02]  /*23790*/  IMAD.MOV.U32 R184, RZ, RZ, R187 ;  /* 0x000000ffffb87224 */ /* 0x000fe400078e00bb */
[----:B------:R-:W-:Y:S01]  /*237a0*/  IMAD.MOV.U32 R190, RZ, RZ, R195 ;  /* 0x000000ffffbe7224 */ /* 0x000fe200078e00c3 */
[----:B-1----:R-:W-:Y:S01]  /*237b0*/  LEA R210, P2, R181, R2, 0x2 ;  /* 0x00000002b5d27211 */ /* 0x002fe200078410ff */
[----:B------:R-:W-:-:S02]  /*237c0*/  IMAD.MOV.U32 R187, RZ, RZ, R188 ;  /* 0x000000ffffbb7224 */ /* 0x000fc400078e00bc */
[----:B------:R-:W-:Y:S01]  /*237d0*/  IMAD.MOV.U32 R195, RZ, RZ, R200 ;  /* 0x000000ffffc37224 */ /* 0x000fe200078e00c8 */
[----:B------:R-:W-:Y:S01]  /*237e0*/  LEA.HI.X.SX32 R211, R181, R0, 0x2, P2 ;  /* 0x00000000b5d37211 */ /* 0x000fe200010f16ff */
[----:B------:R-:W-:Y:S02]  /*237f0*/  IMAD.MOV.U32 R188, RZ, RZ, R189 ;  /* 0x000000ffffbc7224 */ /* 0x000fe400078e00bd */
[----:B------:R-:W-:Y:S02]  /*23800*/  IMAD.MOV.U32 R200, RZ, RZ, R79 ;  /* 0x000000ffffc87224 */ /* 0x000fe400078e004f */
[----:B------:R-:W-:Y:S01]  /*23810*/  IMAD.MOV.U32 R189, RZ, RZ, R192 ;  /* 0x000000ffffbd7224 */ /* 0x000fe200078e00c0 */
[----:B------:R-:W3:Y:S01]  /*23820*/  LDL.LU R79, [R1+0x19d0] ;  /* 0x0019d000014f7983 */ /* 0x000ee20000300800 */
[----:B------:R-:W-:Y:S02]  /*23830*/  IMAD.MOV.U32 R215, RZ, RZ, R182 ;  /* 0x000000ffffd77224 */ /* 0x000fe400078e00b6 */
[----:B------:R-:W-:Y:S01]  /*23840*/  VIADD R17, R80, UR8 ;  /* 0x0000000850117c36 */ /* 0x000fe20008000000 */
[----:B------:R-:W-:Y:S01]  /*23850*/  ULDC UR8, c[0x0][0x248] ;  /* 0x0000920000087ab9 */ /* 0x000fe20000000800 */
[----:B------:R-:W-:-:S02]  /*23860*/  IMAD.MOV.U32 R199, RZ, RZ, R80 ;  /* 0x000000ffffc77224 */ /* 0x000fc400078e0050 */
[----:B------:R-:W-:Y:S01]  /*23870*/  IMAD.MOV.U32 R192, RZ, RZ, R196 ;  /* 0x000000ffffc07224 */ /* 0x000fe200078e00c4 */
[----:B------:R-:W3:Y:S01]  /*23880*/  LDL.LU R80, [R1+0x19cc] ;  /* 0x0019cc0001507983 */ /* 0x000ee20000300800 */
[----:B------:R-:W-:Y:S02]  /*23890*/  IMAD.MOV.U32 R196, RZ, RZ, R204 ;  /* 0x000000ffffc47224 */ /* 0x000fe400078e00cc */
[----:B------:R-:W-:Y:S01]  /*238a0*/  IMAD.MOV.U32 R204, RZ, RZ, R82 ;  /* 0x000000ffffcc7224 */ /* 0x000fe200078e0052 */
[----:B------:R1:W-:Y:S01]  /*238b0*/  STL.64 [R1+0x1390], R212 ;  /* 0x001390d401007387 */ /* 0x0003e20000100a00 */
[----:B------:R-:W-:-:S03]  /*238c0*/  IMAD.MOV.U32 R181, RZ, RZ, R187 ;  /* 0x000000ffffb57224 */ /* 0x000fc600078e00bb */
[----:B------:R-:W3:Y:S01]  /*238d0*/  LDL.LU R82, [R1+0x19c8] ;  /* 0x0019c80001527983 */ /* 0x000ee20000300800 */
[----:B------:R-:W-:-:S03]  /*238e0*/  IMAD.MOV.U32 R187, RZ, RZ, R188 ;  /* 0x000000ffffbb7224 */ /* 0x000fc600078e00bc */
[----:B------:R4:W-:Y:S01]  /*238f0*/  STL.64 [R1+0x1388], R210 ;  /* 0x001388d201007387 */ /* 0x0009e20000100a00 */
[C---:B-1----:R-:W-:Y:S01]  /*23900*/  LEA R212, P1, R215.reuse, R2, 0x2 ;  /* 0x00000002d7d47211 */ /* 0x042fe200078210ff */
[----:B------:R-:W-:Y:S02]  /*23910*/  IMAD.MOV.U32 R188, RZ, RZ, R189 ;  /* 0x000000ffffbc7224 */ /* 0x000fe400078e00bd */
[----:B------:R-:W-:Y:S01]  /*23920*/  IMAD.MOV.U32 R189, RZ, RZ, R192 ;  /* 0x000000ffffbd7224 */ /* 0x000fe200078e00c0 */
[----:B------:R-:W-:Y:S02]  /*23930*/  LEA.HI.X.SX32 R213, R215, R0, 0x2, P1 ;  /* 0x00000000d7d57211 */ /* 0x000fe400008f16ff */
[----:B----4-:R-:W-:Y:S01]  /*23940*/  LEA R210, P2, R208, R2, 0x2 ;  /* 0x00000002d0d27211 */ /* 0x010fe200078410ff */
[----:B------:R-:W-:-:S03]  /*23950*/  IMAD.MOV.U32 R192, RZ, RZ, R196 ;  /* 0x000000ffffc07224 */ /* 0x000fc600078e00c4 */
[----:B------:R-:W-:Y:S01]  /*23960*/  LEA.HI.X.SX32 R211, R208, R0, 0x2, P2 ;  /* 0x00000000d0d37211 */ /* 0x000fe200010f16ff */
[----:B------:R-:W-:Y:S02]  /*23970*/  IMAD.MOV.U32 R196, RZ, RZ, R81 ;  /* 0x000000ffffc47224 */ /* 0x000fe400078e0051 */
[----:B------:R-:W4:Y:S04]  /*23980*/  LDL.LU R81, [R1+0x19c4] ;  /* 0x0019c40001517983 */ /* 0x000f280000300800 */
[----:B------:R1:W-:Y:S04]  /*23990*/  STL.64 [R1+0x1380], R212 ;  /* 0x001380d401007387 */ /* 0x0003e80000100a00 */
[----:B------:R1:W-:Y:S01]  /*239a0*/  STL.64 [R1+0x1378], R210 ;  /* 0x001378d201007387 */ /* 0x0003e20000100a00 */
[----:B------:R-:W-:-:S02]  /*239b0*/  IMAD.MOV.U32 R215, RZ, RZ, R187 ;  /* 0x000000ffffd77224 */ /* 0x000fc400078e00bb */
[----:B------:R-:W-:Y:S01]  /*239c0*/  IMAD.MOV.U32 R187, RZ, RZ, R189 ;  /* 0x000000ffffbb7224 */ /* 0x000fe200078e00bd */
[-C--:B-1----:R-:W-:Y:S02]  /*239d0*/  LEA R212, P1, R184, R2.reuse, 0x2 ;  /* 0x00000002b8d47211 */ /* 0x082fe400078210ff */
[----:B------:R-:W-:Y:S01]  /*239e0*/  LEA R210, P2, R186, R2, 0x2 ;  /* 0x00000002bad27211 */ /* 0x000fe200078410ff */
[----:B------:R-:W-:-:S03]  /*239f0*/  IMAD.MOV.U32 R189, RZ, RZ, R191 ;  /* 0x000000ffffbd7224 */ /* 0x000fc600078e00bf */
        /* <DEDUP_REMOVED lines=10> */
[----:B------:R-:W-:Y:S01]  /*23aa0*/  IMAD.MOV.U32 R146, RZ, RZ, R148 ;  /* 0x000000ffff927224 */ /* 0x000fe200078e0094 */
[----:B------:R1:W-:Y:S01]  /*23ab0*/  STL.64 [R1+0x1370], R212 ;  /* 0x001370d401007387 */ /* 0x0003e20000100a00 */
[----:B------:R-:W-:Y:S02]  /*23ac0*/  IMAD.MOV.U32 R147, RZ, RZ, R149 ;  /* 0x000000ffff937224 */ /* 0x000fe400078e0095 */
[----:B------:R-:W-:Y:S01]  /*23ad0*/  IMAD.MOV.U32 R148, RZ, RZ, R150 ;  /* 0x000000ffff947224 */ /* 0x000fe200078e0096 */
[----:B------:R1:W-:Y:S01]  /*23ae0*/  STL.64 [R1+0x1368], R210 ;  /* 0x001368d201007387 */ /* 0x0003e20000100a00 */
[----:B------:R-:W-:-:S02]  /*23af0*/  IMAD.MOV.U32 R149, RZ, RZ, R151 ;  /* 0x000000ffff957224 */ /* 0x000fc400078e0097 */
[----:B------:R-:W-:Y:S02]  /*23b00*/  IMAD.MOV.U32 R150, RZ, RZ, R23 ;  /* 0x000000ffff967224 */ /* 0x000fe400078e0017 */
[----:B------:R-:W-:Y:S02]  /*23b10*/  IMAD.MOV.U32 R151, RZ, RZ, R22 ;  /* 0x000000ffff977224 */ /* 0x000fe400078e0016 */
[----:B------:R-:W-:Y:S02]  /*23b20*/  IMAD.MOV.U32 R23, RZ, RZ, R21 ;  /* 0x000000ffff177224 */ /* 0x000fe400078e0015 */
[----:B------:R-:W3:Y:S01]  /*23b30*/  LDL.LU R21, [R1+0x20] ;  /* 0x0000200001157983 */ /* 0x000ee20000300800 */
[----:B--2---:R-:W-:-:S03]  /*23b40*/  IMAD.MOV.U32 R22, RZ, RZ, R16 ;  /* 0x000000ffff167224 */ /* 0x004fc600078e0010 */
[----:B------:R-:W2:Y:S01]  /*23b50*/  LDL.LU R16, [R1+0x28] ;  /* 0x0000280001107983 */ /* 0x000ea20000300800 */
[-C--:B-1----:R-:W-:Y:S02]  /*23b60*/  LEA R212, P1, R215, R2.reuse, 0x2 ;  /* 0x00000002d7d47211 */ /* 0x082fe400078210ff */
[----:B------:R-:W-:Y:S02]  /*23b70*/  LEA R210, P2, R183, R2, 0x2 ;  /* 0x00000002b7d27211 */ /* 0x000fe400078410ff */
[-C--:B------:R-:W-:Y:S02]  /*23b80*/  LEA.HI.X.SX32 R213, R215, R0.reuse, 0x2, P1 ;  /* 0x00000000d7d57211 */ /* 0x080fe400008f16ff */
[----:B------:R-:W-:-:S03]  /*23b90*/  LEA.HI.X.SX32 R211, R183, R0, 0x2, P2 ;  /* 0x00000000b7d37211 */ /* 0x000fc600010f16ff */
[----:B------:R-:W-:Y:S04]  /*23ba0*/  STL.64 [R1+0x1360], R212 ;  /* 0x001360d401007387 */ /* 0x000fe80000100a00 */
[----:B------:R1:W-:Y:S02]  /*23bb0*/  STL.64 [R1+0x1358], R210 ;  /* 0x001358d201007387 */ /* 0x0003e40000100a00 */
[----:B-1----:R-:W-:Y:S02]  /*23bc0*/  IMAD.MOV.U32 R211, RZ, RZ, R187 ;  /* 0x000000ffffd37224 */ /* 0x002fe400078e00bb */
[----:B------:R-:W-:Y:S01]  /*23bd0*/  IMAD.MOV.U32 R210, RZ, RZ, R186 ;  /* 0x000000ffffd27224 */ /* 0x000fe200078e00ba */
[-C--:B------:R-:W-:Y:S01]  /*23be0*/  LEA R212, P2, R185, R2.reuse, 0x2 ;  /* 0x00000002b9d47211 */ /* 0x080fe200078410ff */
[----:B------:R-:W-:Y:S01]  /*23bf0*/  IMAD.MOV.U32 R186, RZ, RZ, R188 ;  /* 0x000000ffffba7224 */ /* 0x000fe200078e00bc */
[----:B------:R-:W-:Y:S01]  /*23c00*/  LEA R214, P1, R211, R2, 0x2 ;  /* 0x00000002d3d67211 */ /* 0x000fe200078210ff */
[----:B------:R-:W-:Y:S01]  /*23c10*/  IMAD.MOV.U32 R187, RZ, RZ, R191 ;  /* 0x000000ffffbb7224 */ /* 0x000fe200078e00bf */
[-C--:B------:R-:W-:Y:S01]  /*23c20*/  LEA.HI.X.SX32 R213, R185, R0.reuse, 0x2, P2 ;  /* 0x00000000b9d57211 */ /* 0x080fe200010f16ff */
[----:B------:R-:W-:Y:S01]  /*23c30*/  IMAD.MOV.U32 R217, RZ, RZ, R186 ;  /* 0x000000ffffd97224 */ /* 0x000fe200078e00ba */
[----:B------:R-:W-:Y:S01]  /*23c40*/  LEA.HI.X.SX32 R215, R211, R0, 0x2, P1 ;  /* 0x00000000d3d77211 */ /* 0x000fe200008f16ff */
[----:B------:R-:W-:-:S02]  /*23c50*/  IMAD.MOV.U32 R188, RZ, RZ, R203 ;  /* 0x000000ffffbc7224 */ /* 0x000fc400078e00cb */
[----:B------:R-:W-:Y:S02]  /*23c60*/  IMAD.MOV.U32 R191, RZ, RZ, R83 ;  /* 0x000000ffffbf7224 */ /* 0x000fe400078e0053 */
[----:B------:R-:W4:Y:S01]  /*23c70*/  LDL.LU R83, [R1+0x19c0] ;  /* 0x0019c00001537983 */ /* 0x000f220000300800 */
[----:B------:R-:W-:-:S03]  /*23c80*/  IMAD.MOV.U32 R203, RZ, RZ, R84 ;  /* 0x000000ffffcb7224 */ /* 0x000fc600078e0054 */
[----:B------:R-:W4:Y:S04]  /*23c90*/  LDL.LU R84, [R1+0x19bc] ;  /* 0x0019bc0001547983 */ /* 0x000f280000300800 */
[----:B------:R1:W-:Y:S01]  /*23ca0*/  STL.64 [R1+0x1350], R214 ;  /* 0x001350d601007387 */ /* 0x0003e20000100a00 */
[----:B------:R-:W-:-:S03]  /*23cb0*/  IMAD.MOV.U32 R211, RZ, RZ, R187 ;  /* 0x000000ffffd37224 */ /* 0x000fc600078e00bb */
[----:B------:R1:W-:Y:S01]  /*23cc0*/  STL.64 [R1+0x1348], R212 ;  /* 0x001348d401007387 */ /* 0x0003e20000100a00 */
[----:B------:R-:W-:Y:S02]  /*23cd0*/  IMAD.MOV.U32 R185, RZ, RZ, R188 ;  /* 0x000000ffffb97224 */ /* 0x000fe400078e00bc */
[----:B------:R-:W-:Y:S01]  /*23ce0*/  IMAD.MOV.U32 R187, RZ, RZ, R191 ;  /* 0x000000ffffbb7224 */ /* 0x000fe200078e00bf */
[-C--:B-1----:R-:W-:Y:S01]  /*23cf0*/  LEA R214, P1, R217, R2.reuse, 0x2 ;  /* 0x00000002d9d67211 */ /* 0x082fe200078210ff */
[----:B------:R-:W-:Y:S01]  /*23d00*/  IMAD.MOV.U32 R188, RZ, RZ, R192 ;  /* 0x000000ffffbc7224 */ /* 0x000fe200078e00c0 */
[----:B------:R-:W-:Y:S02]  /*23d10*/  LEA R212, P2, R209, R2, 0x2 ;  /* 0x00000002d1d47211 */ /* 0x000fe400078410ff */
[-C--:B------:R-:W-:Y:S01]  /*23d20*/  LEA.HI.X.SX32 R215, R217, R0.reuse, 0x2, P1 ;  /* 0x00000000d9d77211 */ /* 0x080fe200008f16ff */
[----:B------:R-:W-:Y:S01]  /*23d30*/  IMAD.MOV.U32 R191, RZ, RZ, R201 ;  /* 0x000000ffffbf7224 */ /* 0x000fe200078e00c9 */
[----:B------:R-:W-:Y:S01]  /*23d40*/  LEA.HI.X.SX32 R213, R209, R0, 0x2, P2 ;  /* 0x00000000d1d57211 */ /* 0x000fe200010f16ff */
[----:B------:R-:W-:-:S02]  /*23d50*/  IMAD.MOV.U32 R192, RZ, RZ, R86 ;  /* 0x000000ffffc07224 */ /* 0x000fc400078e0056 */
[----:B------:R-:W4:Y:S01]  /*23d60*/  LDL.LU R86, [R1+0x19b8] ;  /* 0x0019b80001567983 */ /* 0x000f220000300800 */
[----:B------:R-:W-:Y:S02]  /*23d70*/  IMAD.MOV.U32 R201, RZ, RZ, R85 ;  /* 0x000000ffffc97224 */ /* 0x000fe400078e0055 */
[----:B------:R-:W-:Y:S01]  /*23d80*/  IMAD.MOV.U32 R217, RZ, RZ, R87 ;  /* 0x000000ffffd97224 */ /* 0x000fe200078e0057 */
[----:B------:R-:W4:Y:S04]  /*23d90*/  LDL.LU R85, [R1+0x19b4] ;  /* 0x0019b40001557983 */ /* 0x000f280000300800 */
[----:B------:R-:W-:Y:S04]  /*23da0*/  STL.64 [R1+0x1340], R214 ;  /* 0x001340d601007387 */ /* 0x000fe80000100a00 */
        /* <DEDUP_REMOVED lines=23> */
[----:B------:R-:W-:-:S03]  /*23f20*/  IMAD.MOV.U32 R23, RZ, RZ, R22 ;  /* 0x000000ffff177224 */ /* 0x000fc600078e0016 */
[----:B------:R1:W-:Y:S01]  /*23f30*/  STL.64 [R1+0x1328], R212 ;  /* 0x001328d401007387 */ /* 0x0003e20000100a00 */
[----:B---3--:R-:W-:Y:S02]  /*23f40*/  IMAD.MOV.U32 R22, RZ, RZ, R21 ;  /* 0x000000ffff167224 */ /* 0x008fe400078e0015 */
[----:B--2---:R-:W-:Y:S02]  /*23f50*/  IMAD.MOV.U32 R21, RZ, RZ, R16 ;  /* 0x000000ffff157224 */ /* 0x004fe400078e0010 */
[----:B------:R-:W2:Y:S01]  /*23f60*/  LDL.LU R16, [R1+0x424] ;  /* 0x0004240001107983 */ /* 0x000ea20000300800 */
[----:B------:R-:W-:Y:S02]  /*23f70*/  IMAD.MOV.U32 R208, RZ, RZ, R181 ;  /* 0x000000ffffd07224 */ /* 0x000fe400078e00b5 */
[----:B------:R-:W-:-:S03]  /*23f80*/  IMAD.MOV.U32 R209, RZ, RZ, R185 ;  /* 0x000000ffffd17224 */ /* 0x000fc600078e00b9 */
[----:B-1----:R-:W-:Y:S01]  /*23f90*/  LEA R214, P2, R208, R2, 0x2 ;  /* 0x00000002d0d67211 */ /* 0x002fe200078410ff */
[----:B------:R-:W-:-:S03]  /*23fa0*/  IMAD.MOV.U32 R217, RZ, RZ, R209 ;  /* 0x000000ffffd97224 */ /* 0x000fc600078e00d1 */
        /* <DEDUP_REMOVED lines=22> */
[----:B--2---:R-:W-:-:S03]  /*24110*/  IMAD.MOV.U32 R21, RZ, RZ, R16 ;  /* 0x000000ffff157224 */ /* 0x004fc600078e0010 */
[----:B------:R-:W2:Y:S01]  /*24120*/  LDL.LU R16, [R1+0x42c] ;  /* 0x00042c0001107983 */ /* 0x000ea20000300800 */
[----:B------:R-:W-:Y:S02]  /*24130*/  IMAD.MOV.U32 R209, RZ, RZ, R188 ;  /* 0x000000ffffd17224 */ /* 0x000fe400078e00bc */
[----:B-1----:R-:W-:Y:S02]  /*24140*/  IMAD.MOV.U32 R212, RZ, RZ, R210 ;  /* 0x000000ffffd47224 */ /* 0x002fe400078e00d2 */
[----:B------:R-:W-:Y:S02]  /*24150*/  IMAD.MOV.U32 R210, RZ, RZ, R209 ;  /* 0x000000ffffd27224 */ /* 0x000fe400078e00d1 */
[----:B------:R-:W-:-:S03]  /*24160*/  IMAD.MOV.U32 R209, RZ, RZ, R187 ;  /* 0x000000ffffd17224 */ /* 0x000fc600078e00bb */
[-C--:B------:R-:W-:Y:S01]  /*24170*/  LEA R216, P1, R210, R2.reuse, 0x2 ;  /* 0x00000002d2d87211 */ /* 0x080fe200078210ff */
[----:B------:R-:W-:Y:S01]  /*24180*/  VIADD R140, R17, UR6 ;  /* 0x00000006118c7c36 */ /* 0x000fe20008000000 */
[----:B---3--:R-:W-:Y:S01]  /*24190*/  LEA R214, P2, R190, R2, 0x2 ;  /* 0x00000002bed67211 */ /* 0x008fe200078410ff */
[----:B------:R-:W-:Y:S01]  /*241a0*/  IMAD.MOV.U32 R213, RZ, RZ, R209 ;  /* 0x000000ffffd57224 */ /* 0x000fe200078e00d1 */
[----:B------:R-:W-:Y:S01]  /*241b0*/  LEA.HI.X.SX32 R217, R210, R0, 0x2, P1 ;  /* 0x00000000d2d97211 */ /* 0x000fe200008f16ff */
[----:B------:R-:W-:Y:S01]  /*241c0*/  IMAD.MOV.U32 R210, RZ, RZ, R191 ;  /* 0x000000ffffd27224 */ /* 0x000fe200078e00bf */
[----:B------:R-:W-:Y:S01]  /*241d0*/  ULDC UR6, c[0x0][0x248] ;  /* 0x0000920000067ab9 */ /* 0x000fe20000000800 */
[----:B------:R-:W-:Y:S02]  /*241e0*/  IMAD.MOV.U32 R209, RZ, RZ, R192 ;  /* 0x000000ffffd17224 */ /* 0x000fe400078e00c0 */
[----:B------:R-:W-:Y:S02]  /*241f0*/  IMAD.MOV.U32 R191, RZ, RZ, R193 ;  /* 0x000000ffffbf7224 */ /* 0x000fe400078e00c1 */
[----:B------:R-:W-:-:S02]  /*24200*/  IMAD.MOV.U32 R192, RZ, RZ, R194 ;  /* 0x000000ffffc07224 */ /* 0x000fc400078e00c2 */
[----:B------:R-:W-:Y:S02]  /*24210*/  IMAD.MOV.U32 R193, RZ, RZ, R198 ;  /* 0x000000ffffc17224 */ /* 0x000fe400078e00c6 */
[----:B------:R-:W-:Y:S01]  /*24220*/  VIADD R19, R140, UR9 ;  /* 0x000000098c137c36 */ /* 0x000fe20008000000 */
[----:B------:R-:W-:Y:S01]  /*24230*/  LEA.HI.X.SX32 R215, R190, R0, 0x2, P2 ;  /* 0x00000000bed77211 */ /* 0x000fe200010f16ff */
[----:B------:R-:W-:Y:S01]  /*24240*/  IMAD.MOV.U32 R194, RZ, RZ, R201 ;  /* 0x000000ffffc27224 */ /* 0x000fe200078e00c9 */
[----:B------:R1:W-:Y:S01]  /*24250*/  STL.64 [R1+0x1310], R216 ;  /* 0x001310d801007387 */ /* 0x0003e20000100a00 */
[----:B------:R-:W-:Y:S01]  /*24260*/  IMAD.MOV.U32 R198, RZ, RZ, R140 ;  /* 0x000000ffffc67224 */ /* 0x000fe200078e008c */
[----:B------:R-:W-:Y:S01]  /*24270*/  ULDC UR9, c[0x0][0x248] ;  /* 0x0000920000097ab9 */ /* 0x000fe20000000800 */
[----:B------:R-:W-:Y:S02]  /*24280*/  IMAD.MOV.U32 R201, RZ, RZ, R141 ;  /* 0x000000ffffc97224 */ /* 0x000fe400078e008d */
        /* <DEDUP_REMOVED lines=11> */
[----:B------:R-:W-:Y:S02]  /*24340*/  IMAD.MOV.U32 R150, RZ, RZ, R23 ;  /* 0x000000ffff967224 */ /* 0x000fe400078e0017 */
[----:B------:R-:W-:Y:S02]  /*24350*/  IMAD.MOV.U32 R151, RZ, RZ, R22 ;  /* 0x000000ffff977224 */ /* 0x000fe400078e0016 */
[----:B------:R-:W-:-:S02]  /*24360*/  IMAD.MOV.U32 R23, RZ, RZ, R21 ;  /* 0x000000ffff177224 */ /* 0x000fc400078e0015 */
[----:B------:R-:W4:Y:S01]  /*24370*/  LDL.LU R21, [R1+0x24] ;  /* 0x0000240001157983 */ /* 0x000f220000300800 */
[----:B--2---:R-:W-:-:S03]  /*24380*/  IMAD.MOV.U32 R22, RZ, RZ, R16 ;  /* 0x000000ffff167224 */ /* 0x004fc600078e0010 */
[----:B------:R-:W2:Y:S01]  /*24390*/  LDL.LU R16, [R1+0x2c] ;  /* 0x00002c0001107983 */ /* 0x000ea20000300800 */
[-C--:B-1----:R-:W-:Y:S02]  /*243a0*/  LEA R216, P1, R209, R2.reuse, 0x2 ;  /* 0x00000002d1d87211 */ /* 0x082fe400078210ff */
[----:B---3--:R-:W-:Y:S02]  /*243b0*/  LEA R214, P2, R189, R2, 0x2 ;  /* 0x00000002bdd67211 */ /* 0x008fe400078410ff */
[-C--:B------:R-:W-:Y:S01]  /*243c0*/  LEA.HI.X.SX32 R217, R209, R0.reuse, 0x2, P1 ;  /* 0x00000000d1d97211 */ /* 0x080fe200008f16ff */
[----:B------:R-:W-:Y:S01]  /*243d0*/  IMAD.MOV.U32 R209, RZ, RZ, R191 ;  /* 0x000000ffffd17224 */ /* 0x000fe200078e00bf */
[----:B------:R-:W-:Y:S01]  /*243e0*/  LEA.HI.X.SX32 R215, R189, R0, 0x2, P2 ;  /* 0x00000000bdd77211 */ /* 0x000fe200010f16ff */
[----:B------:R-:W-:Y:S01]  /*243f0*/  VIADD R90, R19, UR13 ;  /* 0x0000000d135a7c36 */ /* 0x000fe20008000000 */
[----:B------:R-:W-:Y:S01]  /*24400*/  ULDC UR13, c[0x0][0x248] ;  /* 0x00009200000d7ab9 */ /* 0x000fe20000000800 */
[----:B------:R1:W-:Y:S01]  /*24410*/  STL.64 [R1+0x1300], R216 ;  /* 0x001300d801007387 */ /* 0x0003e20000100a00 */
[----:B------:R-:W-:-:S02]  /*24420*/  IMAD.MOV.U32 R191, RZ, RZ, R192 ;  /* 0x000000ffffbf7224 */ /* 0x000fc400078e00c0 */
[----:B------:R-:W-:Y:S01]  /*24430*/  IMAD.MOV.U32 R192, RZ, RZ, R193 ;  /* 0x000000ffffc07224 */ /* 0x000fe200078e00c1 */
[----:B------:R3:W-:Y:S01]  /*24440*/  STL.64 [R1+0x12f8], R214 ;  /* 0x0012f8d601007387 */ /* 0x0007e20000100a00 */
[----:B------:R-:W-:Y:S02]  /*24450*/  IMAD.MOV.U32 R193, RZ, RZ, R194 ;  /* 0x000000ffffc17224 */ /* 0x000fe400078e00c2 */
[----:B------:R-:W-:Y:S01]  /*24460*/  IMAD.MOV.U32 R194, RZ, RZ, R195 ;  /* 0x000000ffffc27224 */ /* 0x000fe200078e00c3 */
[C---:B-1----:R-:W-:Y:S01]  /*24470*/  LEA R216, P1, R209.reuse, R2, 0x2 ;  /* 0x00000002d1d87211 */ /* 0x042fe200078210ff */
[----:B------:R-:W-:Y:S01]  /*24480*/  VIADD R88, R90, UR4 ;  /* 0x000000045a587c36 */ /* 0x000fe20008000000 */
[----:B------:R-:W-:Y:S01]  /*24490*/  ULDC UR4, c[0x0][0x248] ;  /* 0x0000920000047ab9 */ /* 0x000fe20000000800 */
[----:B------:R-:W-:Y:S01]  /*244a0*/  IMAD.MOV.U32 R195, RZ, RZ, R206 ;  /* 0x000000ffffc37224 */ /* 0x000fe200078e00ce */
[----:B------:R-:W-:Y:S01]  /*244b0*/  LEA.HI.X.SX32 R217, R209, R0, 0x2, P1 ;  /* 0x00000000d1d97211 */ /* 0x000fe200008f16ff */
[----:B------:R-:W-:Y:S01]  /*244c0*/  IMAD.MOV.U32 R209, RZ, RZ, R191 ;  /* 0x000000ffffd17224 */ /* 0x000fe200078e00bf */
[----:B---3--:R-:W-:Y:S01]  /*244d0*/  LEA R214, P2, R211, R2, 0x2 ;  /* 0x00000002d3d67211 */ /* 0x008fe200078410ff */
[----:B------:R-:W-:-:S02]  /*244e0*/  IMAD.MOV.U32 R191, RZ, RZ, R192 ;  /* 0x000000ffffbf7224 */ /* 0x000fc400078e00c0 */
[----:B------:R-:W-:Y:S01]  /*244f0*/  IMAD.MOV.U32 R192, RZ, RZ, R193 ;  /* 0x000000ffffc07224 */ /* 0x000fe200078e00c1 */
[----:B------:R-:W-:Y:S01]  /*24500*/  LEA.HI.X.SX32 R215, R211, R0, 0x2, P2 ;  /* 0x00000000d3d77211 */ /* 0x000fe200010f16ff */
[----:B------:R-:W-:Y:S02]  /*24510*/  IMAD.MOV.U32 R193, RZ, RZ, R194 ;  /* 0x000000ffffc17224 */ /* 0x000fe400078e00c2 */
[----:B------:R-:W-:Y:S02]  /*24520*/  IMAD.MOV.U32 R194, RZ, RZ, R195 ;  /* 0x000000ffffc27224 */ /* 0x000fe400078e00c3 */
[----:B------:R-:W-:Y:S01]  /*24530*/  VIADD R18, R88, UR14 ;  /* 0x0000000e58127c36 */ /* 0x000fe20008000000 */
[----:B------:R-:W-:Y:S01]  /*24540*/  ULDC UR14, c[0x0][0x248] ;  /* 0x00009200000e7ab9 */ /* 0x000fe20000000800 */
[----:B------:R-:W-:Y:S02]  /*24550*/  IMAD.MOV.U32 R206, RZ, RZ, R88 ;  /* 0x000000ffffce7224 */ /* 0x000fe400078e0058 */
[----:B------:R-:W-:Y:S01]  /*24560*/  IMAD.MOV.U32 R195, RZ, RZ, R204 ;  /* 0x000000ffffc37224 */ /* 0x000fe200078e00cc */
[----:B------:R-:W3:Y:S01]  /*24570*/  LDL.LU R88, [R1+0x19ac] ;  /* 0x0019ac0001587983 */ /* 0x000ee20000300800 */
[----:B------:R-:W-:-:S02]  /*24580*/  IMAD.MOV.U32 R204, RZ, RZ, R207 ;  /* 0x000000ffffcc7224 */ /* 0x000fc400078e00cf */
[----:B------:R-:W-:Y:S01]  /*24590*/  IMAD.MOV.U32 R207, RZ, RZ, R90 ;  /* 0x000000ffffcf7224 */ /* 0x000fe200078e005a */
[----:B------:R1:W-:Y:S01]  /*245a0*/  STL.64 [R1+0x12f0], R216 ;  /* 0x0012f0d801007387 */ /* 0x0003e20000100a00 */
[----:B------:R-:W-:-:S03]  /*245b0*/  IMAD.MOV.U32 R219, RZ, RZ, R191 ;  /* 0x000000ffffdb7224 */ /* 0x000fc600078e00bf */
[----:B------:R-:W3:Y:S01]  /*245c0*/  LDL.LU R90, [R1+0x19a8] ;  /* 0x0019a800015a7983 */ /* 0x000ee20000300800 */
[----:B------:R-:W-:-:S03]  /*245d0*/  IMAD.MOV.U32 R191, RZ, RZ, R193 ;  /* 0x000000ffffbf7224 */ /* 0x000fc600078e00c1 */
[----:B------:R4:W-:Y:S01]  /*245e0*/  STL.64 [R1+0x12e8], R214 ;  /* 0x0012e8d601007387 */ /* 0x0009e20000100a00 */
[----:B------:R-:W-:Y:S02]  /*245f0*/  IMAD.MOV.U32 R193, RZ, RZ, R194 ;  /* 0x000000ffffc17224 */ /* 0x000fe400078e00c2 */
[----:B------:R-:W-:Y:S02]  /*24600*/  IMAD.MOV.U32 R194, RZ, RZ, R195 ;  /* 0x000000ffffc27224 */ /* 0x000fe400078e00c3 */
[----:B------:R-:W-:Y:S02]  /*24610*/  IMAD.MOV.U32 R195, RZ, RZ, R204 ;  /* 0x000000ffffc37224 */ /* 0x000fe400078e00cc */
[----:B------:R-:W-:Y:S01]  /*24620*/  VIADD R138, R18, UR16 ;  /* 0x00000010128a7c36 */ /* 0x000fe20008000000 */
[-C--:B-1----:R-:W-:Y:S02]  /*24630*/  LEA R216, P1, R219, R2.reuse, 0x2 ;  /* 0x00000002dbd87211 */ /* 0x082fe400078210ff */
[----:B----4-:R-:W-:Y:S01]  /*24640*/  LEA R214, P2, R213, R2, 0x2 ;  /* 0x00000002d5d67211 */ /* 0x010fe200078410ff */
[----:B------:R-:W-:Y:S01]  /*24650*/  IMAD.MOV.U32 R204, RZ, RZ, R207 ;  /* 0x000000ffffcc7224 */ /* 0x000fe200078e00cf */
[----:B------:R-:W-:-:S02]  /*24660*/  ULDC UR16, c[0x0][0x248] ;  /* 0x0000920000107ab9 */ /* 0x000fc40000000800 */
[-C--:B------:R-:W-:Y:S01]  /*24670*/  LEA.HI.X.SX32 R215, R213, R0.reuse, 0x2, P2 ;  /* 0x00000000d5d77211 */ /* 0x080fe200010f16ff */
[----:B------:R-:W-:Y:S02]  /*24680*/  IMAD.MOV.U32 R213, RZ, RZ, R193 ;  /* 0x000000ffffd57224 */ /* 0x000fe400078e00c1 */
[----:B------:R-:W-:Y:S02]  /*24690*/  IMAD.MOV.U32 R193, RZ, RZ, R194 ;  /* 0x000000ffffc17224 */ /* 0x000fe400078e00c2 */
[----:B------:R-:W-:Y:S02]  /*246a0*/  IMAD.MOV.U32 R194, RZ, RZ, R195 ;  /* 0x000000ffffc27224 */ /* 0x000fe400078e00c3 */
[----:B------:R-:W-:Y:S01]  /*246b0*/  VIADD R133, R138, UR7 ;  /* 0x000000078a857c36 */ /* 0x000fe20008000000 */
[----:B------:R-:W-:Y:S01]  /*246c0*/  LEA.HI.X.SX32 R217, R219, R0, 0x2, P1 ;  /* 0x00000000dbd97211 */ /* 0x000fe200008f16ff */
[----:B------:R-:W-:Y:S01]  /*246d0*/  IMAD.MOV.U32 R195, RZ, RZ, R139 ;  /* 0x000000ffffc37224 */ /* 0x000fe200078e008b */
[----:B------:R-:W-:Y:S01]  /*246e0*/  ULDC UR7, c[0x0][0x248] ;  /* 0x0000920000077ab9 */ /* 0x000fe20000000800 */
[----:B------:R-:W-:-:S02]  /*246f0*/  IMAD.MOV.U32 R139, RZ, RZ, R140 ;  /* 0x000000ffff8b7224 */ /* 0x000fc400078e008c */
[----:B------:R-:W-:Y:S02]  /*24700*/  IMAD.MOV.U32 R140, RZ, RZ, R141 ;  /* 0x000000ffff8c7224 */ /* 0x000fe400078e008d */
[----:B------:R-:W-:Y:S02]  /*24710*/  IMAD.MOV.U32 R141, RZ, RZ, R142 ;  /* 0x000000ffff8d7224 */ /* 0x000fe400078e008e */
[----:B------:R-:W-:Y:S01]  /*24720*/  VIADD R20, R133, UR17 ;  /* 0x0000001185147c36 */ /* 0x000fe20008000000 */
[----:B------:R-:W-:Y:S01]  /*24730*/  ULDC UR17, c[0x0][0x248] ;  /* 0x0000920000117ab9 */ /* 0x000fe20000000800 */
[----:B------:R-:W-:Y:S02]  /*24740*/  IMAD.MOV.U32 R142, RZ, RZ, R143 ;  /* 0x000000ffff8e7224 */ /* 0x000fe400078e008f */
[----:B------:R-:W-:Y:S02]  /*24750*/  IMAD.MOV.U32 R143, RZ, RZ, R144 ;  /* 0x000000ffff8f7224 */ /* 0x000fe400078e0090 */
[----:B------:R-:W-:-:S02]  /*24760*/  IMAD.MOV.U32 R144, RZ, RZ, R145 ;  /* 0x000000ffff907224 */ /* 0x000fc400078e0091 */
[----:B------:R-:W-:Y:S02]  /*24770*/  IMAD.MOV.U32 R145, RZ, RZ, R146 ;  /* 0x000000ffff917224 */ /* 0x000fe400078e0092 */
[----:B------:R-:W-:Y:S01]  /*24780*/  VIADD R5, R20, UR19 ;  /* 0x0000001314057c36 */ /* 0x000fe20008000000 */
[----:B------:R-:W-:Y:S01]  /*24790*/  ULDC UR19, c[0x0][0x248] ;  /* 0x0000920000137ab9 */ /* 0x000fe20000000800 */
[----:B------:R-:W-:Y:S02]  /*247a0*/  IMAD.MOV.U32 R146, RZ, RZ, R147 ;  /* 0x000000ffff927224 */ /* 0x000fe400078e0093 */
[----:B------:R-:W-:Y:S02]  /*247b0*/  IMAD.MOV.U32 R147, RZ, RZ, R148 ;  /* 0x000000ffff937224 */ /* 0x000fe400078e0094 */
[----:B------:R-:W-:Y:S02]  /*247c0*/  IMAD.MOV.U32 R148, RZ, RZ, R149 ;  /* 0x000000ffff947224 */ /* 0x000fe400078e0095 */
[----:B------:R-:W-:-:S02]  /*247d0*/  IMAD.MOV.U32 R149, RZ, RZ, R150 ;  /* 0x000000ffff957224 */ /* 0x000fc400078e0096 */
[----:B------:R-:W-:Y:S02]  /*247e0*/  IMAD.MOV.U32 R150, RZ, RZ, R151 ;  /* 0x000000ffff967224 */ /* 0x000fe400078e0097 */
[----:B------:R-:W-:Y:S01]  /*247f0*/  VIADD R131, R5, UR8 ;  /* 0x0000000805837c36 */ /* 0x000fe20008000000 */
[----:B------:R-:W-:Y:S01]  /*24800*/  ULDC UR8, c[0x0][0x248] ;  /* 0x0000920000087ab9 */ /* 0x000fe20000000800 */
[----:B------:R-:W-:Y:S02]  /*24810*/  IMAD.MOV.U32 R207, RZ, RZ, R5 ;  /* 0x000000ffffcf7224 */ /* 0x000fe400078e0005 */
[----:B------:R-:W-:Y:S01]  /*24820*/  IMAD.MOV.U32 R151, RZ, RZ, R23 ;  /* 0x000000ffff977224 */ /* 0x000fe200078e0017 */
[----:B------:R-:W4:Y:S01]  /*24830*/  LDL.LU R5, [R1+0x19a4] ;  /* 0x0019a40001057983 */ /* 0x000f220000300800 */
[----:B------:R-:W-:Y:S02]  /*24840*/  IMAD.MOV.U32 R23, RZ, RZ, R22 ;  /* 0x000000ffff177224 */ /* 0x000fe400078e0016 */
[----:B------:R-:W-:Y:S01]  /*24850*/  IMAD.MOV.U32 R22, RZ, RZ, R21 ;  /* 0x000000ffff167224 */ /* 0x000fe200078e0015 */
[----:B------:R1:W-:Y:S04]  /*24860*/  STL.64 [R1+0x12e0], R216 ;  /* 0x0012e0d801007387 */ /* 0x0003e80000100a00 */
[----:B------:R1:W-:Y:S01]  /*24870*/  STL.64 [R1+0x12d8], R214 ;  /* 0x0012d8d601007387 */ /* 0x0003e20000100a00 */
[----:B--2---:R-:W-:-:S03]  /*24880*/  IMAD.MOV.U32 R21, RZ, RZ, R16 ;  /* 0x000000ffff157224 */ /* 0x004fc600078e0010 */
[----:B------:R-:W2:Y:S01]  /*24890*/  LDL.LU R16, [R1+0x430] ;  /* 0x0004300001107983 */ /* 0x000ea20000300800 */
[----:B------:R-:W-:-:S05]  /*248a0*/  IMAD.MOV.U32 R219, RZ, RZ, R191 ;  /* 0x000000ffffdb7224 */ /* 0x000fca00078e00bf */
        /* <DEDUP_REMOVED lines=23> */
[----:B------:R-:W-:Y:S01]  /*24a20*/  IMAD.MOV.U32 R151, RZ, RZ, R23 ;  /* 0x000000ffff977224 */ /* 0x000fe200078e0017 */
[----:B------:R1:W-:Y:S01]  /*24a30*/  STL.64 [R1+0x12d0], R216 ;  /* 0x0012d0d801007387 */ /* 0x0003e20000100a00 */
[----:B------:R-:W-:Y:S02]  /*24a40*/  IMAD.MOV.U32 R23, RZ, RZ, R22 ;  /* 0x000000ffff177224 */ /* 0x000fe400078e0016 */
[----:B------:R-:W-:Y:S01]  /*24a50*/  IMAD.MOV.U32 R22, RZ, RZ, R21 ;  /* 0x000000ffff167224 */ /* 0x000fe200078e0015 */
[----:B------:R3:W-:Y:S01]  /*24a60*/  STL.64 [R1+0x12c8], R214 ;  /* 0x0012c8d601007387 */ /* 0x0007e20000100a00 */
[----:B--2---:R-:W-:-:S03]  /*24a70*/  IMAD.MOV.U32 R21, RZ, RZ, R16 ;  /* 0x000000ffff157224 */ /* 0x004fc600078e0010 */
[----:B------:R-:W2:Y:S01]  /*24a80*/  LDL.LU R16, [R1+0x438] ;  /* 0x0004380001107983 */ /* 0x000ea20000300800 */
[CC--:B-1----:R-:W-:Y:S01]  /*24a90*/  LEA R216, P1, R219.reuse, R2.reuse, 0x2 ;  /* 0x00000002dbd87211 */ /* 0x0c2fe200078210ff */
[----:B------:R-:W-:Y:S01]  /*24aa0*/  IMAD.MOV.U32 R212, RZ, RZ, R194 ;  /* 0x000000ffffd47224 */ /* 0x000fe200078e00c2 */
[C---:B---3--:R-:W-:Y:S02]  /*24ab0*/  LEA R214, P2, R208.reuse, R2, 0x2 ;  /* 0x00000002d0d67211 */ /* 0x048fe400078410ff */
[-C--:B------:R-:W-:Y:S02]  /*24ac0*/  LEA.HI.X.SX32 R217, R219, R0.reuse, 0x2, P1 ;  /* 0x00000000dbd97211 */ /* 0x080fe400008f16ff */
[----:B------:R-:W-:Y:S01]  /*24ad0*/  LEA.HI.X.SX32 R215, R208, R0, 0x2, P2 ;  /* 0x00000000d0d77211 */ /* 0x000fe200010f16ff */
[----:B------:R-:W-:Y:S02]  /*24ae0*/  IMAD.MOV.U32 R208, RZ, RZ, R193 ;  /* 0x000000ffffd07224 */ /* 0x000fe400078e00c1 */
        /* <DEDUP_REMOVED lines=24> */
[----:B--2---:R-:W-:-:S03]  /*24c70*/  IMAD.MOV.U32 R21, RZ, RZ, R16 ;  /* 0x000000ffff157224 */ /* 0x004fc600078e0010 */
[----:B------:R-:W2:Y:S01]  /*24c80*/  LDL.LU R16, [R1+0x30] ;  /* 0x0000300001107983 */ /* 0x000ea20000300800 */
        /* <DEDUP_REMOVED lines=12> */
[----:B-1----:R-:W-:Y:S01]  /*24d50*/  LEA R214, P2, R210, R2, 0x2 ;  /* 0x00000002d2d67211 */ /* 0x002fe200078410ff */
        /* <DEDUP_REMOVED lines=12> */
[----:B--2---:R-:W-:Y:S02]  /*24e20*/  IMAD.MOV.U32 R21, RZ, RZ, R16 ;  /* 0x000000ffff157224 */ /* 0x004fe400078e0010 */
[----:B------:R-:W2:Y:S01]  /*24e30*/  LDL.LU R16, [R1+0x38] ;  /* 0x0000380001107983 */ /* 0x000ea20000300800 */
[-C--:B---3--:R-:W-:Y:S01]  /*24e40*/  LEA R216, P1, R219, R2.reuse, 0x2 ;  /* 0x00000002dbd87211 */ /* 0x088fe200078210ff */
[----:B------:R-:W-:Y:S01]  /*24e50*/  IMAD.MOV.U32 R210, RZ, RZ, R196 ;  /* 0x000000ffffd27224 */ /* 0x000fe200078e00c4 */
[----:B-1----:R-:W-:-:S02]  /*24e60*/  LEA R214, P2, R209, R2, 0x2 ;  /* 0x00000002d1d67211 */ /* 0x002fc400078410ff */
[-C--:B------:R-:W-:Y:S02]  /*24e70*/  LEA.HI.X.SX32 R217, R219, R0.reuse, 0x2, P1 ;  /* 0x00000000dbd97211 */ /* 0x080fe400008f16ff */
[----:B------:R-:W-:Y:S01]  /*24e80*/  LEA.HI.X.SX32 R215, R209, R0, 0x2, P2 ;  /* 0x00000000d1d77211 */ /* 0x000fe200010f16ff */
[----:B------:R-:W-:Y:S02]  /*24e90*/  IMAD.MOV.U32 R209, RZ, RZ, R195 ;  /* 0x000000ffffd17224 */ /* 0x000fe400078e00c3 */
[----:B------:R1:W-:Y:S01]  /*24ea0*/  STL.64 [R1+0x12a0], R216 ;  /* 0x0012a0d801007387 */ /* 0x0003e20000100a00 */
[----:B------:R-:W-:Y:S01]  /*24eb0*/  VIADD R135, R131, UR20 ;  /* 0x0000001483877c36 */ /* 0x000fe20008000000 */
[----:B------:R-:W-:Y:S01]  /*24ec0*/  ULDC UR20, c[0x0][0x248] ;  /* 0x0000920000147ab9 */ /* 0x000fe20000000800 */
[----:B-1----:R-:W-:-:S04]  /*24ed0*/  LEA R216, P1, R210, R2, 0x2 ;  /* 0x00000002d2d87211 */ /* 0x002fc800078210ff */
[----:B------:R-:W-:Y:S01]  /*24ee0*/  LEA.HI.X.SX32 R217, R210, R0, 0x2, P1 ;  /* 0x00000000d2d97211 */ /* 0x000fe200008f16ff */
[----:B------:R-:W-:Y:S02]  /*24ef0*/  IMAD.MOV.U32 R210, RZ, RZ, R209 ;  /* 0x000000ffffd27224 */ /* 0x000fe400078e00d1 */
[----:B------:R-:W-:Y:S02]  /*24f00*/  IMAD.MOV.U32 R209, RZ, RZ, R199 ;  /* 0x000000ffffd17224 */ /* 0x000fe400078e00c7 */
[----:B------:R-:W-:Y:S02]  /*24f10*/  IMAD.MOV.U32 R199, RZ, RZ, R204 ;  /* 0x000000ffffc77224 */ /* 0x000fe400078e00cc */
[----:B------:R-:W-:Y:S01]  /*24f20*/  VIADD R130, R135, UR22 ;  /* 0x0000001687827c36 */ /* 0x000fe20008000000 */
[----:B------:R-:W-:Y:S01]  /*24f30*/  STL.64 [R1+0x1298], R214 ;  /* 0x001298d601007387 */ /* 0x000fe20000100a00 */
[----:B------:R-:W-:Y:S01]  /*24f40*/  IMAD.MOV.U32 R204, RZ, RZ, R135 ;  /* 0x000000ffffcc7224 */ /* 0x000fe200078e0087 */
[----:B------:R-:W-:Y:S01]  /*24f50*/  ULDC UR22, c[0x0][0x248] ;  /* 0x0000920000167ab9 */ /* 0x000fe20000000800 */
        /* <DEDUP_REMOVED lines=20> */
[----:B--2---:R-:W-:Y:S02]  /*250a0*/  IMAD.MOV.U32 R21, RZ, RZ, R16 ;  /* 0x000000ffff157224 */ /* 0x004fe400078e0010 */
[----:B------:R-:W2:Y:S01]  /*250b0*/  LDL.LU R16, [R1+0x434] ;  /* 0x0004340001107983 */ /* 0x000ea20000300800 */
[----:B------:R-:W-:Y:S02]  /*250c0*/  IMAD.MOV.U32 R211, RZ, RZ, R192 ;  /* 0x000000ffffd37224 */ /* 0x000fe400078e00c0 */
[----:B-1----:R-:W-:-:S03]  /*250d0*/  IMAD.MOV.U32 R216, RZ, RZ, R209 ;  /* 0x000000ffffd87224 */ /* 0x002fc600078e00d1 */
[CC--:B------:R-:W-:Y:S01]  /*250e0*/  LEA R214, P2, R211.reuse, R2.reuse, 0x2 ;  /* 0x00000002d3d67211 */ /* 0x0c0fe200078410ff */
[----:B------:R-:W-:Y:S01]  /*250f0*/  IMAD.MOV.U32 R217, RZ, RZ, R198 ;  /* 0x000000ffffd97224 */ /* 0x000fe200078e00c6 */
[C---:B------:R-:W-:Y:S01]  /*25100*/  LEA R218, P1, R216.reuse, R2, 0x2 ;  /* 0x00000002d8da7211 */ /* 0x040fe200078210ff */
[----:B------:R-:W-:Y:S01]  /*25110*/  IMAD.MOV.U32 R198, RZ, RZ, R200 ;  /* 0x000000ffffc67224 */ /* 0x000fe200078e00c8 */
[-C--:B------:R-:W-:Y:S01]  /*25120*/  LEA.HI.X.SX32 R215, R211, R0.reuse, 0x2, P2 ;  /* 0x00000000d3d77211 */ /* 0x080fe200010f16ff */
[----:B------:R-:W-:Y:S02]  /*25130*/  IMAD.MOV.U32 R200, RZ, RZ, R201 ;  /* 0x000000ffffc87224 */ /* 0x000fe400078e00c9 */
[----:B------:R-:W-:Y:S02]  /*25140*/  IMAD.MOV.U32 R201, RZ, RZ, R207 ;  /* 0x000000ffffc97224 */ /* 0x000fe400078e00cf */
[----:B------:R-:W-:Y:S01]  /*25150*/  IMAD.MOV.U32 R207, RZ, RZ, R20 ;  /* 0x000000ffffcf7224 */ /* 0x000fe200078e0014 */
[----:B------:R-:W-:Y:S01]  /*25160*/  LEA.HI.X.SX32 R219, R216, R0, 0x2, P1 ;  /* 0x00000000d8db7211 */ /* 0x000fe200008f16ff */
[----:B------:R-:W3:Y:S01]  /*25170*/  LDL.LU R20, [R1+0x19a0] ;  /* 0x0019a00001147983 */ /* 0x000ee20000300800 */
[----:B------:R-:W-:-:S03]  /*25180*/  IMAD.MOV.U32 R211, RZ, RZ, R198 ;  /* 0x000000ffffd37224 */ /* 0x000fc600078e00c6 */
[----:B------:R1:W-:Y:S01]  /*25190*/  STL.64 [R1+0x1288], R214 ;  /* 0x001288d601007387 */ /* 0x0003e20000100a00 */
[----:B------:R-:W-:Y:S02]  /*251a0*/  IMAD.MOV.U32 R209, RZ, RZ, R199 ;  /* 0x000000ffffd17224 */ /* 0x000fe400078e00c7 */
[----:B------:R-:W-:Y:S02]  /*251b0*/  IMAD.MOV.U32 R198, RZ, RZ, R18 ;  /* 0x000000ffffc67224 */ /* 0x000fe400078e0012 */
[----:B------:R-:W3:Y:S01]  /*251c0*/  LDL.LU R18, [R1+0x199c] ;  /* 0x00199c0001127983 */ /* 0x000ee20000300800 */
[----:B-1----:R-:W-:-:S03]  /*251d0*/  LEA R214, P2, R213, R2, 0x2 ;  /* 0x00000002d5d67211 */ /* 0x002fc600078410ff */
[----:B------:R1:W-:Y:S01]  /*251e0*/  STL.64 [R1+0x1280], R218 ;  /* 0x001280da01007387 */ /* 0x0003e20000100a00 */
[----:B------:R-:W-:Y:S01]  /*251f0*/  LEA.HI.X.SX32 R215, R213, R0, 0x2, P2 ;  /* 0x00000000d5d77211 */ /* 0x000fe200010f16ff */
[----:B------:R-:W-:Y:S02]  /*25200*/  IMAD.MOV.U32 R213, RZ, RZ, R209 ;  /* 0x000000ffffd57224 */ /* 0x000fe400078e00d1 */
[----:B------:R-:W-:Y:S01]  /*25210*/  IMAD.MOV.U32 R209, RZ, RZ, R198 ;  /* 0x000000ffffd17224 */ /* 0x000fe200078e00c6 */
[C---:B-1----:R-:W-:Y:S01]  /*25220*/  LEA R218, P1, R211.reuse, R2, 0x2 ;  /* 0x00000002d3da7211 */ /* 0x042fe200078210ff */
[----:B------:R-:W-:Y:S01]  /*25230*/  IMAD.MOV.U32 R216, RZ, RZ, R200 ;  /* 0x000000ffffd87224 */ /* 0x000fe200078e00c8 */
[----:B------:R1:W-:Y:S02]  /*25240*/  STL.64 [R1+0x1278], R214 ;  /* 0x001278d601007387 */ /* 0x0003e40000100a00 */
[----:B------:R-:W-:Y:S01]  /*25250*/  LEA.HI.X.SX32 R219, R211, R0, 0x2, P1 ;  /* 0x00000000d3db7211 */ /* 0x000fe200008f16ff */
[----:B------:R-:W-:-:S02]  /*25260*/  IMAD.MOV.U32 R211, RZ, RZ, R209 ;  /* 0x000000ffffd37224 */ /* 0x000fc400078e00d1 */
[----:B------:R-:W-:Y:S02]  /*25270*/  IMAD.MOV.U32 R209, RZ, RZ, R134 ;  /* 0x000000ffffd17224 */ /* 0x000fe400078e0086 */
[----:B------:R-:W-:Y:S02]  /*25280*/  IMAD.MOV.U32 R200, RZ, RZ, R133 ;  /* 0x000000ffffc87224 */ /* 0x000fe400078e0085 */
[----:B------:R-:W-:Y:S02]  /*25290*/  IMAD.MOV.U32 R133, RZ, RZ, R135 ;  /* 0x000000ffff857224 */ /* 0x000fe400078e0087 */
[----:B------:R-:W-:Y:S01]  /*252a0*/  IMAD.MOV.U32 R134, RZ, RZ, R136 ;  /* 0x000000ffff867224 */ /* 0x000fe200078e0088 */
[----:B-1----:R-:W-:Y:S01]  /*252b0*/  LEA R214, P2, R208, R2, 0x2 ;  /* 0x00000002d0d67211 */ /* 0x002fe200078410ff */
        /* <DEDUP_REMOVED lines=24> */
[-C--:B-1----:R-:W-:Y:S01]  /*25440*/  LEA R218, P1, R216, R2.reuse, 0x2 ;  /* 0x00000002d8da7211 */ /* 0x082fe200078210ff */
[----:B------:R-:W-:Y:S01]  /*25450*/  IMAD.MOV.U32 R221, RZ, RZ, R209 ;  /* 0x000000ffffdd7224 */ /* 0x000fe200078e00d1 */
[----:B----4-:R-:W-:Y:S02]  /*25460*/  LEA R214, P2, R212, R2, 0x2 ;  /* 0x00000002d4d67211 */ /* 0x010fe400078410ff */
[-C--:B------:R-:W-:Y:S01]  /*25470*/  LEA.HI.X.SX32 R219, R216, R0.reuse, 0x2, P1 ;  /* 0x00000000d8db7211 */ /* 0x080fe200008f16ff */
[----:B------:R-:W-:Y:S01]  /*25480*/  IMAD.MOV.U32 R208, RZ, RZ, R201 ;  /* 0x000000ffffd07224 */ /* 0x000fe200078e00c9 */
[----:B------:R-:W-:-:S03]  /*25490*/  LEA.HI.X.SX32 R215, R212, R0, 0x2, P2 ;  /* 0x00000000d4d77211 */ /* 0x000fc600010f16ff */
[----:B------:R1:W-:Y:S01]  /*254a0*/  STL.64 [R1+0x1260], R218 ;  /* 0x001260da01007387 */ /* 0x0003e20000100a00 */
[----:B------:R-:W-:Y:S02]  /*254b0*/  IMAD.MOV.U32 R212, RZ, RZ, R208 ;  /* 0x000000ffffd47224 */ /* 0x000fe400078e00d0 */
[----:B------:R-:W-:Y:S02]  /*254c0*/  IMAD.MOV.U32 R208, RZ, RZ, R17 ;  /* 0x000000ffffd07224 */ /* 0x000fe400078e0011 */
[----:B------:R-:W-:Y:S01]  /*254d0*/  VIADD R132, R130, UR6 ;  /* 0x0000000682847c36 */ /* 0x000fe20008000000 */
[----:B-1----:R-:W-:-:S03]  /*254e0*/  LEA R218, P1, R221, R2, 0x2 ;  /* 0x00000002ddda7211 */ /* 0x002fc600078210ff */
[----:B------:R-:W-:Y:S01]  /*254f0*/  VIADD R129, R132, UR23 ;  /* 0x0000001784817c36 */ /* 0x000fe20008000000 */
[----:B------:R1:W-:Y:S01]  /*25500*/  STL.64 [R1+0x1258], R214 ;  /* 0x001258d601007387 */ /* 0x0003e20000100a00 */
[----:B------:R-:W-:Y:S01]  /*25510*/  IMAD.MOV.U32 R209, RZ, RZ, R203 ;  /* 0x000000ffffd17224 */ /* 0x000fe200078e00cb */
[----:B------:R-:W-:Y:S01]  /*25520*/  LEA.HI.X.SX32 R219, R221, R0, 0x2, P1 ;  /* 0x00000000dddb7211 */ /* 0x000fe200008f16ff */
[----:B------:R-:W-:Y:S01]  /*25530*/  IMAD.MOV.U32 R221, RZ, RZ, R208 ;  /* 0x000000ffffdd7224 */ /* 0x000fe200078e00d0 */
[----:B------:R-:W4:Y:S01]  /*25540*/  LDL.LU R17, [R1+0x1998] ;  /* 0x0019980001117983 */ /* 0x000f220000300800 */
[----:B------:R-:W-:Y:S01]  /*25550*/  IMAD.MOV.U32 R208, RZ, RZ, R132 ;  /* 0x000000ffffd07224 */ /* 0x000fe200078e0084 */
[----:B------:R-:W-:Y:S01]  /*25560*/  ULDC UR6, c[0x0][0x248] ;  /* 0x0000920000067ab9 */ /* 0x000fe20000000800 */
        /* <DEDUP_REMOVED lines=16> */
[----:B------:R-:W-:Y:S01]  /*25670*/  VIADD R7, R129, UR25 ;  /* 0x0000001981077c36 */ /* 0x000fe20008000000 */
[----:B------:R-:W-:Y:S01]  /*25680*/  LEA.HI.X.SX32 R215, R217, R0, 0x2, P2 ;  /* 0x00000000d9d77211 */ /* 0x000fe200010f16ff */
[----:B------:R-:W-:Y:S01]  /*25690*/  IMAD.MOV.U32 R146, RZ, RZ, R147 ;  /* 0x000000ffff927224 */ /* 0x000fe200078e0093 */
[----:B------:R-:W-:Y:S01]  /*256a0*/  ULDC UR25, c[0x0][0x248] ;  /* 0x0000920000197ab9 */ /* 0x000fe20000000800 */
[----:B------:R-:W-:Y:S02]  /*256b0*/  IMAD.MOV.U32 R147, RZ, RZ, R148 ;  /* 0x000000ffff937224 */ /* 0x000fe400078e0094 */
[----:B------:R-:W-:Y:S02]  /*256c0*/  IMAD.MOV.U32 R148, RZ, RZ, R149 ;  /* 0x000000ffff947224 */ /* 0x000fe400078e0095 */
[----:B------:R-:W-:Y:S02]  /*256d0*/  IMAD.MOV.U32 R149, RZ, RZ, R150 ;  /* 0x000000ffff957224 */ /* 0x000fe400078e0096 */
[----:B------:R-:W-:-:S02]  /*256e0*/  IMAD.MOV.U32 R150, RZ, RZ, R151 ;  /* 0x000000ffff967224 */ /* 0x000fc400078e0097 */
[----:B------:R-:W-:Y:S01]  /*256f0*/  VIADD R128, R7, UR9 ;  /* 0x0000000907807c36 */ /* 0x000fe20008000000 */
[----:B------:R-:W-:Y:S01]  /*25700*/  ULDC UR9, c[0x0][0x248] ;  /* 0x0000920000097ab9 */ /* 0x000fe20000000800 */
[----:B------:R-:W-:Y:S02]  /*25710*/  IMAD.MOV.U32 R203, RZ, RZ, R7 ;  /* 0x000000ffffcb7224 */ /* 0x000fe400078e0007 */
[----:B------:R-:W-:Y:S01]  /*25720*/  IMAD.MOV.U32 R151, RZ, RZ, R23 ;  /* 0x000000ffff977224 */ /* 0x000fe200078e0017 */
[----:B------:R-:W4:Y:S01]  /*25730*/  LDL.LU R7, [R1+0x1994] ;  /* 0x0019940001077983 */ /* 0x000f220000300800 */
[----:B------:R-:W-:-:S03]  /*25740*/  IMAD.MOV.U32 R23, RZ, RZ, R22 ;  /* 0x000000ffff177224 */ /* 0x000fc600078e0016 */
[----:B------:R1:W-:Y:S04]  /*25750*/  STL.64 [R1+0x1250], R218 ;  /* 0x001250da01007387 */ /* 0x0003e80000100a00 */
[----:B------:R1:W-:Y:S01]  /*25760*/  STL.64 [R1+0x1248], R214 ;  /* 0x001248d601007387 */ /* 0x0003e20000100a00 */
[----:B---3--:R-:W-:Y:S02]  /*25770*/  IMAD.MOV.U32 R22, RZ, RZ, R21 ;  /* 0x000000ffff167224 */ /* 0x008fe400078e0015 */
[----:B--2---:R-:W-:Y:S02]  /*25780*/  IMAD.MOV.U32 R21, RZ, RZ, R16 ;  /* 0x000000ffff157224 */ /* 0x004fe400078e0010 */
[----:B------:R-:W2:Y:S01]  /*25790*/  LDL.LU R16, [R1+0x3c] ;  /* 0x00003c0001107983 */ /* 0x000ea20000300800 */
[----:B-1----:R-:W-:-:S02]  /*257a0*/  LEA R218, P1, R221, R2, 0x2 ;  /* 0x00000002ddda7211 */ /* 0x002fc400078210ff */
[C---:B------:R-:W-:Y:S02]  /*257b0*/  LEA R214, P2, R210.reuse, R2, 0x2 ;  /* 0x00000002d2d67211 */ /* 0x040fe400078410ff */
[-C--:B------:R-:W-:Y:S01]  /*257c0*/  LEA.HI.X.SX32 R219, R221, R0.reuse, 0x2, P1 ;  /* 0x00000000dddb7211 */ /* 0x080fe200008f16ff */
[----:B------:R-:W-:Y:S01]  /*257d0*/  IMAD.MOV.U32 R221, RZ, RZ, R19 ;  /* 0x000000ffffdd7224 */ /* 0x000fe200078e0013 */
[----:B------:R-:W-:-:S03]  /*257e0*/  LEA.HI.X.SX32 R215, R210, R0, 0x2, P2 ;  /* 0x00000000d2d77211 */ /* 0x000fc600010f16ff */
[----:B------:R1:W-:Y:S01]  /*257f0*/  STL.64 [R1+0x1240], R218 ;  /* 0x001240da01007387 */ /* 0x0003e20000100a00 */
[----:B------:R-:W-:-:S03]  /*25800*/  IMAD.MOV.U32 R210, RZ, RZ, R208 ;  /* 0x000000ffffd27224 */ /* 0x000fc600078e00d0 */
[----:B------:R-:W3:Y:S01]  /*25810*/  LDL.LU R19, [R1+0x1990] ;  /* 0x0019900001137983 */ /* 0x000ee20000300800 */
[----:B------:R-:W-:Y:S01]  /*25820*/  IMAD.MOV.U32 R208, RZ, RZ, R203 ;  /* 0x000000ffffd07224 */ /* 0x000fe200078e00cb */
[C---:B-1----:R-:W-:Y:S02]  /*25830*/  LEA R218, P1, R221.reuse, R2, 0x2 ;  /* 0x00000002ddda7211 */ /* 0x042fe400078210ff */
[----:B------:R1:W-:Y:S02]  /*25840*/  STL.64 [R1+0x1238], R214 ;  /* 0x001238d601007387 */ /* 0x0003e40000100a00 */
[----:B------:R-:W-:-:S05]  /*25850*/  LEA.HI.X.SX32 R219, R221, R0, 0x2, P1 ;  /* 0x00000000dddb7211 */ /* 0x000fca00008f16ff */
        /* <DEDUP_REMOVED lines=31> */
[----:B------:R-:W4:Y:S01]  /*25a50*/  LDL.LU R21, [R1+0x440] ;  /* 0x0004400001157983 */ /* 0x000f220000300800 */
[----:B--2---:R-:W-:-:S03]  /*25a60*/  IMAD.MOV.U32 R22, RZ, RZ, R16 ;  /* 0x000000ffff167224 */ /* 0x004fc600078e0010 */
[----:B------:R-:W2:Y:S01]  /*25a70*/  LDL.LU R16, [R1+0x448] ;  /* 0x0004480001107983 */ /* 0x000ea20000300800 */
[----:B------:R-:W-:Y:S01]  /*25a80*/  LEA R220, P1, R218, R2, 0x2 ;  /* 0x00000002dadc7211 */ /* 0x000fe200078210ff */
[----:B------:R-:W-:-:S03]  /*25a90*/  IMAD.MOV.U32 R219, RZ, RZ, R206 ;  /* 0x000000ffffdb7224 */ /* 0x000fc600078e00ce */
[----:B------:R-:W-:Y:S01]  /*25aa0*/  LEA.HI.X.SX32 R221, R218, R0, 0x2, P1 ;  /* 0x00000000dadd7211 */ /* 0x000fe200008f16ff */
[----:B------:R-:W-:Y:S01]  /*25ab0*/  IMAD.MOV.U32 R206, RZ, RZ, R207 ;  /* 0x000000ffffce7224 */ /* 0x000fe200078e00cf */
[----:B-1----:R-:W-:-:S03]  /*25ac0*/  LEA R214, P2, R211, R2, 0x2 ;  /* 0x00000002d3d67211 */ /* 0x002fc600078410ff */
[----:B------:R1:W-:Y:S01]  /*25ad0*/  STL.64 [R1+0x1220], R220 ;  /* 0x001220dc01007387 */ /* 0x0003e20000100a00 */
[----:B------:R-:W-:Y:S01]  /*25ae0*/  LEA.HI.X.SX32 R215, R211, R0, 0x2, P2 ;  /* 0x00000000d3d77211 */ /* 0x000fe200010f16ff */
[----:B------:R-:W-:Y:S02]  /*25af0*/  IMAD.MOV.U32 R211, RZ, RZ, R206 ;  /* 0x000000ffffd37224 */ /* 0x000fe400078e00ce */
[----:B-1----:R-:W-:-:S05]  /*25b00*/  IMAD.MOV.U32 R221, RZ, RZ, R219 ;  /* 0x000000ffffdd7224 */ /* 0x002fca00078e00db */
[----:B------:R-:W-:-:S04]  /*25b10*/  LEA R218, P1, R221, R2, 0x2 ;  /* 0x00000002ddda7211 */ /* 0x000fc800078210ff */
        /* <DEDUP_REMOVED lines=23> */
[----:B------:R-:W-:Y:S01]  /*25c90*/  IMAD.MOV.U32 R147, RZ, RZ, R148 ;  /* 0x000000ffff937224 */ /* 0x000fe200078e0094 */
[C---:B-1----:R-:W-:Y:S01]  /*25ca0*/  LEA R214, P2, R216.reuse, R2, 0x2 ;  /* 0x00000002d8d67211 */ /* 0x042fe200078410ff */
[----:B------:R-:W-:Y:S02]  /*25cb0*/  IMAD.MOV.U32 R148, RZ, RZ, R149 ;  /* 0x000000ffff947224 */ /* 0x000fe400078e0095 */
[----:B------:R-:W-:Y:S01]  /*25cc0*/  IMAD.MOV.U32 R149, RZ, RZ, R150 ;  /* 0x000000ffff957224 */ /* 0x000fe200078e0096 */
[----:B------:R-:W-:Y:S01]  /*25cd0*/  LEA.HI.X.SX32 R215, R216, R0, 0x2, P2 ;  /* 0x00000000d8d77211 */ /* 0x000fe200010f16ff */
[----:B------:R-:W-:-:S02]  /*25ce0*/  IMAD.MOV.U32 R150, RZ, RZ, R151 ;  /* 0x000000ffff967224 */ /* 0x000fc400078e0097 */
[----:B------:R-:W-:Y:S01]  /*25cf0*/  IMAD.MOV.U32 R151, RZ, RZ, R23 ;  /* 0x000000ffff977224 */ /* 0x000fe200078e0017 */
[----:B------:R1:W-:Y:S01]  /*25d00*/  STL.64 [R1+0x1210], R218 ;  /* 0x001210da01007387 */ /* 0x0003e20000100a00 */
[----:B------:R-:W-:-:S03]  /*25d10*/  IMAD.MOV.U32 R23, RZ, RZ, R22 ;  /* 0x000000ffff177224 */ /* 0x000fc600078e0016 */
[----:B------:R3:W-:Y:S01]  /*25d20*/  STL.64 [R1+0x1208], R214 ;  /* 0x001208d601007387 */ /* 0x0007e20000100a00 */
[----:B----4-:R-:W-:Y:S02]  /*25d30*/  IMAD.MOV.U32 R22, RZ, RZ, R21 ;  /* 0x000000ffff167224 */ /* 0x010fe400078e0015 */
[----:B--2---:R-:W-:Y:S02]  /*25d40*/  IMAD.MOV.U32 R21, RZ, RZ, R16 ;  /* 0x000000ffff157224 */ /* 0x004fe400078e0010 */
[----:B------:R-:W2:Y:S01]  /*25d50*/  LDL.LU R16, [R1+0x40] ;  /* 0x0000400001107983 */ /* 0x000ea20000300800 */
[CC--:B-1----:R-:W-:Y:S02]  /*25d60*/  LEA R218, P1, R221.reuse, R2.reuse, 0x2 ;  /* 0x00000002ddda7211 */ /* 0x0c2fe400078210ff */
[C---:B---3--:R-:W-:Y:S02]  /*25d70*/  LEA R214, P2, R212.reuse, R2, 0x2 ;  /* 0x00000002d4d67211 */ /* 0x048fe400078410ff */
[-C--:B------:R-:W-:Y:S01]  /*25d80*/  LEA.HI.X.SX32 R219, R221, R0.reuse, 0x2, P1 ;  /* 0x00000000dddb7211 */ /* 0x080fe200008f16ff */
[----:B------:R-:W-:Y:S01]  /*25d90*/  IMAD.MOV.U32 R217, RZ, RZ, R204 ;  /* 0x000000ffffd97224 */ /* 0x000fe200078e00cc */
[----:B------:R-:W-:-:S03]  /*25da0*/  LEA.HI.X.SX32 R215, R212, R0, 0x2, P2 ;  /* 0x00000000d4d77211 */ /* 0x000fc600010f16ff */
[----:B------:R-:W-:Y:S04]  /*25db0*/  STL.64 [R1+0x1200], R218 ;  /* 0x001200da01007387 */ /* 0x000fe80000100a00 */
        /* <DEDUP_REMOVED lines=35> */
[----:B------:R-:W-:Y:S02]  /*25ff0*/  IMAD.MOV.U32 R23, RZ, RZ, R22 ;  /* 0x000000ffff177224 */ /* 0x000fe400078e0016 */
[----:B------:R-:W-:Y:S01]  /*26000*/  IMAD.MOV.U32 R22, RZ, RZ, R21 ;  /* 0x000000ffff167224 */ /* 0x000fe200078e0015 */
[----:B------:R1:W-:Y:S01]  /*26010*/  STL.64 [R1+0x11e8], R214 ;  /* 0x0011e8d601007387 */ /* 0x0003e20000100a00 */
[----:B--2---:R-:W-:-:S03]  /*26020*/  IMAD.MOV.U32 R21, RZ, RZ, R16 ;  /* 0x000000ffff157224 */ /* 0x004fc600078e0010 */
[----:B------:R-:W2:Y:S01]  /*26030*/  LDL.LU R16, [R1+0x48] ;  /* 0x0000480001107983 */ /* 0x000ea20000300800 */
[----:B------:R-:W-:-:S04]  /*26040*/  IMAD.MOV.U32 R208, RZ, RZ, R209 ;  /* 0x000000ffffd07224 */ /* 0x000fc800078e00d1 */
[----:B------:R-:W-:-:S04]  /*26050*/  IMAD.MOV.U32 R212, RZ, RZ, R208 ;  /* 0x000000ffffd47224 */ /* 0x000fc800078e00d0 */
[----:B------:R-:W-:Y:S01]  /*26060*/  IMAD.MOV.U32 R216, RZ, RZ, R212 ;  /* 0x000000ffffd87224 */ /* 0x000fe200078e00d4 */
[----:B-1----:R-:W-:-:S04]  /*26070*/  LEA R214, P2, R210, R2, 0x2 ;  /* 0x00000002d2d67211 */ /* 0x002fc800078410ff */
[----:B------:R-:W-:Y:S02]  /*26080*/  LEA R218, P1, R216, R2, 0x2 ;  /* 0x00000002d8da7211 */ /* 0x000fe400078210ff */
[-C--:B------:R-:W-:Y:S02]  /*26090*/  LEA.HI.X.SX32 R215, R210, R0.reuse, 0x2, P2 ;  /* 0x00000000d2d77211 */ /* 0x080fe400010f16ff */
[----:B------:R-:W-:Y:S01]  /*260a0*/  LEA.HI.X.SX32 R219, R216, R0, 0x2, P1 ;  /* 0x00000000d8db7211 */ /* 0x000fe200008f16ff */
[----:B------:R-:W-:-:S04]  /*260b0*/  IMAD.MOV.U32 R210, RZ, RZ, R211 ;  /* 0x000000ffffd27224 */ /* 0x000fc800078e00d3 */
        /* <DEDUP_REMOVED lines=40> */
[----:B--2---:R-:W-:-:S03]  /*26340*/  IMAD.MOV.U32 R21, RZ, RZ, R16 ;  /* 0x000000ffff157224 */ /* 0x004fc600078e0010 */
[----:B------:R-:W2:Y:S01]  /*26350*/  LDL.LU R16, [R1+0x444] ;  /* 0x0004440001107983 */ /* 0x000ea20000300800 */
[----:B------:R-:W-:-:S04]  /*26360*/  LEA R218, P1, R213, R2, 0x2 ;  /* 0x00000002d5da7211 */ /* 0x000fc800078210ff */
[----:B------:R-:W-:-:S05]  /*26370*/  LEA.HI.X.SX32 R219, R213, R0, 0x2, P1 ;  /* 0x00000000d5db7211 */ /* 0x000fca00008f16ff */
[----:B------:R3:W-:Y:S01]  /*26380*/  STL.64 [R1+0x11c0], R218 ;  /* 0x0011c0da01007387 */ /* 0x0007e20000100a00 */
[----:B------:R-:W-:Y:S01]  /*26390*/  VIADD R93, R126, UR18 ;  /* 0x000000127e5d7c36 */ /* 0x000fe20008000000 */
[-C--:B-1----:R-:W-:Y:S01]  /*263a0*/  LEA R216, P2, R210, R2.reuse, 0x2 ;  /* 0x00000002d2d87211 */ /* 0x082fe200078410ff */
[----:B------:R-:W-:Y:S01]  /*263b0*/  ULDC UR18, c[0x0][0x248] ;  /* 0x0000920000127ab9 */ /* 0x000fe20000000800 */
[----:B---3--:R-:W-:-:S04]  /*263c0*/  LEA R218, P1, R126, R2, 0x2 ;  /* 0x000000027eda7211 */ /* 0x008fc800078210ff */
        /* <DEDUP_REMOVED lines=14> */
[----:B------:R-:W-:Y:S01]  /*264b0*/  VIADD R92, R93, UR21 ;  /* 0x000000155d5c7c36 */ /* 0x000fe20008000000 */
[----:B------:R1:W-:Y:S01]  /*264c0*/  STL.64 [R1+0x11b8], R216 ;  /* 0x0011b8d801007387 */ /* 0x0003e20000100a00 */
[----:B------:R-:W-:Y:S01]  /*264d0*/  IMAD.MOV.U32 R138, RZ, RZ, R139 ;  /* 0x000000ffff8a7224 */ /* 0x000fe200078e008b */
[----:B------:R-:W-:Y:S01]  /*264e0*/  ULDC UR21, c[0x0][0x248] ;  /* 0x0000920000157ab9 */ /* 0x000fe20000000800 */
[----:B------:R-:W-:Y:S02]  /*264f0*/  IMAD.MOV.U32 R139, RZ, RZ, R140 ;  /* 0x000000ffff8b7224 */ /* 0x000fe400078e008c */
[----:B------:R-:W-:Y:S02]  /*26500*/  IMAD.MOV.U32 R140, RZ, RZ, R141 ;  /* 0x000000ffff8c7224 */ /* 0x000fe400078e008d */
[----:B------:R-:W-:Y:S02]  /*26510*/  IMAD.MOV.U32 R141, RZ, RZ, R142 ;  /* 0x000000ffff8d7224 */ /* 0x000fe400078e008e */
[----:B------:R-:W-:-:S02]  /*26520*/  IMAD.MOV.U32 R210, RZ, RZ, R92 ;  /* 0x000000ffffd27224 */ /* 0x000fc400078e005c */
[----:B------:R-:W-:Y:S01]  /*26530*/  IMAD.MOV.U32 R142, RZ, RZ, R143 ;  /* 0x000000ffff8e7224 */ /* 0x000fe200078e008f */
[C---:B-1----:R-:W-:Y:S01]  /*26540*/  LEA R216, P2, R93.reuse, R2, 0x2 ;  /* 0x000000025dd87211 */ /* 0x042fe200078410ff */
[----:B------:R-:W-:Y:S01]  /*26550*/  VIADD R124, R92, UR24 ;  /* 0x000000185c7c7c36 */ /* 0x000fe20008000000 */
[----:B------:R1:W-:Y:S01]  /*26560*/  STL.64 [R1+0x11b0], R218 ;  /* 0x0011b0da01007387 */ /* 0x0003e20000100a00 */
[----:B------:R-:W-:Y:S01]  /*26570*/  IMAD.MOV.U32 R143, RZ, RZ, R144 ;  /* 0x000000ffff8f7224 */ /* 0x000fe200078e0090 */
[----:B------:R-:W-:Y:S01]  /*26580*/  LEA.HI.X.SX32 R217, R93, R0, 0x2, P2 ;  /* 0x000000005dd97211 */ /* 0x000fe200010f16ff */
[----:B------:R-:W-:Y:S01]  /*26590*/  IMAD.MOV.U32 R144, RZ, RZ, R145 ;  /* 0x000000ffff907224 */ /* 0x000fe200078e0091 */
[----:B------:R-:W-:Y:S01]  /*265a0*/  ULDC UR24, c[0x0][0x248] ;  /* 0x0000920000187ab9 */ /* 0x000fe20000000800 */
[----:B------:R-:W-:Y:S02]  /*265b0*/  IMAD.MOV.U32 R145, RZ, RZ, R146 ;  /* 0x000000ffff917224 */ /* 0x000fe400078e0092 */
[----:B------:R-:W-:Y:S01]  /*265c0*/  IMAD.MOV.U32 R146, RZ, RZ, R147 ;  /* 0x000000ffff927224 */ /* 0x000fe200078e0093 */
[----:B------:R-:W-:Y:S01]  /*265d0*/  LEA R92, P2, R124, R2, 0x2 ;  /* 0x000000027c5c7211 */ /* 0x000fe200078410ff */
[----:B------:R-:W-:-:S02]  /*265e0*/  IMAD.MOV.U32 R147, RZ, RZ, R148 ;  /* 0x000000ffff937224 */ /* 0x000fc400078e0094 */
[----:B------:R-:W-:Y:S01]  /*265f0*/  IMAD.MOV.U32 R148, RZ, RZ, R149 ;  /* 0x000000ffff947224 */ /* 0x000fe200078e0095 */
[----:B-1----:R-:W-:Y:S01]  /*26600*/  LEA R218, P1, R210, R2, 0x2 ;  /* 0x00000002d2da7211 */ /* 0x002fe200078210ff */
[C---:B------:R-:W-:Y:S01]  /*26610*/  VIADD R123, R124.reuse, UR27 ;  /* 0x0000001b7c7b7c36 */ /* 0x040fe20008000000 */
[-C--:B------:R-:W-:Y:S01]  /*26620*/  LEA.HI.X.SX32 R93, R124, R0.reuse, 0x2, P2 ;  /* 0x000000007c5d7211 */ /* 0x080fe200010f16ff */
[----:B------:R-:W-:Y:S01]  /*26630*/  IMAD.MOV.U32 R149, RZ, RZ, R150 ;  /* 0x000000ffff957224 */ /* 0x000fe200078e0096 */
[----:B------:R-:W-:Y:S01]  /*26640*/  LEA.HI.X.SX32 R219, R210, R0, 0x2, P1 ;  /* 0x00000000d2db7211 */ /* 0x000fe200008f16ff */
[----:B------:R-:W-:Y:S01]  /*26650*/  IMAD.MOV.U32 R150, RZ, RZ, R151 ;  /* 0x000000ffff967224 */ /* 0x000fe200078e0097 */
[----:B------:R-:W-:Y:S01]  /*26660*/  STL.64 [R1+0x11a8], R216 ;  /* 0x0011a8d801007387 */ /* 0x000fe20000100a00 */
[----:B------:R-:W-:Y:S01]  /*26670*/  IMAD.MOV.U32 R151, RZ, RZ, R23 ;  /* 0x000000ffff977224 */ /* 0x000fe200078e0017 */
        /* <DEDUP_REMOVED lines=52> */
[----:B------:R-:W2:Y:S04]  /*269c0*/  LDL.LU R16, [R1+0x44c] ;  /* 0x00044c0001107983 */ /* 0x000ea80000300800 */
[----:B------:R1:W-:Y:S04]  /*269d0*/  STL.64 [R1+0x11a0], R218 ;  /* 0x0011a0da01007387 */ /* 0x0003e80000100a00 */
[----:B------:R3:W-:Y:S01]  /*269e0*/  STL.64 [R1+0x1198], R92 ;  /* 0x0011985c01007387 */ /* 0x0007e20000100a00 */
[----:B-1----:R-:W-:-:S02]  /*269f0*/  LEA R218, P1, R123, R2, 0x2 ;  /* 0x000000027bda7211 */ /* 0x002fc400078210ff */
[C---:B---3--:R-:W-:Y:S02]  /*26a00*/  LEA R92, P2, R122.reuse, R2, 0x2 ;  /* 0x000000027a5c7211 */ /* 0x048fe400078410ff */
[-C--:B------:R-:W-:Y:S02]  /*26a10*/  LEA.HI.X.SX32 R219, R123, R0.reuse, 0x2, P1 ;  /* 0x000000007bdb7211 */ /* 0x080fe400008f16ff */
[----:B------:R-:W-:Y:S02]  /*26a20*/  LEA.HI.X.SX32 R93, R122, R0, 0x2, P2 ;  /* 0x000000007a5d7211 */ /* 0x000fe400010f16ff */
[C---:B------:R-:W-:Y:S01]  /*26a30*/  LEA R122, P1, R121.reuse, R2, 0x2 ;  /* 0x00000002797a7211 */ /* 0x040fe200078210ff */
[----:B------:R-:W-:Y:S04]  /*26a40*/  STL.64 [R1+0x1190], R218 ;  /* 0x001190da01007387 */ /* 0x000fe80000100a00 */
[----:B------:R1:W-:Y:S01]  /*26a50*/  STL.64 [R1+0x1188], R92 ;  /* 0x0011885c01007387 */ /* 0x0003e20000100a00 */
[----:B------:R-:W-:-:S02]  /*26a60*/  LEA.HI.X.SX32 R123, R121, R0, 0x2, P1 ;  /* 0x00000000797b7211 */ /* 0x000fc400008f16ff */
[----:B-1----:R-:W-:-:S04]  /*26a70*/  LEA R92, P2, R120, R2, 0x2 ;  /* 0x00000002785c7211 */ /* 0x002fc800078410ff */
[----:B------:R-:W-:Y:S01]  /*26a80*/  LEA.HI.X.SX32 R93, R120, R0, 0x2, P2 ;  /* 0x00000000785d7211 */ /* 0x000fe200010f16ff */
[----:B------:R-:W-:Y:S01]  /*26a90*/  STL.64 [R1+0x1180], R122 ;  /* 0x0011807a01007387 */ /* 0x000fe20000100a00 */
[----:B------:R-:W-:-:S03]  /*26aa0*/  LEA R120, P1, R119, R2, 0x2 ;  /* 0x0000000277787211 */ /* 0x000fc600078210ff */
[----:B------:R1:W-:Y:S01]  /*26ab0*/  STL.64 [R1+0x1178], R92 ;  /* 0x0011785c01007387 */ /* 0x0003e20000100a00 */
[----:B------:R-:W-:Y:S02]  /*26ac0*/  LEA.HI.X.SX32 R121, R119, R0, 0x2, P1 ;  /* 0x0000000077797211 */ /* 0x000fe400008f16ff */
        /* <DEDUP_REMOVED lines=53> */
[----:B------:R-:W-:Y:S01]  /*26e20*/  LEA.HI.X.SX32 R103, R101, R0, 0x2, P1 ;  /* 0x0000000065677211 */ /* 0x000fe200008f16ff */
[----:B------:R-:W-:Y:S01]  /*26e30*/  VIADD R98, R99, UR53 ;  /* 0x0000003563627c36 */ /* 0x000fe20008000000 */
[----:B------:R-:W-:Y:S01]  /*26e40*/  ULDC UR53, c[0x0][0x248] ;  /* 0x0000920000357ab9 */ /* 0x000fe20000000800 */
[----:B-1----:R-:W-:-:S04]  /*26e50*/  LEA R92, P2, R100, R2, 0x2 ;  /* 0x00000002645c7211 */ /* 0x002fc800078410ff */
[----:B------:R-:W-:Y:S01]  /*26e60*/  LEA.HI.X.SX32 R93, R100, R0, 0x2, P2 ;  /* 0x00000000645d7211 */ /* 0x000fe200010f16ff */
[----:B------:R-:W-:Y:S01]  /*26e70*/  STL.64 [R1+0x10e0], R102 ;  /* 0x0010e06601007387 */ /* 0x000fe20000100a00 */
[C---:B------:R-:W-:Y:S01]  /*26e80*/  LEA R100, P1, R99.reuse, R2, 0x2 ;  /* 0x0000000263647211 */ /* 0x040fe200078210ff */
[C---:B------:R-:W-:Y:S01]  /*26e90*/  VIADD R97, R98.reuse, UR54 ;  /* 0x0000003662617c36 */ /* 0x040fe20008000000 */
[----:B------:R-:W-:Y:S01]  /*26ea0*/  ULDC UR54, c[0x0][0x248] ;  /* 0x0000920000367ab9 */ /* 0x000fe20000000800 */
        /* <DEDUP_REMOVED lines=27> */
[----:B------:R-:W-:Y:S01]  /*27060*/  LEA R94, P1, R91, R2, 0x2 ;  /* 0x000000025b5e7211 */ /* 0x000fe200078210ff */
[----:B------:R-:W-:Y:S01]  /*27070*/  VIADD R205, R89, UR60 ;  /* 0x0000003c59cd7c36 */ /* 0x000fe20008000000 */
[----:B------:R-:W-:Y:S01]  /*27080*/  ULDC UR60, c[0x0][0x248] ;  /* 0x00009200003c7ab9 */ /* 0x000fe20000000800 */
[----:B------:R1:W-:Y:S01]  /*27090*/  STL.64 [R1+0x10a8], R92 ;  /* 0x0010a85c01007387 */ /* 0x0003e20000100a00 */
[----:B------:R-:W-:Y:S01]  /*270a0*/  LEA.HI.X.SX32 R95, R91, R0, 0x2, P1 ;  /* 0x000000005b5f7211 */ /* 0x000fe200008f16ff */
[----:B------:R-:W-:Y:S01]  /*270b0*/  VIADD R202, R205, UR61 ;  /* 0x0000003dcdca7c36 */ /* 0x000fe20008000000 */
[----:B------:R-:W-:Y:S01]  /*270c0*/  ULDC UR61, c[0x0][0x248] ;  /* 0x00009200003d7ab9 */ /* 0x000fe20000000800 */
[----:B-1----:R-:W-:-:S04]  /*270d0*/  LEA R92, P2, R89, R2, 0x2 ;  /* 0x00000002595c7211 */ /* 0x002fc800078410ff */
[----:B------:R-:W-:Y:S01]  /*270e0*/  LEA.HI.X.SX32 R93, R89, R0, 0x2, P2 ;  /* 0x00000000595d7211 */ /* 0x000fe200010f16ff */
[----:B------:R1:W-:Y:S01]  /*270f0*/  STL.64 [R1+0x10a0], R94 ;  /* 0x0010a05e01007387 */ /* 0x0003e20000100a00 */
[C---:B------:R-:W-:Y:S01]  /*27100*/  VIADD R197, R202.reuse, UR4 ;  /* 0x00000004cac57c36 */ /* 0x040fe20008000000 */
[----:B------:R-:W-:Y:S02]  /*27110*/  ULDC UR4, c[0x0][0x248] ;  /* 0x0000920000047ab9 */ /* 0x000fe40000000800 */
[----:B------:R3:W-:Y:S01]  /*27120*/  STL.64 [R1+0x1098], R92 ;  /* 0x0010985c01007387 */ /* 0x0007e20000100a00 */
[----:B------:R-:W-:Y:S01]  /*27130*/  VIADD R168, R197, UR6 ;  /* 0x00000006c5a87c36 */ /* 0x000fe20008000000 */
[----:B------:R-:W-:Y:S01]  /*27140*/  ULDC UR6, c[0x0][0x248] ;  /* 0x0000920000067ab9 */ /* 0x000fe20000000800 */
[-C--:B-1----:R-:W-:Y:S02]  /*27150*/  LEA R94, P1, R205, R2.reuse, 0x2 ;  /* 0x00000002cd5e7211 */ /* 0x082fe400078210ff */
[----:B---3--:R-:W-:-:S02]  /*27160*/  LEA R92, P2, R202, R2, 0x2 ;  /* 0x00000002ca5c7211 */ /* 0x008fc400078410ff */
[-C--:B------:R-:W-:Y:S02]  /*27170*/  LEA.HI.X.SX32 R95, R205, R0.reuse, 0x2, P1 ;  /* 0x00000000cd5f7211 */ /* 0x080fe400008f16ff */
[----:B------:R-:W-:-:S03]  /*27180*/  LEA.HI.X.SX32 R93, R202, R0, 0x2, P2 ;  /* 0x00000000ca5d7211 */ /* 0x000fc600010f16ff */
[----:B------:R1:W-:Y:S01]  /*27190*/  STL.64 [R1+0x1090], R94 ;  /* 0x0010905e01007387 */ /* 0x0003e20000100a00 */
[C---:B------:R-:W-:Y:S01]  /*271a0*/  VIADD R167, R168.reuse, UR7 ;  /* 0x00000007a8a77c36 */ /* 0x040fe20008000000 */
[----:B------:R-:W-:Y:S02]  /*271b0*/  ULDC UR7, c[0x0][0x248] ;  /* 0x0000920000077ab9 */ /* 0x000fe40000000800 */
[----:B------:R3:W-:Y:S01]  /*271c0*/  STL.64 [R1+0x1088], R92 ;  /* 0x0010885c01007387 */ /* 0x0007e20000100a00 */
[----:B------:R-:W-:Y:S01]  /*271d0*/  VIADD R166, R167, UR8 ;  /* 0x00000008a7a67c36 */ /* 0x000fe20008000000 */
[----:B------:R-:W-:Y:S01]  /*271e0*/  ULDC UR8, c[0x0][0x248] ;  /* 0x0000920000087ab9 */ /* 0x000fe20000000800 */
[CC--:B-1----:R-:W-:Y:S02]  /*271f0*/  LEA R94, P1, R197.reuse, R2.reuse, 0x2 ;  /* 0x00000002c55e7211 */ /* 0x0c2fe400078210ff */
[----:B---3--:R-:W-:Y:S02]  /*27200*/  LEA R92, P2, R168, R2, 0x2 ;  /* 0x00000002a85c7211 */ /* 0x008fe400078410ff */
[----:B------:R-:W-:-:S02]  /*27210*/  LEA.HI.X.SX32 R95, R197, R0, 0x2, P1 ;  /* 0x00000000c55f7211 */ /* 0x000fc400008f16ff */
        /* <DEDUP_REMOVED lines=70> */
[----:B------:R-:W-:Y:S01]  /*27680*/  LEA.HI.X.SX32 R93, R154, R0, 0x2, P2 ;  /* 0x000000009a5d7211 */ /* 0x000fe200010f16ff */
[----:B------:R-:W-:Y:S01]  /*27690*/  VIADD R15, R152, UR25 ;  /* 0x00000019980f7c36 */ /* 0x000fe20008000000 */
[----:B------:R-:W-:Y:S01]  /*276a0*/  ULDC UR25, c[0x0][0x248] ;  /* 0x0000920000197ab9 */ /* 0x000fe20000000800 */
[----:B------:R1:W-:Y:S04]  /*276b0*/  STL.64 [R1+0x1010], R94 ;  /* 0x0010105e01007387 */ /* 0x0003e80000100a00 */
[----:B------:R3:W-:Y:S01]  /*276c0*/  STL.64 [R1+0x1008], R92 ;  /* 0x0010085c01007387 */ /* 0x0007e20000100a00 */
[----:B------:R-:W-:Y:S01]  /*276d0*/  VIADD R14, R15, UR26 ;  /* 0x0000001a0f0e7c36 */ /* 0x000fe20008000000 */
[----:B------:R-:W-:Y:S01]  /*276e0*/  ULDC UR26, c[0x0][0x248] ;  /* 0x00009200001a7ab9 */ /* 0x000fe20000000800 */
[----:B-1----:R-:W-:-:S02]  /*276f0*/  LEA R94, P1, R153, R2, 0x2 ;  /* 0x00000002995e7211 */ /* 0x002fc400078210ff */
[C---:B---3--:R-:W-:Y:S02]  /*27700*/  LEA R92, P2, R152.reuse, R2, 0x2 ;  /* 0x00000002985c7211 */ /* 0x048fe400078410ff */
[-C--:B------:R-:W-:Y:S02]  /*27710*/  LEA.HI.X.SX32 R95, R153, R0.reuse, 0x2, P1 ;  /* 0x00000000995f7211 */ /* 0x080fe400008f16ff */
        /* <DEDUP_REMOVED lines=12> */
[----:B------:R-:W-:Y:S01]  /*277e0*/  LEA R14, P1, R13, R2, 0x2 ;  /* 0x000000020d0e7211 */ /* 0x000fe200078210ff */
[----:B------:R-:W-:Y:S01]  /*277f0*/  STL.64 [R1+0xff0], R94 ;  /* 0x000ff05e01007387 */ /* 0x000fe20000100a00 */
[----:B------:R-:W-:Y:S01]  /*27800*/  ULDC UR29, c[0x0][0x248] ;  /* 0x00009200001d7ab9 */ /* 0x000fe20000000800 */
[----:B------:R-:W-:Y:S01]  /*27810*/  VIADD R10, R11, UR30 ;  /* 0x0000001e0b0a7c36 */ /* 0x000fe20008000000 */
[----:B------:R-:W-:Y:S01]  /*27820*/  LEA.HI.X.SX32 R15, R13, R0, 0x2, P1 ;  /* 0x000000000d0f7211 */ /* 0x000fe200008f16ff */
[----:B------:R1:W-:Y:S01]  /*27830*/  STL.64 [R1+0xfe8], R92 ;  /* 0x000fe85c01007387 */ /* 0x0003e20000100a00 */
[----:B------:R-:W-:Y:S01]  /*27840*/  ULDC UR30, c[0x0][0x248] ;  /* 0x00009200001e7ab9 */ /* 0x000fe20000000800 */
[----:B------:R-:W-:Y:S01]  /*27850*/  VIADD R9, R10, UR31 ;  /* 0x0000001f0a097c36 */ /* 0x000fe20008000000 */
[----:B------:R-:W-:Y:S01]  /*27860*/  ULDC UR31, c[0x0][0x248] ;  /* 0x00009200001f7ab9 */ /* 0x000fe20000000800 */
[----:B------:R3:W-:Y:S01]  /*27870*/  STL.64 [R1+0xfe0], R14 ;  /* 0x000fe00e01007387 */ /* 0x0007e20000100a00 */
[----:B-1----:R-:W-:-:S04]  /*27880*/  LEA R92, P2, R12, R2, 0x2 ;  /* 0x000000020c5c7211 */ /* 0x002fc800078410ff */
[----:B------:R-:W-:Y:S02]  /*27890*/  LEA.HI.X.SX32 R93, R12, R0, 0x2, P2 ;  /* 0x000000000c5d7211 */ /* 0x000fe400010f16ff */
[-C--:B------:R-:W-:Y:S02]  /*278a0*/  LEA R12, P1, R11, R2.reuse, 0x2 ;  /* 0x000000020b0c7211 */ /* 0x080fe400078210ff */
[C---:B---3--:R-:W-:Y:S01]  /*278b0*/  LEA R14, P2, R10.reuse, R2, 0x2 ;  /* 0x000000020a0e7211 */ /* 0x048fe200078410ff */
[----:B------:R-:W-:Y:S01]  /*278c0*/  VIADD R8, R9, UR32 ;  /* 0x0000002009087c36 */ /* 0x000fe20008000000 */
[-C--:B------:R-:W-:Y:S01]  /*278d0*/  LEA.HI.X.SX32 R13, R11, R0.reuse, 0x2, P1 ;  /* 0x000000000b0d7211 */ /* 0x080fe200008f16ff */
[----:B------:R-:W-:Y:S01]  /*278e0*/  STL.64 [R1+0xfd8], R92 ;  /* 0x000fd85c01007387 */ /* 0x000fe20000100a00 */
[----:B------:R-:W-:Y:S01]  /*278f0*/  LEA.HI.X.SX32 R15, R10, R0, 0x2, P2 ;  /* 0x000000000a0f7211 */ /* 0x000fe200010f16ff */
[----:B------:R-:W-:Y:S01]  /*27900*/  VIADD R170, R8, UR33 ;  /* 0x0000002108aa7c36 */ /* 0x000fe20008000000 */
[C---:B------:R-:W-:Y:S01]  /*27910*/  LEA R10, P1, R9.reuse, R2, 0x2 ;  /* 0x00000002090a7211 */ /* 0x040fe200078210ff */
[----:B------:R1:W-:Y:S01]  /*27920*/  STL.64 [R1+0xfd0], R12 ;  /* 0x000fd00c01007387 */ /* 0x0003e20000100a00 */
[----:B------:R-:W-:Y:S01]  /*27930*/  ULDC UR32, c[0x0][0x248] ;  /* 0x0000920000207ab9 */ /* 0x000fe20000000800 */
[----:B------:R-:W-:Y:S01]  /*27940*/  VIADD R169, R170, UR34 ;  /* 0x00000022aaa97c36 */ /* 0x000fe20008000000 */
[----:B------:R-:W-:Y:S01]  /*27950*/  LEA.HI.X.SX32 R11, R9, R0, 0x2, P1 ;  /* 0x00000000090b7211 */ /* 0x000fe200008f16ff */
[----:B------:R-:W-:Y:S01]  /*27960*/  STL.64 [R1+0xfc8], R14 ;  /* 0x000fc80e01007387 */ /* 0x000fe20000100a00 */
[----:B------:R-:W-:Y:S01]  /*27970*/  ULDC UR33, c[0x0][0x248] ;  /* 0x0000920000217ab9 */ /* 0x000fe20000000800 */
[----:B------:R-:W-:Y:S01]  /*27980*/  ULDC UR34, c[0x0][0x248] ;  /* 0x0000920000227ab9 */ /* 0x000fe20000000800 */
[C---:B-1----:R-:W-:Y:S01]  /*27990*/  LEA R12, P2, R8.reuse, R2, 0x2 ;  /* 0x00000002080c7211 */ /* 0x042fe200078410ff */
[----:B------:R1:W-:Y:S03]  /*279a0*/  STL.64 [R1+0xfc0], R10 ;  /* 0x000fc00a01007387 */ /* 0x0003e60000100a00 */
[----:B------:R-:W-:-:S02]  /*279b0*/  LEA.HI.X.SX32 R13, R8, R0, 0x2, P2 ;  /* 0x00000000080d7211 */ /* 0x000fc400010f16ff */
[C---:B------:R-:W-:Y:S01]  /*279c0*/  LEA R8, P1, R170.reuse, R2, 0x2 ;  /* 0x00000002aa087211 */ /* 0x040fe200078210ff */
[C---:B------:R-:W-:Y:S01]  /*279d0*/  VIADD R172, R169.reuse, UR35 ;  /* 0x00000023a9ac7c36 */ /* 0x040fe20008000000 */
[----:B------:R-:W-:Y:S02]  /*279e0*/  ULDC UR35, c[0x0][0x248] ;  /* 0x0000920000237ab9 */ /* 0x000fe40000000800 */
[----:B------:R-:W-:Y:S02]  /*279f0*/  LEA.HI.X.SX32 R9, R170, R0, 0x2, P1 ;  /* 0x00000000aa097211 */ /* 0x000fe400008f16ff */
[C---:B-1----:R-:W-:Y:S01]  /*27a00*/  LEA R10, P2, R169.reuse, R2, 0x2 ;  /* 0x00000002a90a7211 */ /* 0x042fe200078410ff */
[----:B------:R-:W-:Y:S01]  /*27a10*/  VIADD R171, R172, UR36 ;  /* 0x00000024acab7c36 */ /* 0x000fe20008000000 */
[----:B------:R-:W-:Y:S01]  /*27a20*/  STL.64 [R1+0xfb8], R12 ;  /* 0x000fb80c01007387 */ /* 0x000fe20000100a00 */
[----:B------:R-:W-:Y:S01]  /*27a30*/  ULDC UR36, c[0x0][0x248] ;  /* 0x0000920000247ab9 */ /* 0x000fe20000000800 */
[----:B------:R-:W-:-:S02]  /*27a40*/  LEA.HI.X.SX32 R11, R169, R0, 0x2, P2 ;  /* 0x00000000a90b7211 */ /* 0x000fc400010f16ff */
        /* <DEDUP_REMOVED lines=11> */
[----:B------:R-:W-:-:S03]  /*27b00*/  ULDC UR39, c[0x0][0x248] ;  /* 0x0000920000277ab9 */ /* 0x000fc60000000800 */
[----:B------:R1:W-:Y:S04]  /*27b10*/  STL.64 [R1+0xfa0], R10 ;  /* 0x000fa00a01007387 */ /* 0x0003e80000100a00 */
        /* <DEDUP_REMOVED lines=76> */
[----:B------:R-:W-:Y:S02]  /*27fe0*/  LEA.HI.X.SX32 R9, R187, R0, 0x2, P2 ;  /* 0x00000000bb097211 */ /* 0x000fe400010f16ff */
[C---:B------:R-:W-:Y:S01]  /*27ff0*/  LEA R92, P1, R190.reuse, R2, 0x2 ;  /* 0x00000002be5c7211 */ /* 0x040fe200078210ff */
[----:B------:R-:W-:Y:S01]  /*28000*/  VIADD R192, R189, UR55 ;  /* 0x00000037bdc07c36 */ /* 0x000fe20008000000 */
[----:B------:R-:W-:Y:S01]  /*28010*/  STL.64 [R1+0xf20], R10 ;  /* 0x000f200a01007387 */ /* 0x000fe20000100a00 */
[----:B------:R-:W-:Y:S01]  /*28020*/  ULDC UR55, c[0x0][0x248] ;  /* 0x0000920000377ab9 */ /* 0x000fe20000000800 */
[----:B------:R-:W-:-:S02]  /*28030*/  LEA.HI.X.SX32 R93, R190, R0, 0x2, P1 ;  /* 0x00000000be5d7211 */ /* 0x000fc400008f16ff */
[----:B------:R1:W-:Y:S01]  /*28040*/  STL.64 [R1+0xf18], R8 ;  /* 0x000f180801007387 */ /* 0x0003e20000100a00 */
[----:B------:R-:W-:Y:S01]  /*28050*/  VIADD R191, R192, UR56 ;  /* 0x00000038c0bf7c36 */ /* 0x000fe20008000000 */
[----:B------:R-:W-:Y:S02]  /*28060*/  ULDC UR56, c[0x0][0x248] ;  /* 0x0000920000387ab9 */ /* 0x000fe40000000800 */
[----:B------:R3:W-:Y:S01]  /*28070*/  STL.64 [R1+0xf10], R92 ;  /* 0x000f105c01007387 */ /* 0x0007e20000100a00 */
[----:B------:R-:W-:Y:S01]  /*28080*/  VIADD R194, R191, UR57 ;  /* 0x00000039bfc27c36 */ /* 0x000fe20008000000 */
[----:B------:R-:W-:Y:S01]  /*28090*/  ULDC UR57, c[0x0][0x248] ;  /* 0x0000920000397ab9 */ /* 0x000fe20000000800 */
[----:B-1----:R-:W-:-:S04]  /*280a0*/  LEA R8, P2, R189, R2, 0x2 ;  /* 0x00000002bd087211 */ /* 0x002fc800078410ff */
[----:B------:R-:W-:Y:S02]  /*280b0*/  LEA.HI.X.SX32 R9, R189, R0, 0x2, P2 ;  /* 0x00000000bd097211 */ /* 0x000fe400010f16ff */
[----:B---3--:R-:W-:Y:S01]  /*280c0*/  LEA R92, P1, R192, R2, 0x2 ;  /* 0x00000002c05c7211 */ /* 0x008fe200078210ff */
[----:B------:R-:W-:Y:S01]  /*280d0*/  VIADD R193, R194, UR58 ;  /* 0x0000003ac2c17c36 */ /* 0x000fe20008000000 */
[----:B------:R-:W-:Y:S01]  /*280e0*/  ULDC UR58, c[0x0][0x248] ;  /* 0x00009200003a7ab9 */ /* 0x000fe20000000800 */
[----:B------:R1:W-:Y:S01]  /*280f0*/  STL.64 [R1+0xf08], R8 ;  /* 0x000f080801007387 */ /* 0x0003e20000100a00 */
[----:B------:R-:W-:Y:S02]  /*28100*/  LEA.HI.X.SX32 R93, R192, R0, 0x2, P1 ;  /* 0x00000000c05d7211 */ /* 0x000fe400008f16ff */
[-C--:B------:R-:W-:Y:S01]  /*28110*/  LEA R94, P1, R194, R2.reuse, 0x2 ;  /* 0x00000002c25e7211 */ /* 0x080fe200078210ff */
[----:B------:R-:W-:Y:S01]  /*28120*/  VIADD R196, R193, UR59 ;  /* 0x0000003bc1c47c36 */ /* 0x000fe20008000000 */
[----:B------:R-:W-:Y:S01]  /*28130*/  ULDC UR59, c[0x0][0x248] ;  /* 0x00009200003b7ab9 */ /* 0x000fe20000000800 */
[----:B------:R3:W-:Y:S01]  /*28140*/  STL.64 [R1+0xf00], R92 ;  /* 0x000f005c01007387 */ /* 0x0007e20000100a00 */
[----:B-1----:R-:W-:-:S04]  /*28150*/  LEA R8, P2, R191, R2, 0x2 ;  /* 0x00000002bf087211 */ /* 0x002fc800078410ff */
[----:B------:R-:W-:Y:S02]  /*28160*/  LEA.HI.X.SX32 R9, R191, R0, 0x2, P2 ;  /* 0x00000000bf097211 */ /* 0x000fe400010f16ff */
[C---:B---3--:R-:W-:Y:S02]  /*28170*/  LEA R92, P2, R193.reuse, R2, 0x2 ;  /* 0x00000002c15c7211 */ /* 0x048fe400078410ff */
[-C--:B------:R-:W-:Y:S01]  /*28180*/  LEA.HI.X.SX32 R95, R194, R0.reuse, 0x2, P1 ;  /* 0x00000000c25f7211 */ /* 0x080fe200008f16ff */
[----:B------:R-:W-:Y:S01]  /*28190*/  VIADD R195, R196, UR60 ;  /* 0x0000003cc4c37c36 */ /* 0x000fe20008000000 */
[----:B------:R-:W-:Y:S01]  /*281a0*/  LEA.HI.X.SX32 R93, R193, R0, 0x2, P2 ;  /* 0x00000000c15d7211 */ /* 0x000fe200010f16ff */
[----:B------:R-:W-:Y:S01]  /*281b0*/  STL.64 [R1+0xef8], R8 ;  /* 0x000ef80801007387 */ /* 0x000fe20000100a00 */
[----:B------:R-:W-:-:S03]  /*281c0*/  ULDC UR60, c[0x0][0x248] ;  /* 0x00009200003c7ab9 */ /* 0x000fc60000000800 */
[----:B------:R1:W-:Y:S01]  /*281d0*/  STL.64 [R1+0xef0], R94 ;  /* 0x000ef05e01007387 */ /* 0x0003e20000100a00 */
[----:B------:R-:W-:Y:S01]  /*281e0*/  VIADD R199, R195, UR61 ;  /* 0x0000003dc3c77c36 */ /* 0x000fe20008000000 */
        /* <DEDUP_REMOVED lines=234> */
[-C--:B-1----:R-:W-:Y:S02]  /*29090*/  LEA R94, P1, R167, R2.reuse, 0x2 ;  /* 0x00000002a75e7211 */ /* 0x082fe400078210ff */
        /* <DEDUP_REMOVED lines=43> */
[----:B------:R-:W-:Y:S01]  /*29350*/  STL.64 [R1+0xd30], R94 ;  /* 0x000d305e01007387 */ /* 0x000fe20000100a00 */
[----:B------:R-:W-:-:S03]  /*29360*/  LEA R14, P2, R11, R2, 0x2 ;  /* 0x000000020b0e7211 */ /* 0x000fc600078410ff */
[----:B------:R1:W-:Y:S01]  /*29370*/  STL.64 [R1+0xd28], R92 ;  /* 0x000d285c01007387 */ /* 0x0003e20000100a00 */
[C---:B------:R-:W-:Y:S01]  /*29380*/  VIADD R10, R11.reuse, UR4 ;  /* 0x000000040b0a7c36 */ /* 0x040fe20008000000 */
[----:B------:R-:W-:Y:S01]  /*29390*/  LEA.HI.X.SX32 R15, R11, R0, 0x2, P2 ;  /* 0x000000000b0f7211 */ /* 0x000fe200010f16ff */
[----:B------:R-:W-:Y:S02]  /*293a0*/  ULDC UR4, c[0x0][0x248] ;  /* 0x0000920000047ab9 */ /* 0x000fe40000000800 */
[----:B------:R-:W-:Y:S01]  /*293b0*/  VIADD R9, R10, UR6 ;  /* 0x000000060a097c36 */ /* 0x000fe20008000000 */
[----:B------:R-:W-:Y:S01]  /*293c0*/  ULDC UR6, c[0x0][0x248] ;  /* 0x0000920000067ab9 */ /* 0x000fe20000000800 */
[----:B-1----:R-:W-:-:S04]  /*293d0*/  LEA R92, P1, R12, R2, 0x2 ;  /* 0x000000020c5c7211 */ /* 0x002fc800078210ff */
[----:B------:R-:W-:Y:S02]  /*293e0*/  LEA.HI.X.SX32 R93, R12, R0, 0x2, P1 ;  /* 0x000000000c5d7211 */ /* 0x000fe400008f16ff */
[----:B------:R-:W-:-:S03]  /*293f0*/  LEA R12, P2, R9, R2, 0x2 ;  /* 0x00000002090c7211 */ /* 0x000fc600078410ff */
[----:B------:R-:W-:Y:S04]  /*29400*/  STL.64 [R1+0xd20], R92 ;  /* 0x000d205c01007387 */ /* 0x000fe80000100a00 */
        /* <DEDUP_REMOVED lines=17> */
[----:B------:R-:W-:Y:S01]  /*29520*/  LEA.HI.X.SX32 R13, R8, R0, 0x2, P1 ;  /* 0x00000000080d7211 */ /* 0x000fe200008f16ff */
[C---:B------:R-:W-:Y:S01]  /*29530*/  VIADD R162, R159.reuse, UR13 ;  /* 0x0000000d9fa27c36 */ /* 0x040fe20008000000 */
[C---:B------:R-:W-:Y:S01]  /*29540*/  LEA R8, P2, R159.reuse, R2, 0x2 ;  /* 0x000000029f087211 */ /* 0x040fe200078410ff */
[----:B------:R-:W-:Y:S02]  /*29550*/  ULDC UR13, c[0x0][0x248] ;  /* 0x00009200000d7ab9 */ /* 0x000fe40000000800 */
[----:B------:R-:W-:Y:S04]  /*29560*/  STL.64 [R1+0xd00], R12 ;  /* 0x000d000c01007387 */ /* 0x000fe80000100a00 */
[----:B------:R1:W-:Y:S01]  /*29570*/  STL.64 [R1+0xcf8], R10 ;  /* 0x000cf80a01007387 */ /* 0x0003e20000100a00 */
[----:B------:R-:W-:Y:S01]  /*29580*/  LEA.HI.X.SX32 R9, R159, R0, 0x2, P2 ;  /* 0x000000009f097211 */ /* 0x000fe200010f16ff */
[----:B------:R-:W-:Y:S01]  /*29590*/  VIADD R161, R162, UR14 ;  /* 0x0000000ea2a17c36 */ /* 0x000fe20008000000 */
[----:B------:R-:W-:Y:S01]  /*295a0*/  ULDC UR14, c[0x0][0x248] ;  /* 0x00009200000e7ab9 */ /* 0x000fe20000000800 */
[----:B-1----:R-:W-:-:S04]  /*295b0*/  LEA R10, P1, R160, R2, 0x2 ;  /* 0x00000002a00a7211 */ /* 0x002fc800078210ff */
        /* <DEDUP_REMOVED lines=32> */
[C---:B------:R-:W-:Y:S01]  /*297c0*/  LEA R92, P1, R169.reuse, R2, 0x2 ;  /* 0x00000002a95c7211 */ /* 0x040fe200078210ff */
[----:B------:R-:W-:Y:S01]  /*297d0*/  STL.64 [R1+0xcc0], R10 ;  /* 0x000cc00a01007387 */ /* 0x000fe20000100a00 */
[----:B------:R-:W-:Y:S01]  /*297e0*/  ULDC UR21, c[0x0][0x248] ;  /* 0x0000920000157ab9 */ /* 0x000fe20000000800 */
[C---:B------:R-:W-:Y:S01]  /*297f0*/  VIADD R173, R170.reuse, UR22 ;  /* 0x00000016aaad7c36 */ /* 0x040fe20008000000 */
[----:B------:R-:W-:Y:S01]  /*29800*/  LEA.HI.X.SX32 R93, R169, R0, 0x2, P1 ;  /* 0x00000000a95d7211 */ /* 0x000fe200008f16ff */
[----:B------:R1:W-:Y:S01]  /*29810*/  STL.64 [R1+0xcb8], R8 ;  /* 0x000cb80801007387 */ /* 0x0003e20000100a00 */
[-C--:B------:R-:W-:Y:S01]  /*29820*/  LEA R94, P1, R170, R2.reuse, 0x2 ;  /* 0x00000002aa5e7211 */ /* 0x080fe200078210ff */
[----:B------:R-:W-:Y:S01]  /*29830*/  VIADD R175, R173, UR23 ;  /* 0x00000017adaf7c36 */ /* 0x000fe20008000000 */
[----:B------:R-:W-:Y:S01]  /*29840*/  ULDC UR22, c[0x0][0x248] ;  /* 0x0000920000167ab9 */ /* 0x000fe20000000800 */
[----:B------:R3:W-:Y:S01]  /*29850*/  STL.64 [R1+0xcb0], R92 ;  /* 0x000cb05c01007387 */ /* 0x0007e20000100a00 */
[----:B-1----:R-:W-:Y:S01]  /*29860*/  LEA R8, P2, R168, R2, 0x2 ;  /* 0x00000002a8087211 */ /* 0x002fe200078410ff */
[----:B------:R-:W-:-:S03]  /*29870*/  ULDC UR23, c[0x0][0x248] ;  /* 0x0000920000177ab9 */ /* 0x000fc60000000800 */
[----:B------:R-:W-:Y:S02]  /*29880*/  LEA.HI.X.SX32 R9, R168, R0, 0x2, P2 ;  /* 0x00000000a8097211 */ /* 0x000fe400010f16ff */
[----:B---3--:R-:W-:Y:S02]  /*29890*/  LEA R92, P2, R173, R2, 0x2 ;  /* 0x00000002ad5c7211 */ /* 0x008fe400078410ff */
        /* <DEDUP_REMOVED lines=145> */
[----:B------:R-:W-:Y:S01]  /*2a1b0*/  LEA R10, P1, R9, R2, 0x2 ;  /* 0x00000002090a7211 */ /* 0x000fe200078210ff */
[----:B------:R1:W-:Y:S01]  /*2a1c0*/  STL.64 [R1+0xb28], R12 ;  /* 0x000b280c01007387 */ /* 0x0003e20000100a00 */
[----:B------:R-:W-:Y:S01]  /*2a1d0*/  IMAD.MOV.U32 R123, RZ, RZ, R128 ;  /* 0x000000ffff7b7224 */ /* 0x000fe200078e0080 */
[----:B------:R-:W-:Y:S01]  /*2a1e0*/  LOP3.LUT R3, R3, 0xffffffef, RZ, 0xc0, !PT ;  /* 0xffffffef03037812 */ /* 0x000fe200078ec0ff */
[----:B------:R-:W-:Y:S01]  /*2a1f0*/  VIADD R155, R156, UR54 ;  /* 0x000000369c9b7c36 */ /* 0x000fe20008000000 */
[----:B------:R-:W-:Y:S01]  /*2a200*/  LEA.HI.X.SX32 R11, R9, R0, 0x2, P1 ;  /* 0x00000000090b7211 */ /* 0x000fe200008f16ff */
[----:B------:R-:W-:Y:S01]  /*2a210*/  STL.64 [R1+0xc18], R14 ;  /* 0x000c180e01007387 */ /* 0x000fe20000100a00 */
[----:B------:R-:W-:Y:S01]  /*2a220*/  IMAD.MOV.U32 R121, RZ, RZ, R126 ;  /* 0x000000ffff797224 */ /* 0x000fe200078e007e */
[----:B------:R-:W-:Y:S01]  /*2a230*/  ULDC UR54, c[0x0][0x22c] ;  /* 0x00008b0000367ab9 */ /* 0x000fe20000000800 */
[----:B------:R-:W-:Y:S01]  /*2a240*/  IMAD.MOV.U32 R124, RZ, RZ, R129 ;  /* 0x000000ffff7c7224 */ /* 0x000fe200078e0081 */
[----:B------:R-:W-:Y:S01]  /*2a250*/  ULDC UR53, c[0x0][0x22c] ;  /* 0x00008b0000357ab9 */ /* 0x000fe20000000800 */
[----:B------:R-:W-:Y:S01]  /*2a260*/  IMAD.MOV.U32 R122, RZ, RZ, R127 ;  /* 0x000000ffff7a7224 */ /* 0x000fe200078e007f */
[----:B------:R-:W-:Y:S01]  /*2a270*/  LOP3.LUT R5, R5, 0xffff7fff, RZ, 0xc0, !PT ;  /* 0xffff7fff05057812 */ /* 0x000fe200078ec0ff */
        /* <DEDUP_REMOVED lines=11> */
[----:B------:R-:W-:Y:S01]  /*2a330*/  IMAD.MOV.U32 R128, RZ, RZ, R132 ;  /* 0x000000ffff807224 */ /* 0x000fe200078e0084 */
[----:B------:R-:W-:Y:S01]  /*2a340*/  LEA.HI.X.SX32 R11, R155, R0, 0x2, P2 ;  /* 0x000000009b0b7211 */ /* 0x000fe200010f16ff */
[----:B------:R-:W-:Y:S01]  /*2a350*/  IMAD.MOV.U32 R126, RZ, RZ, R130 ;  /* 0x000000ffff7e7224 */ /* 0x000fe200078e0082 */
[----:B------:R1:W-:Y:S01]  /*2a360*/  STL.64 [R1+0xb18], R8 ;  /* 0x000b180801007387 */ /* 0x0003e20000100a00 */
[----:B------:R-:W-:Y:S01]  /*2a370*/  VIADD R159, R157, UR57 ;  /* 0x000000399d9f7c36 */ /* 0x000fe20008000000 */
[----:B------:R-:W-:Y:S01]  /*2a380*/  ULDC UR56, c[0x0][0x22c] ;  /* 0x00008b0000387ab9 */ /* 0x000fe20000000800 */
[----:B------:R-:W-:Y:S01]  /*2a390*/  IMAD.MOV.U32 R129, RZ, RZ, R133 ;  /* 0x000000ffff817224 */ /* 0x000fe200078e0085 */
[----:B------:R3:W-:Y:S01]  /*2a3a0*/  STL.64 [R1+0xc08], R10 ;  /* 0x000c080a01007387 */ /* 0x0007e20000100a00 */
[----:B------:R-:W-:Y:S01]  /*2a3b0*/  VIADD R160, R159, UR58 ;  /* 0x0000003a9fa07c36 */ /* 0x000fe20008000000 */
[----:B------:R-:W-:-:S02]  /*2a3c0*/  LOP3.LUT R20, R20, 0xffffbfff, RZ, 0xc0, !PT ;  /* 0xffffbfff14147812 */ /* 0x000fc400078ec0ff */
[CC--:B-1----:R-:W-:Y:S01]  /*2a3d0*/  LEA R8, P2, R157.reuse, R2.reuse, 0x2 ;  /* 0x000000029d087211 */ /* 0x0c2fe200078410ff */
[----:B------:R-:W-:Y:S01]  /*2a3e0*/  IMAD.MOV.U32 R132, RZ, RZ, R136 ;  /* 0x000000ffff847224 */ /* 0x000fe200078e0088 */
[----:B------:R-:W-:Y:S01]  /*2a3f0*/  LOP3.LUT R18, R18, 0x7fffffff, RZ, 0xc0, !PT ;  /* 0x7fffffff12127812 */ /* 0x000fe200078ec0ff */
[----:B------:R-:W-:Y:S01]  /*2a400*/  IMAD.MOV.U32 R127, RZ, RZ, R131 ;  /* 0x000000ffff7f7224 */ /* 0x000fe200078e0083 */
[C---:B---3--:R-:W-:Y:S01]  /*2a410*/  LEA R10, P1, R158.reuse, R2, 0x2 ;  /* 0x000000029e0a7211 */ /* 0x048fe200078210ff */
[----:B------:R-:W-:Y:S01]  /*2a420*/  IMAD.MOV.U32 R130, RZ, RZ, R134 ;  /* 0x000000ffff827224 */ /* 0x000fe200078e0086 */
[-C--:B------:R-:W-:Y:S01]  /*2a430*/  LEA.HI.X.SX32 R9, R157, R0.reuse, 0x2, P2 ;  /* 0x000000009d097211 */ /* 0x080fe200010f16ff */
[----:B------:R-:W-:Y:S01]  /*2a440*/  IMAD.MOV.U32 R133, RZ, RZ, R137 ;  /* 0x000000ffff857224 */ /* 0x000fe200078e0089 */
[----:B------:R-:W-:Y:S01]  /*2a450*/  LEA.HI.X.SX32 R11, R158, R0, 0x2, P1 ;  /* 0x000000009e0b7211 */ /* 0x000fe200008f16ff */
[----:B------:R-:W-:Y:S01]  /*2a460*/  VIADD R162, R160, UR59 ;  /* 0x0000003ba0a27c36 */ /* 0x000fe20008000000 */
[----:B------:R-:W-:Y:S01]  /*2a470*/  ULDC UR59, c[0x0][0x22c] ;  /* 0x00008b00003b7ab9 */ /* 0x000fe20000000800 */
[----:B------:R-:W-:Y:S01]  /*2a480*/  IMAD.MOV.U32 R118, RZ, RZ, R126 ;  /* 0x000000ffff767224 */ /* 0x000fe200078e007e */
[----:B------:R-:W-:Y:S01]  /*2a490*/  ULDC UR58, c[0x0][0x22c] ;  /* 0x00008b00003a7ab9 */ /* 0x000fe20000000800 */
[----:B------:R1:W-:Y:S01]  /*2a4a0*/  STL.64 [R1+0xb10], R10 ;  /* 0x000b100a01007387 */ /* 0x0003e20000100a00 */
[----:B------:R-:W-:Y:S01]  /*2a4b0*/  VIADD R161, R162, UR60 ;  /* 0x0000003ca2a17c36 */ /* 0x000fe20008000000 */
[----:B------:R-:W-:Y:S01]  /*2a4c0*/  ULDC UR60, c[0x0][0x22c] ;  /* 0x00008b00003c7ab9 */ /* 0x000fe20000000800 */
[----:B------:R-:W-:Y:S01]  /*2a4d0*/  IMAD.MOV.U32 R120, RZ, RZ, R128 ;  /* 0x000000ffff787224 */ /* 0x000fe200078e0080 */
[----:B------:R3:W-:Y:S01]  /*2a4e0*/  STL.64 [R1+0xc00], R8 ;  /* 0x000c000801007387 */ /* 0x0007e20000100a00 */
[----:B------:R-:W-:Y:S01]  /*2a4f0*/  VIADD R166, R161, UR61 ;  /* 0x0000003da1a67c36 */ /* 0x000fe20008000000 */
[----:B------:R-:W-:Y:S01]  /*2a500*/  ULDC UR61, c[0x0][0x22c] ;  /* 0x00008b00003d7ab9 */ /* 0x000fe20000000800 */
[----:B------:R-:W-:Y:S01]  /*2a510*/  ULDC UR57, c[0x0][0x22c] ;  /* 0x00008b0000397ab9 */ /* 0x000fe20000000800 */
[----:B-1----:R-:W-:-:S02]  /*2a520*/  LEA R10, P1, R159, R2, 0x2 ;  /* 0x000000029f0a7211 */ /* 0x002fc400078210ff */
[C---:B---3--:R-:W-:Y:S02]  /*2a530*/  LEA R8, P2, R160.reuse, R2, 0x2 ;  /* 0x00000002a0087211 */ /* 0x048fe400078410ff */
[-C--:B------:R-:W-:Y:S02]  /*2a540*/  LEA.HI.X.SX32 R11, R159, R0.reuse, 0x2, P1 ;  /* 0x000000009f0b7211 */ /* 0x080fe400008f16ff */
[----:B------:R-:W-:Y:S02]  /*2a550*/  LEA.HI.X.SX32 R9, R160, R0, 0x2, P2 ;  /* 0x00000000a0097211 */ /* 0x000fe400010f16ff */
[----:B------:R-:W-:Y:S01]  /*2a560*/  LEA R92, P1, R162, R2, 0x2 ;  /* 0x00000002a25c7211 */ /* 0x000fe200078210ff */
[----:B------:R-:W-:Y:S01]  /*2a570*/  STL.64 [R1+0xb08], R10 ;  /* 0x000b080a01007387 */ /* 0x000fe20000100a00 */
[----:B------:R-:W-:Y:S01]  /*2a580*/  VIADD R165, R166, UR4 ;  /* 0x00000004a6a57c36 */ /* 0x000fe20008000000 */
[----:B------:R-:W-:Y:S01]  /*2a590*/  ULDC UR4, c[0x0][0x248] ;  /* 0x0000920000047ab9 */ /* 0x000fe20000000800 */
[----:B------:R-:W-:Y:S01]  /*2a5a0*/  LEA.HI.X.SX32 R93, R162, R0, 0x2, P1 ;  /* 0x00000000a25d7211 */ /* 0x000fe200008f16ff */
[----:B------:R1:W-:Y:S01]  /*2a5b0*/  STL.64 [R1+0xbf8], R8 ;  /* 0x000bf80801007387 */ /* 0x0003e20000100a00 */
        /* <DEDUP_REMOVED lines=94> */
[----:B------:R1:W-:Y:S02]  /*2aba0*/  STL.64 [R1+0xab8], R94 ;  /* 0x000ab85e01007387 */ /* 0x0003e40000100a00 */
[----:B------:R-:W-:Y:S01]  /*2abb0*/  VIADD R12, R13, UR27 ;  /* 0x0000001b0d0c7c36 */ /* 0x000fe20008000000 */
[----:B------:R-:W-:Y:S01]  /*2abc0*/  ULDC UR27, c[0x0][0x248] ;  /* 0x00009200001b7ab9 */ /* 0x000fe20000000800 */
[----:B------:R3:W-:Y:S02]  /*2abd0*/  STL.64 [R1+0xba8], R92 ;  /* 0x000ba85c01007387 */ /* 0x0007e40000100a00 */
        /* <DEDUP_REMOVED lines=9> */
[----:B------:R-:W-:-:S03]  /*2ac70*/  ULDC UR29, c[0x0][0x248] ;  /* 0x00009200001d7ab9 */ /* 0x000fc60000000800 */
[----:B------:R1:W-:Y:S01]  /*2ac80*/  STL.64 [R1+0xba0], R92 ;  /* 0x000ba05c01007387 */ /* 0x0003e20000100a00 */
[----:B------:R-:W-:Y:S01]  /*2ac90*/  VIADD R9, R10, UR30 ;  /* 0x0000001e0a097c36 */ /* 0x000fe20008000000 */
[----:B------:R-:W-:Y:S01]  /*2aca0*/  LEA.HI.X.SX32 R15, R13, R0, 0x2, P1 ;  /* 0x000000000d0f7211 */ /* 0x000fe200008f16ff */
[----:B------:R-:W-:Y:S02]  /*2acb0*/  ULDC UR30, c[0x0][0x248] ;  /* 0x00009200001e7ab9 */ /* 0x000fe40000000800 */
[----:B------:R-:W-:Y:S01]  /*2acc0*/  VIADD R8, R9, UR31 ;  /* 0x0000001f09087c36 */ /* 0x000fe20008000000 */
[----:B------:R-:W-:Y:S01]  /*2acd0*/  ULDC UR31, c[0x0][0x248] ;  /* 0x00009200001f7ab9 */ /* 0x000fe20000000800 */
[----:B-1----:R-:W-:-:S04]  /*2ace0*/  LEA R92, P2, R12, R2, 0x2 ;  /* 0x000000020c5c7211 */ /* 0x002fc800078410ff */
[----:B------:R-:W-:Y:S02]  /*2acf0*/  LEA.HI.X.SX32 R93, R12, R0, 0x2, P2 ;  /* 0x000000000c5d7211 */ /* 0x000fe400010f16ff */
[C---:B------:R-:W-:Y:S01]  /*2ad00*/  LEA R12, P1, R11.reuse, R2, 0x2 ;  /* 0x000000020b0c7211 */ /* 0x040fe200078210ff */
[----:B------:R1:W-:Y:S01]  /*2ad10*/  STL.64 [R1+0xaa8], R14 ;  /* 0x000aa80e01007387 */ /* 0x0003e20000100a00 */
[----:B------:R-:W-:Y:S01]  /*2ad20*/  VIADD R153, R8, UR32 ;  /* 0x0000002008997c36 */ /* 0x000fe20008000000 */
[----:B------:R-:W-:Y:S01]  /*2ad30*/  ULDC UR32, c[0x0][0x248] ;  /* 0x0000920000207ab9 */ /* 0x000fe20000000800 */
[----:B------:R-:W-:Y:S01]  /*2ad40*/  LEA.HI.X.SX32 R13, R11, R0, 0x2, P1 ;  /* 0x000000000b0d7211 */ /* 0x000fe200008f16ff */
[----:B------:R-:W-:Y:S01]  /*2ad50*/  STL.64 [R1+0xb98], R92 ;  /* 0x000b985c01007387 */ /* 0x000fe20000100a00 */
[----:B------:R-:W-:Y:S01]  /*2ad60*/  VIADD R154, R153, UR33 ;  /* 0x00000021999a7c36 */ /* 0x000fe20008000000 */
[----:B------:R-:W-:Y:S01]  /*2ad70*/  ULDC UR33, c[0x0][0x248] ;  /* 0x0000920000217ab9 */ /* 0x000fe20000000800 */
[C---:B-1----:R-:W-:Y:S01]  /*2ad80*/  LEA R14, P2, R10.reuse, R2, 0x2 ;  /* 0x000000020a0e7211 */ /* 0x042fe200078410ff */
[----:B------:R1:W-:Y:S03]  /*2ad90*/  STL.64 [R1+0xaa0], R12 ;  /* 0x000aa00c01007387 */ /* 0x0003e60000100a00 */
[----:B------:R-:W-:-:S02]  /*2ada0*/  LEA.HI.X.SX32 R15, R10, R0, 0x2, P2 ;  /* 0x000000000a0f7211 */ /* 0x000fc400010f16ff */
[C---:B------:R-:W-:Y:S01]  /*2adb0*/  LEA R10, P1, R9.reuse, R2, 0x2 ;  /* 0x00000002090a7211 */ /* 0x040fe200078210ff */
[----:B------:R-:W-:Y:S01]  /*2adc0*/  VIADD R156, R154, UR34 ;  /* 0x000000229a9c7c36 */ /* 0x000fe20008000000 */
[----:B------:R-:W-:Y:S02]  /*2add0*/  ULDC UR34, c[0x0][0x22c] ;  /* 0x00008b0000227ab9 */ /* 0x000fe40000000800 */
[----:B------:R-:W-:Y:S02]  /*2ade0*/  LEA.HI.X.SX32 R11, R9, R0, 0x2, P1 ;  /* 0x00000000090b7211 */ /* 0x000fe400008f16ff */
[----:B-1----:R-:W-:Y:S01]  /*2adf0*/  LEA R12, P2, R8, R2, 0x2 ;  /* 0x00000002080c7211 */ /* 0x002fe200078410ff */
[----:B------:R-:W-:Y:S01]  /*2ae00*/  VIADD R155, R156, UR35 ;  /* 0x000000239c9b7c36 */ /* 0x000fe20008000000 */
[----:B------:R1:W-:Y:S01]  /*2ae10*/  STL.64 [R1+0xb90], R14 ;  /* 0x000b900e01007387 */ /* 0x0003e20000100a00 */
[----:B------:R-:W-:Y:S01]  /*2ae20*/  IMAD.MOV.U32 R136, RZ, RZ, R140 ;  /* 0x000000ffff887224 */ /* 0x000fe200078e008c */
[----:B------:R-:W-:Y:S01]  /*2ae30*/  LEA.HI.X.SX32 R13, R8, R0, 0x2, P2 ;  /* 0x00000000080d7211 */ /* 0x000fe200010f16ff */
[----:B------:R-:W-:Y:S01]  /*2ae40*/  IMAD.MOV.U32 R131, RZ, RZ, R135 ;  /* 0x000000ffff837224 */ /* 0x000fe200078e0087 */
[----:B------:R-:W-:Y:S01]  /*2ae50*/  LEA R8, P1, R153, R2, 0x2 ;  /* 0x0000000299087211 */ /* 0x000fe200078210ff */
[----:B------:R3:W-:Y:S01]  /*2ae60*/  STL.64 [R1+0xa98], R10 ;  /* 0x000a980a01007387 */ /* 0x0007e20000100a00 */
[----:B------:R-:W-:Y:S01]  /*2ae70*/  VIADD R158, R155, UR36 ;  /* 0x000000249b9e7c36 */ /* 0x000fe20008000000 */
[----:B------:R-:W-:Y:S01]  /*2ae80*/  ULDC UR36, c[0x0][0x22c] ;  /* 0x00008b0000247ab9 */ /* 0x000fe20000000800 */
[----:B------:R-:W-:Y:S01]  /*2ae90*/  LEA.HI.X.SX32 R9, R153, R0, 0x2, P1 ;  /* 0x0000000099097211 */ /* 0x000fe200008f16ff */
[----:B------:R-:W-:Y:S01]  /*2aea0*/  STL.64 [R1+0xb88], R12 ;  /* 0x000b880c01007387 */ /* 0x000fe20000100a00 */
[----:B------:R-:W-:Y:S01]  /*2aeb0*/  IMAD.MOV.U32 R134, RZ, RZ, R138 ;  /* 0x000000ffff867224 */ /* 0x000fe200078e008a */
[----:B------:R-:W-:Y:S01]  /*2aec0*/  ULDC UR35, c[0x0][0x22c] ;  /* 0x00008b0000237ab9 */ /* 0x000fe20000000800 */
[----:B-1----:R-:W-:-:S02]  /*2aed0*/  LEA R14, P1, R156, R2, 0x2 ;  /* 0x000000029c0e7211 */ /* 0x002fc400078210ff */
[----:B---3--:R-:W-:Y:S01]  /*2aee0*/  LEA R10, P2, R154, R2, 0x2 ;  /* 0x000000029a0a7211 */ /* 0x008fe200078410ff */
[----:B------:R1:W-:Y:S01]  /*2aef0*/  STL.64 [R1+0xa90], R8 ;  /* 0x000a900801007387 */ /* 0x0003e20000100a00 */
[-C--:B------:R-:W-:Y:S02]  /*2af00*/  LEA.HI.X.SX32 R15, R156, R0.reuse, 0x2, P1 ;  /* 0x000000009c0f7211 */ /* 0x080fe400008f16ff */
[----:B------:R-:W-:Y:S01]  /*2af10*/  LEA.HI.X.SX32 R11, R154, R0, 0x2, P2 ;  /* 0x000000009a0b7211 */ /* 0x000fe200010f16ff */
[C---:B------:R-:W-:Y:S01]  /*2af20*/  VIADD R157, R158.reuse, UR37 ;  /* 0x000000259e9d7c36 */ /* 0x040fe20008000000 */
[-C--:B------:R-:W-:Y:S01]  /*2af30*/  LEA R92, P1, R158, R2.reuse, 0x2 ;  /* 0x000000029e5c7211 */ /* 0x080fe200078210ff */
[----:B------:R-:W-:Y:S01]  /*2af40*/  IMAD.MOV.U32 R137, RZ, RZ, R141 ;  /* 0x000000ffff897224 */ /* 0x000fe200078e008d */
[----:B------:R-:W-:Y:S01]  /*2af50*/  ULDC UR37, c[0x0][0x22c] ;  /* 0x00008b0000257ab9 */ /* 0x000fe20000000800 */
[----:B------:R-:W-:Y:S01]  /*2af60*/  STL.64 [R1+0xa88], R10 ;  /* 0x000a880a01007387 */ /* 0x000fe20000100a00 */
[----:B-1----:R-:W-:-:S03]  /*2af70*/  LEA R8, P2, R155, R2, 0x2 ;  /* 0x000000029b087211 */ /* 0x002fc600078410ff */
[----:B------:R1:W-:Y:S01]  /*2af80*/  STL.64 [R1+0xa80], R14 ;  /* 0x000a800e01007387 */ /* 0x0003e20000100a00 */
[-C--:B------:R-:W-:Y:S01]  /*2af90*/  LEA.HI.X.SX32 R9, R155, R0.reuse, 0x2, P2 ;  /* 0x000000009b097211 */ /* 0x080fe200010f16ff */
[C---:B------:R-:W-:Y:S01]  /*2afa0*/  VIADD R161, R157.reuse, UR38 ;  /* 0x000000269da17c36 */ /* 0x040fe20008000000 */
[----:B------:R-:W-:Y:S01]  /*2afb0*/  LEA.HI.X.SX32 R93, R158, R0, 0x2, P1 ;  /* 0x000000009e5d7211 */ /* 0x000fe200008f16ff */
[----:B------:R-:W-:Y:S01]  /*2afc0*/  IMAD.MOV.U32 R140, RZ, RZ, R144 ;  /* 0x000000ffff8c7224 */ /* 0x000fe200078e0090 */
[----:B------:R-:W-:Y:S01]  /*2afd0*/  ULDC UR38, c[0x0][0x22c] ;  /* 0x00008b0000267ab9 */ /* 0x000fe20000000800 */
[----:B-1----:R-:W-:Y:S01]  /*2afe0*/  LEA R14, P2, R157, R2, 0x2 ;  /* 0x000000029d0e7211 */ /* 0x002fe200078410ff */
[----:B------:R-:W-:Y:S01]  /*2aff0*/  VIADD R162, R161, UR39 ;  /* 0x00000027a1a27c36 */ /* 0x000fe20008000000 */
[----:B------:R-:W-:Y:S01]  /*2b000*/  STL.64 [R1+0xa78], R8 ;  /* 0x000a780801007387 */ /* 0x000fe20000100a00 */
[----:B------:R-:W-:Y:S01]  /*2b010*/  IMAD.MOV.U32 R135, RZ, RZ, R139 ;  /* 0x000000ffff877224 */ /* 0x000fe200078e008b */
[----:B------:R-:W-:Y:S01]  /*2b020*/  LEA.HI.X.SX32 R15, R157, R0, 0x2, P2 ;  /* 0x000000009d0f7211 */ /* 0x000fe200010f16ff */
[----:B------:R-:W-:Y:S01]  /*2b030*/  IMAD.MOV.U32 R138, RZ, RZ, R142 ;  /* 0x000000ffff8a7224 */ /* 0x000fe200078e008e */
[----:B------:R1:W-:Y:S01]  /*2b040*/  STL.64 [R1+0xa70], R92 ;  /* 0x000a705c01007387 */ /* 0x0003e20000100a00 */
[C---:B------:R-:W-:Y:S01]  /*2b050*/  VIADD R171, R162.reuse, UR40 ;  /* 0x00000028a2ab7c36 */ /* 0x040fe20008000000 */
[----:B------:R-:W-:Y:S01]  /*2b060*/  ULDC UR40, c[0x0][0x22c] ;  /* 0x00008b0000287ab9 */ /* 0x000fe20000000800 */
[----:B------:R-:W-:Y:S01]  /*2b070*/  IMAD.MOV.U32 R141, RZ, RZ, R145 ;  /* 0x000000ffff8d7224 */ /* 0x000fe200078e0091 */
[----:B------:R3:W-:Y:S01]  /*2b080*/  STL.64 [R1+0xa68], R14 ;  /* 0x000a680e01007387 */ /* 0x0007e20000100a00 */
[----:B------:R-:W-:Y:S01]  /*2b090*/  VIADD R167, R171, UR41 ;  /* 0x00000029aba77c36 */ /* 0x000fe20008000000 */
[----:B------:R-:W-:Y:S01]  /*2b0a0*/  ULDC UR41, c[0x0][0x22c] ;  /* 0x00008b0000297ab9 */ /* 0x000fe20000000800 */
[----:B------:R-:W-:Y:S01]  /*2b0b0*/  IMAD.MOV.U32 R144, RZ, RZ, R148 ;  /* 0x000000ffff907224 */ /* 0x000fe200078e0094 */
[----:B------:R-:W-:Y:S01]  /*2b0c0*/  ULDC UR39, c[0x0][0x22c] ;  /* 0x00008b0000277ab9 */ /* 0x000fe20000000800 */
[----:B-1----:R-:W-:-:S02]  /*2b0d0*/  LEA R92, P2, R162, R2, 0x2 ;  /* 0x00000002a25c7211 */ /* 0x002fc400078410ff */
[C---:B---3--:R-:W-:Y:S02]  /*2b0e0*/  LEA R14, P1, R161.reuse, R2, 0x2 ;  /* 0x00000002a10e7211 */ /* 0x048fe400078210ff */
[-C--:B------:R-:W-:Y:S02]  /*2b0f0*/  LEA.HI.X.SX32 R93, R162, R0.reuse, 0x2, P2 ;  /* 0x00000000a25d7211 */ /* 0x080fe400010f16ff */
[----:B------:R-:W-:Y:S02]  /*2b100*/  LEA.HI.X.SX32 R15, R161, R0, 0x2, P1 ;  /* 0x00000000a10f7211 */ /* 0x000fe400008f16ff */
[----:B------:R-:W-:-:S03]  /*2b110*/  LEA R94, P1, R171, R2, 0x2 ;  /* 0x00000002ab5e7211 */ /* 0x000fc600078210ff */
[----:B------:R-:W-:Y:S01]  /*2b120*/  STL.64 [R1+0xa60], R14 ;  /* 0x000a600e01007387 */ /* 0x000fe20000100a00 */
[----:B------:R-:W-:Y:S01]  /*2b130*/  VIADD R170, R167, UR42 ;  /* 0x0000002aa7aa7c36 */ /* 0x000fe20008000000 */
[----:B------:R-:W-:Y:S01]  /*2b140*/  LEA.HI.X.SX32 R95, R171, R0, 0x2, P1 ;  /* 0x00000000ab5f7211 */ /* 0x000fe200008f16ff */
[----:B------:R-:W-:Y:S01]  /*2b150*/  IMAD.MOV.U32 R139, RZ, RZ, R143 ;  /* 0x000000ffff8b7224 */ /* 0x000fe200078e008f */
[----:B------:R1:W-:Y:S01]  /*2b160*/  STL.64 [R1+0xa58], R92 ;  /* 0x000a585c01007387 */ /* 0x0003e20000100a00 */
[----:B------:R-:W-:Y:S01]  /*2b170*/  VIADD R169, R170, UR43 ;  /* 0x0000002baaa97c36 */ /* 0x000fe20008000000 */
[----:B------:R-:W-:Y:S01]  /*2b180*/  ULDC UR43, c[0x0][0x22c] ;  /* 0x00008b00002b7ab9 */ /* 0x000fe20000000800 */
[----:B------:R-:W-:Y:S01]  /*2b190*/  IMAD.MOV.U32 R142, RZ, RZ, R146 ;  /* 0x000000ffff8e7224 */ /* 0x000fe200078e0092 */
[----:B------:R3:W-:Y:S01]  /*2b1a0*/  STL.64 [R1+0xa50], R94 ;  /* 0x000a505e01007387 */ /* 0x0007e20000100a00 */
[----:B------:R-:W-:Y:S01]  /*2b1b0*/  IMAD.MOV.U32 R145, RZ, RZ, R149 ;  /* 0x000000ffff917224 */ /* 0x000fe200078e0095 */
[----:B------:R-:W-:Y:S01]  /*2b1c0*/  ULDC UR42, c[0x0][0x22c] ;  /* 0x00008b00002a7ab9 */ /* 0x000fe20000000800 */
[----:B-1----:R-:W-:-:S04]  /*2b1d0*/  LEA R92, P2, R167, R2, 0x2 ;  /* 0x00000002a75c7211 */ /* 0x002fc800078410ff */
[----:B------:R-:W-:Y:S02]  /*2b1e0*/  LEA.HI.X.SX32 R93, R167, R0, 0x2, P2 ;  /* 0x00000000a75d7211 */ /* 0x000fe400010f16ff */
[C---:B---3--:R-:W-:Y:S01]  /*2b1f0*/  LEA R94, P1, R170.reuse, R2, 0x2 ;  /* 0x00000002aa5e7211 */ /* 0x048fe200078210ff */
        /* <DEDUP_REMOVED lines=9> */
[----:B------:R-:W-:Y:S01]  /*2b290*/  VIADD R165, R168, UR46 ;  /* 0x0000002ea8a57c36 */ /* 0x000fe20008000000 */
        /* <DEDUP_REMOVED lines=59> */
[----:B------:R-:W-:Y:S01]  /*2b650*/  LEA R10, P2, R14, R2, 0x2 ;  /* 0x000000020e0a7211 */ /* 0x000fe200078410ff */
[----:B------:R-:W-:Y:S02]  /*2b660*/  ULDC UR13, c[0x0][0x248] ;  /* 0x00009200000d7ab9 */ /* 0x000fe40000000800 */
[----:B------:R-:W-:Y:S04]  /*2b670*/  STL.64 [R1+0x9e0], R92 ;  /* 0x0009e05c01007387 */ /* 0x000fe80000100a00 */
[----:B------:R1:W-:Y:S01]  /*2b680*/  STL.64 [R1+0x9d8], R12 ;  /* 0x0009d80c01007387 */ /* 0x0003e20000100a00 */
[----:B------:R-:W-:Y:S01]  /*2b690*/  VIADD R15, R152, UR14 ;  /* 0x0000000e980f7c36 */ /* 0x000fe20008000000 */
[----:B------:R-:W-:Y:S01]  /*2b6a0*/  LEA.HI.X.SX32 R11, R14, R0, 0x2, P2 ;  /* 0x000000000e0b7211 */ /* 0x000fe200010f16ff */
[----:B------:R-:W-:Y:S01]  /*2b6b0*/  ULDC UR14, c[0x0][0x248] ;  /* 0x00009200000e7ab9 */ /* 0x000fe20000000800 */
[----:B-1----:R-:W-:-:S04]  /*2b6c0*/  LEA R12, P1, R8, R2, 0x2 ;  /* 0x00000002080c7211 */ /* 0x002fc800078210ff */
[----:B------:R-:W-:Y:S01]  /*2b6d0*/  LEA.HI.X.SX32 R13, R8, R0, 0x2, P1 ;  /* 0x00000000080d7211 */ /* 0x000fe200008f16ff */
[C---:B------:R-:W-:Y:S01]  /*2b6e0*/  VIADD R155, R15.reuse, UR15 ;  /* 0x0000000f0f9b7c36 */ /* 0x040fe20008000000 */
[----:B------:R-:W-:Y:S01]  /*2b6f0*/  LEA R8, P2, R15, R2, 0x2 ;  /* 0x000000020f087211 */ /* 0x000fe200078410ff */
[----:B------:R-:W-:Y:S02]  /*2b700*/  ULDC UR15, c[0x0][0x248] ;  /* 0x00009200000f7ab9 */ /* 0x000fe40000000800 */
[----:B------:R-:W-:Y:S01]  /*2b710*/  STL.64 [R1+0x9d0], R12 ;  /* 0x0009d00c01007387 */ /* 0x000fe20000100a00 */
[----:B------:R-:W-:Y:S01]  /*2b720*/  VIADD R154, R155, UR16 ;  /* 0x000000109b9a7c36 */ /* 0x000fe20008000000 */
[----:B------:R-:W-:Y:S01]  /*2b730*/  LEA.HI.X.SX32 R9, R15, R0, 0x2, P2 ;  /* 0x000000000f097211 */ /* 0x000fe200010f16ff */
[----:B------:R-:W-:Y:S01]  /*2b740*/  ULDC UR16, c[0x0][0x248] ;  /* 0x0000920000107ab9 */ /* 0x000fe20000000800 */
[----:B------:R1:W-:Y:S01]  /*2b750*/  STL.64 [R1+0x9c8], R10 ;  /* 0x0009c80a01007387 */ /* 0x0003e20000100a00 */
[----:B------:R-:W-:Y:S01]  /*2b760*/  VIADD R156, R154, UR17 ;  /* 0x000000119a9c7c36 */ /* 0x000fe20008000000 */
[----:B------:R-:W-:Y:S01]  /*2b770*/  ULDC UR17, c[0x0][0x248] ;  /* 0x0000920000117ab9 */ /* 0x000fe20000000800 */
[----:B-1----:R-:W-:-:S04]  /*2b780*/  LEA R10, P1, R152, R2, 0x2 ;  /* 0x00000002980a7211 */ /* 0x002fc800078210ff */
[----:B------:R-:W-:Y:S02]  /*2b790*/  LEA.HI.X.SX32 R11, R152, R0, 0x2, P1 ;  /* 0x00000000980b7211 */ /* 0x000fe400008f16ff */
[C---:B------:R-:W-:Y:S01]  /*2b7a0*/  LEA R14, P1, R155.reuse, R2, 0x2 ;  /* 0x000000029b0e7211 */ /* 0x040fe200078210ff */
[----:B------:R-:W-:Y:S01]  /*2b7b0*/  VIADD R157, R156, UR18 ;  /* 0x000000129c9d7c36 */ /* 0x000fe20008000000 */
[----:B------:R-:W-:Y:S01]  /*2b7c0*/  ULDC UR18, c[0x0][0x248] ;  /* 0x0000920000127ab9 */ /* 0x000fe20000000800 */
[----:B------:R-:W-:Y:S01]  /*2b7d0*/  STL.64 [R1+0x9c0], R10 ;  /* 0x0009c00a01007387 */ /* 0x000fe20000100a00 */
[----:B------:R-:W-:-:S03]  /*2b7e0*/  LEA.HI.X.SX32 R15, R155, R0, 0x2, P1 ;  /* 0x000000009b0f7211 */ /* 0x000fc600008f16ff */
[----:B------:R1:W-:Y:S01]  /*2b7f0*/  STL.64 [R1+0x9b8], R8 ;  /* 0x0009b80801007387 */ /* 0x0003e20000100a00 */
[C---:B------:R-:W-:Y:S01]  /*2b800*/  LEA R92, P1, R156.reuse, R2, 0x2 ;  /* 0x000000029c5c7211 */ /* 0x040fe200078210ff */
[----:B------:R-:W-:Y:S01]  /*2b810*/  VIADD R163, R157, UR19 ;  /* 0x000000139da37c36 */ /* 0x000fe20008000000 */
[----:B------:R-:W-:Y:S01]  /*2b820*/  ULDC UR19, c[0x0][0x248] ;  /* 0x0000920000137ab9 */ /* 0x000fe20000000800 */
[----:B------:R3:W-:Y:S01]  /*2b830*/  STL.64 [R1+0x9b0], R14 ;  /* 0x0009b00e01007387 */ /* 0x0007e20000100a00 */
[----:B------:R-:W-:Y:S01]  /*2b840*/  LEA.HI.X.SX32 R93, R156, R0, 0x2, P1 ;  /* 0x000000009c5d7211 */ /* 0x000fe200008f16ff */
[----:B------:R-:W-:Y:S01]  /*2b850*/  VIADD R162, R163, UR20 ;  /* 0x00000014a3a27c36 */ /* 0x000fe20008000000 */
[----:B-1----:R-:W-:Y:S01]  /*2b860*/  LEA R8, P2, R154, R2, 0x2 ;  /* 0x000000029a087211 */ /* 0x002fe200078410ff */
[----:B------:R-:W-:-:S03]  /*2b870*/  ULDC UR20, c[0x0][0x248] ;  /* 0x0000920000147ab9 */ /* 0x000fc60000000800 */
[----:B------:R-:W-:Y:S02]  /*2b880*/  LEA.HI.X.SX32 R9, R154, R0, 0x2, P2 ;  /* 0x000000009a097211 */ /* 0x000fe400010f16ff */
[-C--:B---3--:R-:W-:Y:S02]  /*2b890*/  LEA R14, P2, R157, R2.reuse, 0x2 ;  /* 0x000000029d0e7211 */ /* 0x088fe400078410ff */
[----:B------:R-:W-:Y:S01]  /*2b8a0*/  LEA R94, P1, R163, R2, 0x2 ;  /* 0x00000002a35e7211 */ /* 0x000fe200078210ff */
[----:B------:R-:W-:Y:S01]  /*2b8b0*/  STL.64 [R1+0x9a8], R8 ;  /* 0x0009a80801007387 */ /* 0x000fe20000100a00 */
[-C--:B------:R-:W-:Y:S01]  /*2b8c0*/  LEA.HI.X.SX32 R15, R157, R0.reuse, 0x2, P2 ;  /* 0x000000009d0f7211 */ /* 0x080fe200010f16ff */
[----:B------:R-:W-:Y:S01]  /*2b8d0*/  VIADD R164, R162, UR21 ;  /* 0x00000015a2a47c36 */ /* 0x000fe20008000000 */
[----:B------:R-:W-:Y:S01]  /*2b8e0*/  LEA.HI.X.SX32 R95, R163, R0, 0x2, P1 ;  /* 0x00000000a35f7211 */ /* 0x000fe200008f16ff */
[----:B------:R1:W-:Y:S01]  /*2b8f0*/  STL.64 [R1+0x9a0], R92 ;  /* 0x0009a05c01007387 */ /* 0x0003e20000100a00 */
[----:B------:R-:W-:Y:S01]  /*2b900*/  ULDC UR21, c[0x0][0x248] ;  /* 0x0000920000157ab9 */ /* 0x000fe20000000800 */
[----:B------:R-:W-:Y:S01]  /*2b910*/  VIADD R161, R164, UR22 ;  /* 0x00000016a4a17c36 */ /* 0x000fe20008000000 */
[----:B------:R-:W-:Y:S01]  /*2b920*/  ULDC UR22, c[0x0][0x248] ;  /* 0x0000920000167ab9 */ /* 0x000fe20000000800 */
[----:B------:R-:W-:Y:S01]  /*2b930*/  STL.64 [R1+0x998], R14 ;  /* 0x0009980e01007387 */ /* 0x000fe20000100a00 */
        /* <DEDUP_REMOVED lines=29> */
[----:B---3--:R-:W-:Y:S02]  /*2bb10*/  LEA R92, P2, R153, R2, 0x2 ;  /* 0x00000002995c7211 */ /* 0x008fe400078410ff */
        /* <DEDUP_REMOVED lines=15> */
[----:B------:R-:W-:Y:S01]  /*2bc10*/  IMAD.MOV.U32 R148, RZ, RZ, R23 ;  /* 0x000000ffff947224 */ /* 0x000fe200078e0017 */
[----:B------:R-:W-:Y:S01]  /*2bc20*/  ULDC UR31, c[0x0][0x22c] ;  /* 0x00008b00001f7ab9 */ /* 0x000fe20000000800 */
[----:B------:R-:W-:Y:S01]  /*2bc30*/  VIADD R8, R9, UR32 ;  /* 0x0000002009087c36 */ /* 0x000fe20008000000 */
[----:B------:R1:W-:Y:S01]  /*2bc40*/  STL.64 [R1+0x940], R92 ;  /* 0x0009405c01007387 */ /* 0x0003e20000100a00 */
[----:B------:R-:W-:Y:S01]  /*2bc50*/  LEA.HI.X.SX32 R13, R11, R0, 0x2, P1 ;  /* 0x000000000b0d7211 */ /* 0x000fe200008f16ff */
[----:B------:R-:W-:Y:S01]  /*2bc60*/  IMAD.MOV.U32 R143, RZ, RZ, R147 ;  /* 0x000000ffff8f7224 */ /* 0x000fe200078e0093 */
        /* <DEDUP_REMOVED lines=22> */
[----:B------:R-:W-:Y:S01]  /*2bdd0*/  STL.64 [R1+0x910], R8 ;  /* 0x0009100801007387 */ /* 0x000fe20000100a00 */
[----:B------:R-:W-:Y:S01]  /*2bde0*/  ULDC UR8, c[0x0][0x248] ;  /* 0x0000920000087ab9 */ /* 0x000fe20000000800 */
[----:B-1----:R-:W-:-:S04]  /*2bdf0*/  LEA R12, P2, R14, R2, 0x2 ;  /* 0x000000020e0c7211 */ /* 0x002fc800078410ff */
[----:B------:R-:W-:Y:S02]  /*2be00*/  LEA.HI.X.SX32 R13, R14, R0, 0x2, P2 ;  /* 0x000000000e0d7211 */ /* 0x000fe400010f16ff */
[----:B------:R-:W-:Y:S01]  /*2be10*/  LEA R14, P1, R154, R2, 0x2 ;  /* 0x000000029a0e7211 */ /* 0x000fe200078210ff */
[----:B------:R-:W-:Y:S01]  /*2be20*/  VIADD R157, R160, UR9 ;  /* 0x00000009a09d7c36 */ /* 0x000fe20008000000 */
[----:B------:R-:W-:Y:S01]  /*2be30*/  ULDC UR9, c[0x0][0x248] ;  /* 0x0000920000097ab9 */ /* 0x000fe20000000800 */
[----:B------:R1:W-:Y:S01]  /*2be40*/  STL.64 [R1+0x908], R12 ;  /* 0x0009080c01007387 */ /* 0x0003e20000100a00 */
[----:B------:R-:W-:Y:S01]  /*2be50*/  LEA.HI.X.SX32 R15, R154, R0, 0x2, P1 ;  /* 0x000000009a0f7211 */ /* 0x000fe200008f16ff */
[----:B------:R-:W-:Y:S01]  /*2be60*/  VIADD R159, R157, UR12 ;  /* 0x0000000c9d9f7c36 */ /* 0x000fe20008000000 */
[C---:B------:R-:W-:Y:S01]  /*2be70*/  LEA R92, P1, R160.reuse, R2, 0x2 ;  /* 0x00000002a05c7211 */ /* 0x040fe200078210ff */
[----:B------:R-:W-:Y:S02]  /*2be80*/  ULDC UR12, c[0x0][0x248] ;  /* 0x00009200000c7ab9 */ /* 0x000fe40000000800 */
[----:B------:R3:W-:Y:S01]  /*2be90*/  STL.64 [R1+0x900], R14 ;  /* 0x0009000e01007387 */ /* 0x0007e20000100a00 */
[----:B------:R-:W-:-:S02]  /*2bea0*/  LEA.HI.X.SX32 R93, R160, R0, 0x2, P1 ;  /* 0x00000000a05d7211 */ /* 0x000fc400008f16ff */
[CC--:B-1----:R-:W-:Y:S01]  /*2beb0*/  LEA R12, P2, R156.reuse, R2.reuse, 0x2 ;  /* 0x000000029c0c7211 */ /* 0x0c2fe200078410ff */
[C---:B------:R-:W-:Y:S01]  /*2bec0*/  VIADD R158, R159.reuse, UR13 ;  /* 0x0000000d9f9e7c36 */ /* 0x040fe20008000000 */
[----:B------:R-:W-:Y:S01]  /*2bed0*/  LEA R94, P1, R159, R2, 0x2 ;  /* 0x000000029f5e7211 */ /* 0x000fe200078210ff */
[----:B------:R-:W-:Y:S01]  /*2bee0*/  ULDC UR13, c[0x0][0x248] ;  /* 0x00009200000d7ab9 */ /* 0x000fe20000000800 */
[----:B------:R-:W-:Y:S02]  /*2bef0*/  LEA.HI.X.SX32 R13, R156, R0, 0x2, P2 ;  /* 0x000000009c0d7211 */ /* 0x000fe400010f16ff */
[----:B---3--:R-:W-:-:S03]  /*2bf00*/  LEA R14, P2, R157, R2, 0x2 ;  /* 0x000000029d0e7211 */ /* 0x008fc600078410ff */
[----:B------:R-:W-:Y:S01]  /*2bf10*/  STL.64 [R1+0x8f8], R12 ;  /* 0x0008f80c01007387 */ /* 0x000fe20000100a00 */
[-C--:B------:R-:W-:Y:S01]  /*2bf20*/  LEA.HI.X.SX32 R15, R157, R0.reuse, 0x2, P2 ;  /* 0x000000009d0f7211 */ /* 0x080fe200010f16ff */
[C---:B------:R-:W-:Y:S01]  /*2bf30*/  VIADD R155, R158.reuse, UR14 ;  /* 0x0000000e9e9b7c36 */ /* 0x040fe20008000000 */
        /* <DEDUP_REMOVED lines=107> */
[----:B------:R-:W-:Y:S01]  /*2c5f0*/  IMAD.MOV.U32 R146, RZ, RZ, R150 ;  /* 0x000000ffff927224 */ /* 0x000fe200078e0096 */
[----:B------:R-:W-:Y:S01]  /*2c600*/  ULDC UR8, c[0x0][0x22c] ;  /* 0x00008b0000087ab9 */ /* 0x000fe20000000800 */
[----:B------:R-:W-:Y:S01]  /*2c610*/  VIADD R153, R154, UR9 ;  /* 0x000000099a997c36 */ /* 0x000fe20008000000 */
[----:B------:R-:W-:Y:S01]  /*2c620*/  ULDC UR9, c[0x0][0x22c] ;  /* 0x00008b0000097ab9 */ /* 0x000fe20000000800 */
[----:B-1----:R-:W-:-:S04]  /*2c630*/  LEA R92, P2, R12, R2, 0x2 ;  /* 0x000000020c5c7211 */ /* 0x002fc800078410ff */
[----:B------:R-:W-:Y:S01]  /*2c640*/  LEA.HI.X.SX32 R93, R12, R0, 0x2, P2 ;  /* 0x000000000c5d7211 */ /* 0x000fe200010f16ff */
[----:B------:R-:W-:Y:S01]  /*2c650*/  STL.64 [R1+0x840], R10 ;  /* 0x0008400a01007387 */ /* 0x000fe20000100a00 */
[----:B------:R-:W-:Y:S01]  /*2c660*/  VIADD R152, R153, UR12 ;  /* 0x0000000c99987c36 */ /* 0x000fe20008000000 */
[----:B------:R-:W-:Y:S01]  /*2c670*/  LEA R8, P2, R14, R2, 0x2 ;  /* 0x000000020e087211 */ /* 0x000fe200078410ff */
[----:B------:R-:W-:Y:S01]  /*2c680*/  IMAD.MOV.U32 R149, RZ, RZ, R22 ;  /* 0x000000ffff957224 */ /* 0x000fe200078e0016 */
[----:B------:R1:W-:Y:S01]  /*2c690*/  STL.64 [R1+0x838], R92 ;  /* 0x0008385c01007387 */ /* 0x0003e20000100a00 */
[----:B------:R-:W-:Y:S01]  /*2c6a0*/  VIADD R13, R152, UR4 ;  /* 0x00000004980d7c36 */ /* 0x000fe20008000000 */
[----:B------:R-:W-:Y:S01]  /*2c6b0*/  LEA.HI.X.SX32 R9, R14, R0, 0x2, P2 ;  /* 0x000000000e097211 */ /* 0x000fe200010f16ff */
[----:B------:R-:W-:Y:S01]  /*2c6c0*/  ULDC UR4, c[0x0][0x248] ;  /* 0x0000920000047ab9 */ /* 0x000fe20000000800 */
[----:B------:R-:W-:Y:S01]  /*2c6d0*/  IMAD.MOV.U32 R147, RZ, RZ, R151 ;  /* 0x000000ffff937224 */ /* 0x000fe200078e0097 */
[----:B------:R-:W-:Y:S01]  /*2c6e0*/  ULDC UR12, c[0x0][0x22c] ;  /* 0x00008b00000c7ab9 */ /* 0x000fe20000000800 */
[----:B-1----:R-:W-:-:S04]  /*2c6f0*/  LEA R92, P1, R15, R2, 0x2 ;  /* 0x000000020f5c7211 */ /* 0x002fc800078210ff */
[----:B------:R-:W-:Y:S01]  /*2c700*/  LEA.HI.X.SX32 R93, R15, R0, 0x2, P1 ;  /* 0x000000000f5d7211 */ /* 0x000fe200008f16ff */
[----:B------:R-:W-:Y:S01]  /*2c710*/  VIADD R11, R13, UR6 ;  /* 0x000000060d0b7c36 */ /* 0x000fe20008000000 */
[C---:B------:R-:W-:Y:S01]  /*2c720*/  LEA R14, P1, R154.reuse, R2, 0x2 ;  /* 0x000000029a0e7211 */ /* 0x040fe200078210ff */
[----:B------:R-:W-:Y:S02]  /*2c730*/  ULDC UR6, c[0x0][0x248] ;  /* 0x0000920000067ab9 */ /* 0x000fe40000000800 */
[----:B------:R1:W-:Y:S01]  /*2c740*/  STL.64 [R1+0x830], R92 ;  /* 0x0008305c01007387 */ /* 0x0003e20000100a00 */
[----:B------:R-:W-:Y:S01]  /*2c750*/  VIADD R10, R11, UR7 ;  /* 0x000000070b0a7c36 */ /* 0x000fe20008000000 */
[----:B------:R-:W-:Y:S01]  /*2c760*/  LEA.HI.X.SX32 R15, R154, R0, 0x2, P1 ;  /* 0x000000009a0f7211 */ /* 0x000fe200008f16ff */
[----:B------:R-:W-:Y:S01]  /*2c770*/  IMAD.MOV.U32 R150, RZ, RZ, R21 ;  /* 0x000000ffff967224 */ /* 0x000fe200078e0015 */
[----:B------:R3:W-:Y:S01]  /*2c780*/  STL.64 [R1+0x828], R8 ;  /* 0x0008280801007387 */ /* 0x0007e20000100a00 */
[----:B--2---:R-:W-:Y:S01]  /*2c790*/  IMAD.MOV.U32 R151, RZ, RZ, R16 ;  /* 0x000000ffff977224 */ /* 0x004fe200078e0010 */
[----:B------:R-:W-:Y:S01]  /*2c7a0*/  ULDC UR7, c[0x0][0x22c] ;  /* 0x00008b0000077ab9 */ /* 0x000fe20000000800 */
[----:B-1----:R-:W-:-:S04]  /*2c7b0*/  LEA R92, P2, R153, R2, 0x2 ;  /* 0x00000002995c7211 */ /* 0x002fc800078410ff */
[----:B------:R-:W-:Y:S01]  /*2c7c0*/  LEA.HI.X.SX32 R93, R153, R0, 0x2, P2 ;  /* 0x00000000995d7211 */ /* 0x000fe200010f16ff */
[----:B---3--:R-:W-:Y:S01]  /*2c7d0*/  VIADD R9, R10, UR4 ;  /* 0x000000040a097c36 */ /* 0x008fe20008000000 */
[----:B------:R-:W-:Y:S01]  /*2c7e0*/  STL.64 [R1+0x820], R14 ;  /* 0x0008200e01007387 */ /* 0x000fe20000100a00 */
[----:B------:R-:W-:-:S03]  /*2c7f0*/  ULDC UR4, c[0x0][0x248] ;  /* 0x0000920000047ab9 */ /* 0x000fc60000000800 */
[----:B------:R1:W-:Y:S01]  /*2c800*/  STL.64 [R1+0x818], R92 ;  /* 0x0008185c01007387 */ /* 0x0003e20000100a00 */
[----:B------:R-:W-:Y:S01]  /*2c810*/  VIADD R8, R9, UR6 ;  /* 0x0000000609087c36 */ /* 0x000fe20008000000 */
[CC--:B------:R-:W-:Y:S01]  /*2c820*/  LEA R94, P2, R13.reuse, R2.reuse, 0x2 ;  /* 0x000000020d5e7211 */ /* 0x0c0fe200078410ff */
[----:B------:R-:W-:Y:S01]  /*2c830*/  IMAD.MOV.U32 R119, RZ, RZ, R127 ;  /* 0x000000ffff777224 */ /* 0x000fe200078e007f */
[----:B------:R-:W-:Y:S01]  /*2c840*/  ULDC UR6, c[0x0][0x22c] ;  /* 0x00008b0000067ab9 */ /* 0x000fe20000000800 */
[----:B------:R-:W-:Y:S01]  /*2c850*/  VIADD R12, R8, UR4 ;  /* 0x00000004080c7c36 */ /* 0x000fe20008000000 */
[----:B-1----:R-:W-:Y:S01]  /*2c860*/  LEA R92, P1, R152, R2, 0x2 ;  /* 0x00000002985c7211 */ /* 0x002fe200078210ff */
[----:B------:R-:W-:Y:S01]  /*2c870*/  VIADD R14, R6, 0x6 ;  /* 0x00000006060e7836 */ /* 0x000fe20000000000 */
[-C--:B------:R-:W-:Y:S01]  /*2c880*/  LEA.HI.X.SX32 R95, R13, R0.reuse, 0x2, P2 ;  /* 0x000000000d5f7211 */ /* 0x080fe200010f16ff */
[----:B------:R-:W-:Y:S01]  /*2c890*/  ULDC UR4, c[0x0][0x22c] ;  /* 0x00008b0000047ab9 */ /* 0x000fe20000000800 */
[----:B------:R-:W-:-:S05]  /*2c8a0*/  LEA.HI.X.SX32 R93, R152, R0, 0x2, P1 ;  /* 0x00000000985d7211 */ /* 0x000fca00008f16ff */
[----:B------:R1:W-:Y:S04]  /*2c8b0*/  STL.64 [R1+0x810], R92 ;  /* 0x0008105c01007387 */ /* 0x0003e80000100a00 */
[----:B------:R2:W-:Y:S01]  /*2c8c0*/  STL.64 [R1+0x808], R94 ;  /* 0x0008085e01007387 */ /* 0x0005e20000100a00 */
[----:B-1----:R-:W-:-:S04]  /*2c8d0*/  LEA R92, P1, R12, R2, 0x2 ;  /* 0x000000020c5c7211 */ /* 0x002fc800078210ff */
[----:B------:R-:W-:Y:S02]  /*2c8e0*/  LEA.HI.X.SX32 R93, R12, R0, 0x2, P1 ;  /* 0x000000000c5d7211 */ /* 0x000fe400008f16ff */
[----:B--2---:R-:W-:-:S03]  /*2c8f0*/  LEA R94, P2, R11, R2, 0x2 ;  /* 0x000000020b5e7211 */ /* 0x004fc600078410ff */
[----:B------:R1:W-:Y:S01]  /*2c900*/  STL.64 [R1+0x800], R92 ;  /* 0x0008005c01007387 */ /* 0x0003e20000100a00 */
[----:B------:R-:W-:Y:S02]  /*2c910*/  LEA.HI.X.SX32 R95, R11, R0, 0x2, P2 ;  /* 0x000000000b5f7211 */ /* 0x000fe400010f16ff */
[----:B-1----:R-:W-:-:S04]  /*2c920*/  LEA R92, P1, R10, R2, 0x2 ;  /* 0x000000020a5c7211 */ /* 0x002fc800078210ff */
[----:B------:R-:W-:Y:S01]  /*2c930*/  LEA.HI.X.SX32 R93, R10, R0, 0x2, P1 ;  /* 0x000000000a5d7211 */ /* 0x000fe200008f16ff */
[----:B------:R1:W-:Y:S04]  /*2c940*/  STL.64 [R1+0x7f8], R94 ;  /* 0x0007f85e01007387 */ /* 0x0003e80000100a00 */
[----:B------:R2:W-:Y:S01]  /*2c950*/  STL.64 [R1+0x7f0], R92 ;  /* 0x0007f05c01007387 */ /* 0x0005e20000100a00 */
[CC--:B-1----:R-:W-:Y:S02]  /*2c960*/  LEA R94, P2, R9.reuse, R2.reuse, 0x2 ;  /* 0x00000002095e7211 */ /* 0x0c2fe400078410ff */
[----:B--2---:R-:W-:Y:S02]  /*2c970*/  LEA R92, P1, R8, R2, 0x2 ;  /* 0x00000002085c7211 */ /* 0x004fe400078210ff */
[----:B------:R-:W-:-:S02]  /*2c980*/  LEA.HI.X.SX32 R95, R9, R0, 0x2, P2 ;  /* 0x00000000095f7211 */ /* 0x000fc400010f16ff */
[----:B------:R-:W-:Y:S01]  /*2c990*/  LEA.HI.X.SX32 R93, R8, R0, 0x2, P1 ;  /* 0x00000000085d7211 */ /* 0x000fe200008f16ff */
[----:B------:R-:W-:Y:S02]  /*2c9a0*/  VIADD R13, R6, 0x5 ;  /* 0x00000005060d7836 */ /* 0x000fe40000000000 */
[----:B------:R-:W-:Y:S01]  /*2c9b0*/  STL.64 [R1+0x7e8], R94 ;  /* 0x0007e85e01007387 */ /* 0x000fe20000100a00 */
[----:B------:R-:W-:Y:S01]  /*2c9c0*/  ISETP.LT.AND P2, PT, R14, UR4, !P0 ;  /* 0x000000040e007c0c */ /* 0x000fe2000c741270 */
[----:B------:R-:W-:Y:S02]  /*2c9d0*/  ULDC UR4, c[0x0][0x22c] ;  /* 0x00008b0000047ab9 */ /* 0x000fe40000000800 */
[----:B------:R-:W-:Y:S04]  /*2c9e0*/  STL.64 [R1+0x7e0], R92 ;  /* 0x0007e05c01007387 */ /* 0x000fe80000100a00 */
[----:B------:R-:W2:Y:S01]  /*2c9f0*/  LDL.LU R23, [R1+0x44] ;  /* 0x0000440001177983 */ /* 0x000ea20000300800 */
[----:B------:R-:W-:Y:S01]  /*2ca00*/  ISETP.LT.AND P1, PT, R13, UR4, !P0 ;  /* 0x000000040d007c0c */ /* 0x000fe2000c721270 */
[----:B------:R-:W-:-:S02]  /*2ca10*/  IMAD.MOV.U32 R8, RZ, RZ, R121 ;  /* 0x000000ffff087224 */ /* 0x000fc400078e0079 */
[----:B------:R-:W-:Y:S01]  /*2ca20*/  IMAD.MOV.U32 R10, RZ, RZ, R123 ;  /* 0x000000ffff0a7224 */ /* 0x000fe200078e007b */
[----:B------:R-:W3:Y:S01]  /*2ca30*/  LDL.LU R22, [R1+0x4c] ;  /* 0x00004c0001167983 */ /* 0x000ee20000300800 */
[----:B------:R-:W-:Y:S02]  /*2ca40*/  IMAD.MOV.U32 R9, RZ, RZ, R122 ;  /* 0x000000ffff097224 */ /* 0x000fe400078e007a */
[----:B------:R-:W-:Y:S01]  /*2ca50*/  IMAD.MOV.U32 R11, RZ, RZ, R124 ;  /* 0x000000ffff0b7224 */ /* 0x000fe200078e007c */
[----:B------:R-:W4:Y:S01]  /*2ca60*/  LDL.LU R21, [R1+0x450] ;  /* 0x0004500001157983 */ /* 0x000f220000300800 */
[----:B------:R-:W-:Y:S01]  /*2ca70*/  LOP3.LUT R2, R125, 0x7f, RZ, 0xc0, !PT ;  /* 0x0000007f7d027812 */ /* 0x000fe200078ec0ff */
[----:B------:R-:W-:Y:S02]  /*2ca80*/  IMAD.MOV.U32 R126, RZ, RZ, R134 ;  /* 0x000000ffff7e7224 */ /* 0x000fe400078e0086 */
[----:B------:R-:W-:Y:S01]  /*2ca90*/  IMAD.MOV.U32 R127, RZ, RZ, R135 ;  /* 0x000000ffff7f7224 */ /* 0x000fe200078e0087 */
[----:B------:R-:W4:Y:S01]  /*2caa0*/  LDL.LU R16, [R1+0x458] ;  /* 0x0004580001107983 */ /* 0x000f220000300800 */
[----:B------:R-:W-:Y:S01]  /*2cab0*/  IMAD.MOV.U32 R128, RZ, RZ, R136 ;  /* 0x000000ffff807224 */ /* 0x000fe200078e0088 */
[----:B------:R-:W-:Y:S01]  /*2cac0*/  @P2 LOP3.LUT R3, R3, 0x10, RZ, 0xfc, !PT ;  /* 0x0000001003032812 */ /* 0x000fe200078efcff */
[C---:B------:R-:W-:Y:S01]  /*2cad0*/  VIADD R152, R6.reuse, 0x39 ;  /* 0x0000003906987836 */ /* 0x040fe20000000000 */
[----:B------:R-:W2:Y:S01]  /*2cae0*/  LDL.LU R12, [R1+0x404] ;  /* 0x00040400010c7983 */ /* 0x000ea20000300800 */
[----:B------:R-:W-:Y:S01]  /*2caf0*/  VIADD R153, R6, 0x3a ;  /* 0x0000003a06997836 */ /* 0x000fe20000000000 */
[----:B------:R-:W-:-:S02]  /*2cb00*/  ULDC UR4, c[0x0][0x22c] ;  /* 0x00008b0000047ab9 */ /* 0x000fc40000000800 */
[----:B------:R-:W2:Y:S04]  /*2cb10*/  LDL.LU R13, [R1+0x40c] ;  /* 0x00040c00010d7983 */ /* 0x000ea80000300800 */
[----:B------:R-:W2:Y:S04]  /*2cb20*/  LDL.LU R14, [R1+0x4] ;  /* 0x00000400010e7983 */ /* 0x000ea80000300800 */
[----:B------:R-:W2:Y:S04]  /*2cb30*/  LDL.LU R15, [R1+0xc] ;  /* 0x00000c00010f7983 */ /* 0x000ea80000300800 */
[----:B------:R1:W-:Y:S04]  /*2cb40*/  STSM.16.M88.4 [R4], R8 ;  /* 0x0000000804007844 */ /* 0x0003e80000000200 */
[----:B-1----:R-:W4:Y:S04]  /*2cb50*/  LDL.LU R8, [R1+0x410] ;  /* 0x0004100001087983 */ /* 0x002f280000300800 */
[----:B------:R-:W4:Y:S04]  /*2cb60*/  LDL.LU R9, [R1+0x418] ;  /* 0x0004180001097983 */ /* 0x000f280000300800 */
[----:B------:R-:W4:Y:S04]  /*2cb70*/  LDL.LU R10, [R1+0x10] ;  /* 0x00001000010a7983 */ /* 0x000f280000300800 */
[----:B------:R-:W4:Y:S01]  /*2cb80*/  LDL.LU R11, [R1+0x18] ;  /* 0x00001800010b7983 */ /* 0x000f220000300800 */
[----:B------:R-:W-:Y:S01]  /*2cb90*/  BAR.SYNC.DEFER_BLOCKING 0x0 ;  /* 0x0000000000007b1d */ /* 0x000fe20000010000 */
[----:B------:R-:W-:Y:S01]  /*2cba0*/  LEA R0, R2, UR5, 0x4 ;  /* 0x0000000502007c11 */ /* 0x000fe2000f8e20ff */
        /* <DEDUP_REMOVED lines=8> */
[----:B------:R-:W-:Y:S01]  /*2cc30*/  LOP3.LUT R3, R3, 0xfffffff7, RZ, 0xc0, !PT ;  /* 0xfffffff703037812 */ /* 0x000fe200078ec0ff */
[----:B------:R-:W-:Y:S01]  /*2cc40*/  VIADD R2, R6, 0x1 ;  /* 0x0000000106027836 */ /* 0x000fe20000000000 */
[----:B------:R-:W-:Y:S01]  /*2cc50*/  ULDC UR5, c[0x0][0x22c] ;  /* 0x00008b0000057ab9 */ /* 0x000fe20000000800 */
[----:B------:R-:W1:Y:S01]  /*2cc60*/  LDS.128 R92, [R0] ;  /* 0x00000000005c7984 */ /* 0x000e620000000c00 */
[----:B------:R-:W-:Y:S01]  /*2cc70*/  BAR.SYNC.DEFER_BLOCKING 0x0 ;  /* 0x0000000000007b1d */ /* 0x000fe20000010000 */
        /* <DEDUP_REMOVED lines=12> */
[----:B-1----:R-:W-:Y:S04]  /*2cd40*/  STL.64 [R1+0x7d0], R92 ;  /* 0x0007d05c01007387 */ /* 0x002fe80000100a00 */
[----:B------:R-:W-:Y:S04]  /*2cd50*/  STL.64 [R1+0x7d8], R94 ;  /* 0x0007d85e01007387 */ /* 0x000fe80000100a00 */
[----:B--2---:R-:W-:Y:S01]  /*2cd60*/  STSM.16.M88.4 [R4], R12 ;  /* 0x0000000c04007844 */ /* 0x004fe20000000200 */
[----:B------:R-:W-:Y:S06]  /*2cd70*/  BAR.SYNC.DEFER_BLOCKING 0x0 ;  /* 0x0000000000007b1d */ /* 0x000fec0000010000 */
[----:B------:R-:W1:Y:S01]  /*2cd80*/  LDS.128 R12, [R0] ;  /* 0x00000000000c7984 */ /* 0x000e620000000c00 */
[----:B------:R-:W-:-:S02]  /*2cd90*/  IMAD.MOV.U32 R144, RZ, RZ, R23 ;  /* 0x000000ffff907224 */ /* 0x000fc400078e0017 */
[----:B---3--:R-:W-:Y:S01]  /*2cda0*/  IMAD.MOV.U32 R145, RZ, RZ, R22 ;  /* 0x000000ffff917224 */ /* 0x008fe200078e0016 */
[----:B------:R-:W-:Y:S01]  /*2cdb0*/  BAR.SYNC.DEFER_BLOCKING 0x0 ;  /* 0x0000000000007b1d */ /* 0x000fe20000010000 */
[----:B----4-:R-:W-:Y:S02]  /*2cdc0*/  IMAD.MOV.U32 R146, RZ, RZ, R21 ;  /* 0x000000ffff927224 */ /* 0x010fe400078e0015 */
[----:B------:R-:W-:-:S03]  /*2cdd0*/  IMAD.MOV.U32 R147, RZ, RZ, R16 ;  /* 0x000000ffff937224 */ /* 0x000fc600078e0010 */
[----:B-1----:R1:W-:Y:S04]  /*2cde0*/  STL.64 [R1+0x7c0], R12 ;  /* 0x0007c00c01007387 */ /* 0x0023e80000100a00 */
[----:B------:R2:W-:Y:S04]  /*2cdf0*/  STL.64 [R1+0x7c8], R14 ;  /* 0x0007c80e01007387 */ /* 0x0005e80000100a00 */
[----:B------:R-:W3:Y:S04]  /*2ce00*/  LDL.LU R148, [R1+0x50] ;  /* 0x0000500001947983 */ /* 0x000ee80000300800 */
[----:B------:R-:W4:Y:S04]  /*2ce10*/  LDL.LU R149, [R1+0x58] ;  /* 0x0000580001957983 */ /* 0x000f280000300800 */
[----:B------:R-:W4:Y:S04]  /*2ce20*/  LDL.LU R150, [R1+0x454] ;  /* 0x0004540001967983 */ /* 0x000f280000300800 */
[----:B------:R-:W4:Y:S04]  /*2ce30*/  LDL.LU R151, [R1+0x45c] ;  /* 0x00045c0001977983 */ /* 0x000f280000300800 */
[----:B------:R-:W4:Y:S04]  /*2ce40*/  LDL.LU R23, [R1+0x54] ;  /* 0x0000540001177983 */ /* 0x000f280000300800 */
[----:B------:R-:W4:Y:S04]  /*2ce50*/  LDL.LU R22, [R1+0x5c] ;  /* 0x00005c0001167983 */ /* 0x000f280000300800 */
[----:B------:R-:W4:Y:S04]  /*2ce60*/  LDL.LU R21, [R1+0x460] ;  /* 0x0004600001157983 */ /* 0x000f280000300800 */
[----:B------:R-:W4:Y:S04]  /*2ce70*/  LDL.LU R16, [R1+0x468] ;  /* 0x0004680001107983 */ /* 0x000f280000300800 */
[----:B------:R2:W-:Y:S01]  /*2ce80*/  STSM.16.M88.4 [R4], R8 ;  /* 0x0000000804007844 */ /* 0x0005e20000000200 */
[----:B------:R-:W-:Y:S01]  /*2ce90*/  BAR.SYNC.DEFER_BLOCKING 0x0 ;  /* 0x0000000000007b1d */ /* 0x000fe20000010000 */
[----:B-1----:R-:W-:-:S02]  /*2cea0*/  IMAD.MOV.U32 R12, RZ, RZ, R118 ;  /* 0x000000ffff0c7224 */ /* 0x002fc400078e0076 */
[----:B------:R-:W-:-:S03]  /*2ceb0*/  IMAD.MOV.U32 R13, RZ, RZ, R119 ;  /* 0x000000ffff0d7224 */ /* 0x000fc600078e0077 */
[----:B------:R-:W1:Y:S01]  /*2cec0*/  LDS.128 R92, [R0] ;  /* 0x00000000005c7984 */ /* 0x000e620000000c00 */
[----:B--2---:R-:W-:Y:S02]  /*2ced0*/  IMAD.MOV.U32 R14, RZ, RZ, R120 ;  /* 0x000000ffff0e7224 */ /* 0x004fe400078e0078 */
[----:B------:R-:W-:Y:S01]  /*2cee0*/  IMAD.MOV.U32 R15, RZ, RZ, R121 ;  /* 0x000000ffff0f7224 */ /* 0x000fe200078e0079 */
[----:B------:R-:W-:Y:S06]  /*2cef0*/  BAR.SYNC.DEFER_BLOCKING 0x0 ;  /* 0x0000000000007b1d */ /* 0x000fec0000010000 */
[----:B------:R-:W-:Y:S02]  /*2cf00*/  STSM.16.M88.4 [R4], R12 ;  /* 0x0000000c04007844 */ /* 0x000fe40000000200 */
[----:B------:R-:W-:Y:S06]  /*2cf10*/  BAR.SYNC.DEFER_BLOCKING 0x0 ;  /* 0x0000000000007b1d */ /* 0x000fec0000010000 */
[----:B------:R-:W2:Y:S01]  /*2cf20*/  LDS.128 R12, [R0] ;  /* 0x00000000000c7984 */ /* 0x000ea20000000c00 */
[----:B------:R-:W-:-:S02]  /*2cf30*/  IMAD.MOV.U32 R10, RZ, RZ, R124 ;  /* 0x000000ffff0a7224 */ /* 0x000fc400078e007c */
[----:B------:R-:W-:Y:S01]  /*2cf40*/  IMAD.MOV.U32 R11, RZ, RZ, R125 ;  /* 0x000000ffff0b7224 */ /* 0x000fe200078e007d */
[----:B-1----:R-:W-:Y:S01]  /*2cf50*/  STL.64 [R1+0x7b0], R92 ;  /* 0x0007b05c01007387 */ /* 0x002fe20000100a00 */
[----:B------:R-:W-:Y:S02]  /*2cf60*/  IMAD.MOV.U32 R124, RZ, RZ, R132 ;  /* 0x000000ffff7c7224 */ /* 0x000fe400078e0084 */
[----:B------:R-:W-:Y:S01]  /*2cf70*/  IMAD.MOV.U32 R118, RZ, RZ, R126 ;  /* 0x000000ffff767224 */ /* 0x000fe200078e007e */
[----:B------:R-:W-:Y:S01]  /*2cf80*/  STL.64 [R1+0x7b8], R94 ;  /* 0x0007b85e01007387 */ /* 0x000fe20000100a00 */
[----:B------:R-:W-:Y:S02]  /*2cf90*/  IMAD.MOV.U32 R125, RZ, RZ, R133 ;  /* 0x000000ffff7d7224 */ /* 0x000fe400078e0085 */
[----:B------:R-:W-:Y:S01]  /*2cfa0*/  IMAD.MOV.U32 R132, RZ, RZ, R140 ;  /* 0x000000ffff847224 */ /* 0x000fe200078e008c */
[----:B------:R-:W-:Y:S01]  /*2cfb0*/  BAR.SYNC.DEFER_BLOCKING 0x0 ;  /* 0x0000000000007b1d */ /* 0x000fe20000010000 */
        /* <DEDUP_REMOVED lines=12> */
[----:B--2---:R1:W-:Y:S01]  /*2d080*/  STL.64 [R1+0x7a0], R12 ;  /* 0x0007a00c01007387 */ /* 0x0043e20000100a00 */
[----:B------:R-:W-:-:S03]  /*2d090*/  IMAD.MOV.U32 R129, RZ, RZ, R137 ;  /* 0x000000ffff817224 */ /* 0x000fc600078e0089 */
[----:B------:R2:W-:Y:S01]  /*2d0a0*/  STL.64 [R1+0x7a8], R14 ;  /* 0x0007a80e01007387 */ /* 0x0005e20000100a00 */
[----:B------:R-:W-:Y:S02]  /*2d0b0*/  IMAD.MOV.U32 R136, RZ, RZ, R144 ;  /* 0x000000ffff887224 */ /* 0x000fe400078e0090 */
[----:B------:R-:W-:Y:S02]  /*2d0c0*/  IMAD.MOV.U32 R123, RZ, RZ, R131 ;  /* 0x000000ffff7b7224 */ /* 0x000fe400078e0083 */
[----:B------:R-:W-:Y:S02]  /*2d0d0*/  IMAD.MOV.U32 R130, RZ, RZ, R138 ;  /* 0x000000ffff827224 */ /* 0x000fe400078e008a */
[----:B------:R-:W-:Y:S02]  /*2d0e0*/  IMAD.MOV.U32 R137, RZ, RZ, R145 ;  /* 0x000000ffff897224 */ /* 0x000fe400078e0091 */
[----:B------:R-:W-:Y:S02]  /*2d0f0*/  IMAD.MOV.U32 R131, RZ, RZ, R139 ;  /* 0x000000ffff837224 */ /* 0x000fe400078e008b */
[----:B------:R-:W-:-:S02]  /*2d100*/  IMAD.MOV.U32 R138, RZ, RZ, R146 ;  /* 0x000000ffff8a7224 */ /* 0x000fc400078e0092 */
[----:B------:R-:W-:Y:S02]  /*2d110*/  IMAD.MOV.U32 R139, RZ, RZ, R147 ;  /* 0x000000ffff8b7224 */ /* 0x000fe400078e0093 */
[----:B---3--:R-:W-:Y:S02]  /*2d120*/  IMAD.MOV.U32 R140, RZ, RZ, R148 ;  /* 0x000000ffff8c7224 */ /* 0x008fe400078e0094 */
[----:B------:R-:W3:Y:S01]  /*2d130*/  LDL.LU R148, [R1+0x60] ;  /* 0x0000600001947983 */ /* 0x000ee20000300800 */
[----:B----4-:R-:W-:-:S03]  /*2d140*/  IMAD.MOV.U32 R141, RZ, RZ, R149 ;  /* 0x000000ffff8d7224 */ /* 0x010fc600078e0095 */
[----:B------:R-:W4:Y:S01]  /*2d150*/  LDL.LU R149, [R1+0x68] ;  /* 0x0000680001957983 */ /* 0x000f220000300800 */
[----:B------:R-:W-:-:S03]  /*2d160*/  IMAD.MOV.U32 R142, RZ, RZ, R150 ;  /* 0x000000ffff8e7224 */ /* 0x000fc600078e0096 */
        /* <DEDUP_REMOVED lines=10> */
[----:B------:R-:W4:Y:S04]  /*2d210*/  LDL.LU R16, [R1+0x478] ;  /* 0x0004780001107983 */ /* 0x000f280000300800 */
[----:B------:R2:W-:Y:S01]  /*2d220*/  STSM.16.M88.4 [R4], R8 ;  /* 0x0000000804007844 */ /* 0x0005e20000000200 */
[----:B------:R-:W-:Y:S01]  /*2d230*/  BAR.SYNC.DEFER_BLOCKING 0x0 ;  /* 0x0000000000007b1d */ /* 0x000fe20000010000 */
[----:B-1----:R-:W-:Y:S02]  /*2d240*/  IMAD.MOV.U32 R12, RZ, RZ, R118 ;  /* 0x000000ffff0c7224 */ /* 0x002fe400078e0076 */
        /* <DEDUP_REMOVED lines=682> */
[----:B------:R-:W3:Y:S01]  /*2fcf0*/  LDL.LU R150, [R1+0x534] ;  /* 0x0005340001967983 */ /* 0x000ee20000300800 */
        /* <DEDUP_REMOVED lines=9> */
[----:B------:R-:W3:Y:S04]  /*2fd90*/  LDL.LU R16, [R1+0x548] ;  /* 0x0005480001107983 */ /* 0x000ee80000300800 */
        /* <DEDUP_REMOVED lines=42> */
[----:B----4-:R-:W-:Y:S02]  /*30040*/  IMAD.MOV.U32 R141, RZ, RZ, R149 ;  /* 0x000000ffff8d7224 */ /* 0x010fe400078e0095 */
[----:B------:R-:W4:Y:S01]  /*30050*/  LDL.LU R149, [R1+0x140] ;  /* 0x0001400001957983 */ /* 0x000f220000300800 */
[----:B---3--:R-:W-:-:S03]  /*30060*/  IMAD.MOV.U32 R143, RZ, RZ, R150 ;  /* 0x000000ffff8f7224 */ /* 0x008fc600078e0096 */
[----:B------:R-:W3:Y:S01]  /*30070*/  LDL.LU R150, [R1+0x148] ;  /* 0x0001480001967983 */ /* 0x000ee20000300800 */
[----:B------:R-:W-:-:S03]  /*30080*/  IMAD.MOV.U32 R144, RZ, RZ, R151 ;  /* 0x000000ffff907224 */ /* 0x000fc600078e0097 */
[----:B------:R-:W3:Y:S01]  /*30090*/  LDL.LU R151, [R1+0x544] ;  /* 0x0005440001977983 */ /* 0x000ee20000300800 */
[----:B------:R-:W-:-:S03]  /*300a0*/  IMAD.MOV.U32 R145, RZ, RZ, R23 ;  /* 0x000000ffff917224 */ /* 0x000fc600078e0017 */
[----:B------:R-:W3:Y:S01]  /*300b0*/  LDL.LU R23, [R1+0x54c] ;  /* 0x00054c0001177983 */ /* 0x000ee20000300800 */
[----:B------:R-:W-:Y:S02]  /*300c0*/  IMAD.MOV.U32 R140, RZ, RZ, R148 ;  /* 0x000000ffff8c7224 */ /* 0x000fe400078e0094 */
[----:B------:R-:W-:Y:S02]  /*300d0*/  IMAD.MOV.U32 R146, RZ, RZ, R22 ;  /* 0x000000ffff927224 */ /* 0x000fe400078e0016 */
[----:B------:R-:W3:Y:S01]  /*300e0*/  LDL.LU R22, [R1+0x144] ;  /* 0x0001440001167983 */ /* 0x000ee20000300800 */
[----:B------:R-:W-:-:S03]  /*300f0*/  IMAD.MOV.U32 R147, RZ, RZ, R21 ;  /* 0x000000ffff937224 */ /* 0x000fc600078e0015 */
[----:B------:R-:W3:Y:S01]  /*30100*/  LDL.LU R21, [R1+0x14c] ;  /* 0x00014c0001157983 */ /* 0x000ee20000300800 */
[----:B------:R-:W-:-:S03]  /*30110*/  IMAD.MOV.U32 R148, RZ, RZ, R16 ;  /* 0x000000ffff947224 */ /* 0x000fc600078e0010 */
[----:B------:R-:W3:Y:S04]  /*30120*/  LDL.LU R16, [R1+0x550] ;  /* 0x0005500001107983 */ /* 0x000ee80000300800 */
        /* <DEDUP_REMOVED lines=12> */
[----:B------:R-:W-:-:S03]  /*301f0*/  IMAD.MOV.U32 R8, RZ, RZ, R122 ;  /* 0x000000ffff087224 */ /* 0x000fc600078e007a */
[----:B-1----:R-:W-:Y:S01]  /*30200*/  STL.64 [R1+0x4f0], R92 ;  /* 0x0004f05c01007387 */ /* 0x002fe20000100a00 */
[----:B------:R-:W-:Y:S02]  /*30210*/  IMAD.MOV.U32 R9, RZ, RZ, R123 ;  /* 0x000000ffff097224 */ /* 0x000fe400078e007b */
[----:B------:R-:W-:Y:S01]  /*30220*/  IMAD.MOV.U32 R122, RZ, RZ, R129 ;  /* 0x000000ffff7a7224 */ /* 0x000fe200078e0081 */
[----:B------:R-:W-:Y:S01]  /*30230*/  STL.64 [R1+0x4f8], R94 ;  /* 0x0004f85e01007387 */ /* 0x000fe20000100a00 */
[----:B------:R-:W-:Y:S02]  /*30240*/  IMAD.MOV.U32 R10, RZ, RZ, R124 ;  /* 0x000000ffff0a7224 */ /* 0x000fe400078e007c */
[----:B------:R-:W-:Y:S01]  /*30250*/  IMAD.MOV.U32 R123, RZ, RZ, R130 ;  /* 0x000000ffff7b7224 */ /* 0x000fe200078e0082 */
[----:B------:R-:W-:Y:S01]  /*30260*/  BAR.SYNC.DEFER_BLOCKING 0x0 ;  /* 0x0000000000007b1d */ /* 0x000fe20000010000 */
[----:B------:R-:W-:Y:S02]  /*30270*/  IMAD.MOV.U32 R129, RZ, RZ, R136 ;  /* 0x000000ffff817224 */ /* 0x000fe400078e0088 */
[----:B------:R-:W-:-:S02]  /*30280*/  IMAD.MOV.U32 R124, RZ, RZ, R131 ;  /* 0x000000ffff7c7224 */ /* 0x000fc400078e0083 */
[----:B------:R-:W-:Y:S02]  /*30290*/  IMAD.MOV.U32 R130, RZ, RZ, R137 ;  /* 0x000000ffff827224 */ /* 0x000fe400078e0089 */
[----:B------:R-:W-:Y:S01]  /*302a0*/  IMAD.MOV.U32 R131, RZ, RZ, R138 ;  /* 0x000000ffff837224 */ /* 0x000fe200078e008a */
[----:B--2---:R1:W-:Y:S04]  /*302b0*/  STL.64 [R1+0x4e0], R12 ;  /* 0x0004e00c01007387 */ /* 0x0043e80000100a00 */
[----:B------:R2:W-:Y:S04]  /*302c0*/  STL.64 [R1+0x4e8], R14 ;  /* 0x0004e80e01007387 */ /* 0x0005e80000100a00 */
[----:B------:R-:W3:Y:S04]  /*302d0*/  LDL.LU R136, [R1+0x52c] ;  /* 0x00052c0001887983 */ /* 0x000ee80000300800 */
[----:B------:R-:W3:Y:S04]  /*302e0*/  LDL.LU R137, [R1+0x124] ;  /* 0x0001240001897983 */ /* 0x000ee80000300800 */
[----:B------:R-:W3:Y:S01]  /*302f0*/  LDL.LU R138, [R1+0x12c] ;  /* 0x00012c00018a7983 */ /* 0x000ee20000300800 */
[----:B------:R-:W-:-:S02]  /*30300*/  IMAD.MOV.U32 R11, RZ, RZ, R125 ;  /* 0x000000ffff0b7224 */ /* 0x000fc400078e007d */
[----:B------:R-:W-:Y:S02]  /*30310*/  IMAD.MOV.U32 R119, RZ, RZ, R126 ;  /* 0x000000ffff777224 */ /* 0x000fe400078e007e */
[----:B------:R-:W-:Y:S02]  /*30320*/  IMAD.MOV.U32 R125, RZ, RZ, R132 ;  /* 0x000000ffff7d7224 */ /* 0x000fe400078e0084 */
[----:B------:R-:W-:Y:S02]  /*30330*/  IMAD.MOV.U32 R120, RZ, RZ, R127 ;  /* 0x000000ffff787224 */ /* 0x000fe400078e007f */
[----:B------:R-:W-:Y:S02]  /*30340*/  IMAD.MOV.U32 R126, RZ, RZ, R133 ;  /* 0x000000ffff7e7224 */ /* 0x000fe400078e0085 */
[----:B------:R-:W-:Y:S02]  /*30350*/  IMAD.MOV.U32 R132, RZ, RZ, R139 ;  /* 0x000000ffff847224 */ /* 0x000fe400078e008b */
[----:B------:R-:W-:Y:S01]  /*30360*/  IMAD.MOV.U32 R121, RZ, RZ, R128 ;  /* 0x000000ffff797224 */ /* 0x000fe200078e0080 */
[----:B------:R-:W3:Y:S01]  /*30370*/  LDL.LU R139, [R1+0x530] ;  /* 0x00053000018b7983 */ /* 0x000ee20000300800 */
[----:B------:R-:W-:-:S02]  /*30380*/  IMAD.MOV.U32 R127, RZ, RZ, R134 ;  /* 0x000000ffff7f7224 */ /* 0x000fc400078e0086 */
[----:B------:R-:W-:Y:S02]  /*30390*/  IMAD.MOV.U32 R133, RZ, RZ, R140 ;  /* 0x000000ffff857224 */ /* 0x000fe400078e008c */
[----:B------:R-:W-:Y:S01]  /*303a0*/  IMAD.MOV.U32 R128, RZ, RZ, R135 ;  /* 0x000000ffff807224 */ /* 0x000fe200078e0087 */
        /* <DEDUP_REMOVED lines=12> */
[----:B------:R-:W-:Y:S01]  /*30470*/  BAR.SYNC.DEFER_BLOCKING 0x0 ;  /* 0x0000000000007b1d */ /* 0x000fe20000010000 */
[----:B----4-:R-:W-:-:S05]  /*30480*/  IMAD.MOV.U32 R135, RZ, RZ, R142 ;  /* 0x000000ffff877224 */ /* 0x010fca00078e008e */
[----:B------:R-:W2:Y:S04]  /*30490*/  LDS.128 R12, [R0] ;  /* 0x00000000000c7984 */ /* 0x000ea80000000c00 */
[----:B------:R-:W4:Y:S01]  /*304a0*/  LDL.LU R142, [R1+0x138] ;  /* 0x00013800018e7983 */ /* 0x000f220000300800 */
[----:B------:R-:W-:Y:S02]  /*304b0*/  IMAD.MOV.U32 R8, RZ, RZ, R123 ;  /* 0x000000ffff087224 */ /* 0x000fe400078e007b */
[----:B------:R-:W-:Y:S02]  /*304c0*/  IMAD.MOV.U32 R9, RZ, RZ, R124 ;  /* 0x000000ffff097224 */ /* 0x000fe400078e007c */
[----:B------:R-:W-:Y:S02]  /*304d0*/  IMAD.MOV.U32 R10, RZ, RZ, R125 ;  /* 0x000000ffff0a7224 */ /* 0x000fe400078e007d */
[----:B------:R-:W-:Y:S01]  /*304e0*/  IMAD.MOV.U32 R11, RZ, RZ, R126 ;  /* 0x000000ffff0b7224 */ /* 0x000fe200078e007e */
[----:B------:R-:W-:Y:S06]  /*304f0*/  BAR.SYNC.DEFER_BLOCKING 0x0 ;  /* 0x0000000000007b1d */ /* 0x000fec0000010000 */
[----:B------:R-:W-:Y:S04]  /*30500*/  STSM.16.M88.4 [R4], R8 ;  /* 0x0000000804007844 */ /* 0x000fe80000000200 */
[----:B-1----:R-:W-:Y:S04]  /*30510*/  STL.64 [R1+0x4d0], R92 ;  /* 0x0004d05c01007387 */ /* 0x002fe80000100a00 */
[----:B------:R-:W-:Y:S01]  /*30520*/  STL.64 [R1+0x4d8], R94 ;  /* 0x0004d85e01007387 */ /* 0x000fe20000100a00 */
[----:B------:R-:W-:Y:S06]  /*30530*/  BAR.SYNC.DEFER_BLOCKING 0x0 ;  /* 0x0000000000007b1d */ /* 0x000fec0000010000 */
[----:B------:R-:W1:Y:S04]  /*30540*/  LDS.128 R92, [R0] ;  /* 0x00000000005c7984 */ /* 0x000e680000000c00 */
[----:B--2---:R2:W-:Y:S04]  /*30550*/  STL.64 [R1+0x4c0], R12 ;  /* 0x0004c00c01007387 */ /* 0x0045e80000100a00 */
[----:B------:R2:W-:Y:S02]  /*30560*/  STL.64 [R1+0x4c8], R14 ;  /* 0x0004c80e01007387 */ /* 0x0005e40000100a00 */
[----:B--2---:R-:W-:-:S02]  /*30570*/  IMAD.MOV.U32 R12, RZ, RZ, R127 ;  /* 0x000000ffff0c7224 */ /* 0x004fc400078e007f */
[----:B------:R-:W-:Y:S02]  /*30580*/  IMAD.MOV.U32 R13, RZ, RZ, R128 ;  /* 0x000000ffff0d7224 */ /* 0x000fe400078e0080 */
[----:B------:R-:W-:Y:S02]  /*30590*/  IMAD.MOV.U32 R14, RZ, RZ, R129 ;  /* 0x000000ffff0e7224 */ /* 0x000fe400078e0081 */
[----:B------:R-:W-:Y:S01]  /*305a0*/  IMAD.MOV.U32 R15, RZ, RZ, R130 ;  /* 0x000000ffff0f7224 */ /* 0x000fe200078e0082 */
[----:B------:R-:W-:Y:S06]  /*305b0*/  BAR.SYNC.DEFER_BLOCKING 0x0 ;  /* 0x0000000000007b1d */ /* 0x000fec0000010000 */
[----:B------:R-:W-:Y:S02]  /*305c0*/  STSM.16.M88.4 [R4], R12 ;  /* 0x0000000c04007844 */ /* 0x000fe40000000200 */
[----:B------:R-:W-:Y:S01]  /*305d0*/  BAR.SYNC.DEFER_BLOCKING 0x0 ;  /* 0x0000000000007b1d */ /* 0x000fe20000010000 */
[----:B------:R-:W-:-:S02]  /*305e0*/  IMAD.MOV.U32 R8, RZ, RZ, R131 ;  /* 0x000000ffff087224 */ /* 0x000fc400078e0083 */
[----:B------:R-:W-:-:S03]  /*305f0*/  IMAD.MOV.U32 R9, RZ, RZ, R132 ;  /* 0x000000ffff097224 */ /* 0x000fc600078e0084 */
[----:B------:R-:W2:Y:S01]  /*30600*/  LDS.128 R12, [R0] ;  /* 0x00000000000c7984 */ /* 0x000ea20000000c00 */
        /* <DEDUP_REMOVED lines=9> */
[----:B------:R3:W-:Y:S01]  /*306a0*/  STL.64 [R1+0x4a8], R14 ;  /* 0x0004a80e01007387 */ /* 0x0007e20000100a00 */
[----:B--2---:R-:W-:-:S02]  /*306b0*/  IMAD.MOV.U32 R12, RZ, RZ, R135 ;  /* 0x000000ffff0c7224 */ /* 0x004fc400078e0087 */
[----:B---3--:R-:W-:Y:S02]  /*306c0*/  IMAD.MOV.U32 R13, RZ, RZ, R136 ;  /* 0x000000ffff0d7224 */ /* 0x008fe400078e0088 */
        /* <DEDUP_REMOVED lines=9> */
[----:B----4-:R-:W-:Y:S01]  /*30760*/  IMAD.MOV.U32 R11, RZ, RZ, R142 ;  /* 0x000000ffff0b7224 */ /* 0x010fe200078e008e */
        /* <DEDUP_REMOVED lines=9> */
[----:B------:R-:W-:Y:S02]  /*30800*/  IMAD.MOV.U32 R13, RZ, RZ, R144 ;  /* 0x000000ffff0d7224 */ /* 0x000fe400078e0090 */
[----:B---3--:R-:W-:Y:S02]  /*30810*/  IMAD.MOV.U32 R14, RZ, RZ, R145 ;  /* 0x000000ffff0e7224 */ /* 0x008fe400078e0091 */
        /* <DEDUP_REMOVED lines=10> */
[----:B------:R3:W-:Y:S04]  /*308c0*/  STSM.16.M88.4 [R4], R8 ;  /* 0x0000000804007844 */ /* 0x0007e80000000200 */
[----:B-1----:R-:W-:Y:S04]  /*308d0*/  STL.64 [R1+0x470], R92 ;  /* 0x0004705c01007387 */ /* 0x002fe80000100a00 */
[----:B------:R-:W-:Y:S01]  /*308e0*/  STL.64 [R1+0x478], R94 ;  /* 0x0004785e01007387 */ /* 0x000fe20000100a00 */
[----:B------:R-:W-:Y:S06]  /*308f0*/  BAR.SYNC.DEFER_BLOCKING 0x0 ;  /* 0x0000000000007b1d */ /* 0x000fec0000010000 */
[----:B------:R-:W1:Y:S04]  /*30900*/  LDS.128 R92, [R0] ;  /* 0x00000000005c7984 */ /* 0x000e680000000c00 */
[----:B--2---:R2:W-:Y:S04]  /*30910*/  STL.64 [R1+0x460], R12 ;  /* 0x0004600c01007387 */ /* 0x0045e80000100a00 */
[----:B------:R4:W-:Y:S04]  /*30920*/  STL.64 [R1+0x468], R14 ;  /* 0x0004680e01007387 */ /* 0x0009e80000100a00 */
[----:B---3--:R-:W3:Y:S01]  /*30930*/  LDL.LU R9, [R1+0x558] ;  /* 0x0005580001097983 */ /* 0x008ee20000300800 */
[----:B--2---:R-:W-:-:S03]  /*30940*/  IMAD.MOV.U32 R12, RZ, RZ, R151 ;  /* 0x000000ffff0c7224 */ /* 0x004fc600078e0097 */
[----:B------:R-:W3:Y:S01]  /*30950*/  LDL.LU R10, [R1+0x150] ;  /* 0x00015000010a7983 */ /* 0x000ee20000300800 */
[----:B------:R-:W-:Y:S02]  /*30960*/  IMAD.MOV.U32 R13, RZ, RZ, R23 ;  /* 0x000000ffff0d7224 */ /* 0x000fe400078e0017 */
[----:B----4-:R-:W-:Y:S01]  /*30970*/  IMAD.MOV.U32 R14, RZ, RZ, R22 ;  /* 0x000000ffff0e7224 */ /* 0x010fe200078e0016 */
[----:B------:R-:W3:Y:S01]  /*30980*/  LDL.LU R11, [R1+0x158] ;  /* 0x00015800010b7983 */ /* 0x000ee20000300800 */
[----:B------:R-:W-:Y:S01]  /*30990*/  IMAD.MOV.U32 R15, RZ, RZ, R21 ;  /* 0x000000ffff0f7224 */ /* 0x000fe200078e0015 */
[----:B------:R-:W-:Y:S06]  /*309a0*/  BAR.SYNC.DEFER_BLOCKING 0x0 ;  /* 0x0000000000007b1d */ /* 0x000fec0000010000 */
[----:B------:R-:W-:Y:S02]  /*309b0*/  STSM.16.M88.4 [R4], R12 ;  /* 0x0000000c04007844 */ /* 0x000fe40000000200 */
[----:B------:R-:W-:Y:S06]  /*309c0*/  BAR.SYNC.DEFER_BLOCKING 0x0 ;  /* 0x0000000000007b1d */ /* 0x000fec0000010000 */
[----:B------:R-:W2:Y:S04]  /*309d0*/  LDS.128 R12, [R0] ;  /* 0x00000000000c7984 */ /* 0x000ea80000000c00 */
[----:B-1----:R-:W-:Y:S04]  /*309e0*/  STL.64 [R1+0x450], R92 ;  /* 0x0004505c01007387 */ /* 0x002fe80000100a00 */
[----:B------:R-:W-:Y:S01]  /*309f0*/  STL.64 [R1+0x458], R94 ;  /* 0x0004585e01007387 */ /* 0x000fe20000100a00 */
[----:B------:R-:W-:Y:S06]  /*30a00*/  BAR.SYNC.DEFER_BLOCKING 0x0 ;  /* 0x0000000000007b1d */ /* 0x000fec0000010000 */
[----:B--2---:R1:W-:Y:S04]  /*30a10*/  STL.64 [R1+0x440], R12 ;  /* 0x0004400c01007387 */ /* 0x0043e80000100a00 */
[----:B------:R2:W-:Y:S04]  /*30a20*/  STL.64 [R1+0x448], R14 ;  /* 0x0004480e01007387 */ /* 0x0005e80000100a00 */
[----:B-1----:R-:W4:Y:S04]  /*30a30*/  LDL.LU R12, [R1+0x554] ;  /* 0x00055400010c7983 */ /* 0x002f280000300800 */
[----:B------:R-:W4:Y:S04]  /*30a40*/  LDL.LU R13, [R1+0x55c] ;  /* 0x00055c00010d7983 */ /* 0x000f280000300800 */
[----:B--2---:R-:W4:Y:S04]  /*30a50*/  LDL.LU R14, [R1+0x154] ;  /* 0x00015400010e7983 */ /* 0x004f280000300800 */
[----:B------:R-:W4:Y:S01]  /*30a60*/  LDL.LU R15, [R1+0x15c] ;  /* 0x00015c00010f7983 */ /* 0x000f220000300800 */
[----:B------:R-:W-:-:S05]  /*30a70*/  IMAD.MOV.U32 R8, RZ, RZ, R16 ;  /* 0x000000ffff087224 */ /* 0x000fca00078e0010 */
[----:B---3--:R1:W-:Y:S01]  /*30a80*/  STSM.16.M88.4 [R4], R8 ;  /* 0x0000000804007844 */ /* 0x0083e20000000200 */
[----:B------:R-:W-:Y:S06]  /*30a90*/  BAR.SYNC.DEFER_BLOCKING 0x0 ;  /* 0x0000000000007b1d */ /* 0x000fec0000010000 */
[----:B-1----:R-:W2:Y:S04]  /*30aa0*/  LDL.LU R8, [R1+0x560] ;  /* 0x0005600001087983 */ /* 0x002ea80000300800 */
[----:B------:R-:W2:Y:S04]  /*30ab0*/  LDL.LU R9, [R1+0x568] ;  /* 0x0005680001097983 */ /* 0x000ea80000300800 */
[----:B------:R-:W2:Y:S04]  /*30ac0*/  LDL.LU R10, [R1+0x160] ;  /* 0x00016000010a7983 */ /* 0x000ea80000300800 */
[----:B------:R-:W1:Y:S01]  /*30ad0*/  LDS.128 R92, [R0] ;  /* 0x00000000005c7984 */ /* 0x000e620000000c00 */
[----:B------:R-:W-:Y:S06]  /*30ae0*/  BAR.SYNC.DEFER_BLOCKING 0x0 ;  /* 0x0000000000007b1d */ /* 0x000fec0000010000 */
[----:B------:R-:W2:Y:S04]  /*30af0*/  LDL.LU R11, [R1+0x168] ;  /* 0x00016800010b7983 */ /* 0x000ea80000300800 */
[----:B----4-:R-:W-:Y:S01]  /*30b00*/  STSM.16.M88.4 [R4], R12 ;  /* 0x0000000c04007844 */ /* 0x010fe20000000200 */
[----:B------:R-:W-:Y:S06]  /*30b10*/  BAR.SYNC.DEFER_BLOCKING 0x0 ;  /* 0x0000000000007b1d */ /* 0x000fec0000010000 */
[----:B------:R-:W3:Y:S04]  /*30b20*/  LDS.128 R12, [R0] ;  /* 0x00000000000c7984 */ /* 0x000ee80000000c00 */
[----:B-1----:R-:W-:Y:S04]  /*30b30*/  STL.64 [R1+0x430], R92 ;  /* 0x0004305c01007387 */ /* 0x002fe80000100a00 */
[----:B------:R-:W-:Y:S01]  /*30b40*/  STL.64 [R1+0x438], R94 ;  /* 0x0004385e01007387 */ /* 0x000fe20000100a00 */
[----:B------:R-:W-:Y:S06]  /*30b50*/  BAR.SYNC.DEFER_BLOCKING 0x0 ;  /* 0x0000000000007b1d */ /* 0x000fec0000010000 */
[----:B---3--:R1:W-:Y:S04]  /*30b60*/  STL.64 [R1+0x420], R12 ;  /* 0x0004200c01007387 */ /* 0x0083e80000100a00 */
[----:B------:R3:W-:Y:S04]  /*30b70*/  STL.64 [R1+0x428], R14 ;  /* 0x0004280e01007387 */ /* 0x0007e80000100a00 */
[----:B-1----:R-:W4:Y:S04]  /*30b80*/  LDL.LU R12, [R1+0x564] ;  /* 0x00056400010c7983 */ /* 0x002f280000300800 */
[----:B------:R-:W4:Y:S04]  /*30b90*/  LDL.LU R13, [R1+0x56c] ;  /* 0x00056c00010d7983 */ /* 0x000f280000300800 */
[----:B---3--:R-:W4:Y:S04]  /*30ba0*/  LDL.LU R14, [R1+0x164] ;  /* 0x00016400010e7983 */ /* 0x008f280000300800 */
[----:B------:R-:W4:Y:S04]  /*30bb0*/  LDL.LU R15, [R1+0x16c] ;  /* 0x00016c00010f7983 */ /* 0x000f280000300800 */
[----:B--2---:R1:W-:Y:S01]  /*30bc0*/  STSM.16.M88.4 [R4], R8 ;  /* 0x0000000804007844 */ /* 0x0043e20000000200 */
[----:B------:R-:W-:Y:S06]  /*30bd0*/  BAR.SYNC.DEFER_BLOCKING 0x0 ;  /* 0x0000000000007b1d */ /* 0x000fec0000010000 */
[----:B-1----:R-:W2:Y:S04]  /*30be0*/  LDL.LU R8, [R1+0x570] ;  /* 0x0005700001087983 */ /* 0x002ea80000300800 */
[----:B------:R-:W2:Y:S04]  /*30bf0*/  LDL.LU R9, [R1+0x578] ;  /* 0x0005780001097983 */ /* 0x000ea80000300800 */
[----:B------:R-:W2:Y:S04]  /*30c00*/  LDL.LU R10, [R1+0x170] ;  /* 0x00017000010a7983 */ /* 0x000ea80000300800 */
[----:B------:R-:W1:Y:S01]  /*30c10*/  LDS.128 R92, [R0] ;  /* 0x00000000005c7984 */ /* 0x000e620000000c00 */
[----:B------:R-:W-:Y:S06]  /*30c20*/  BAR.SYNC.DEFER_BLOCKING 0x0 ;  /* 0x0000000000007b1d */ /* 0x000fec0000010000 */
[----:B------:R-:W2:Y:S04]  /*30c30*/  LDL.LU R11, [R1+0x178] ;  /* 0x00017800010b7983 */ /* 0x000ea80000300800 */
[----:B-1----:R-:W-:Y:S04]  /*30c40*/  STL.64 [R1+0x410], R92 ;  /* 0x0004105c01007387 */ /* 0x002fe80000100a00 */
[----:B------:R-:W-:Y:S04]  /*30c50*/  STL.64 [R1+0x418], R94 ;  /* 0x0004185e01007387 */ /* 0x000fe80000100a00 */
[----:B----4-:R-:W-:Y:S01]  /*30c60*/  STSM.16.M88.4 [R4], R12 ;  /* 0x0000000c04007844 */ /* 0x010fe20000000200 */
[----:B------:R-:W-:Y:S06]  /*30c70*/  BAR.SYNC.DEFER_BLOCKING 0x0 ;  /* 0x0000000000007b1d */ /* 0x000fec0000010000 */
[----:B------:R-:W1:Y:S02]  /*30c80*/  LDS.128 R12, [R0] ;  /* 0x00000000000c7984 */ /* 0x000e640000000c00 */
[----:B------:R-:W-:Y:S06]  /*30c90*/  BAR.SYNC.DEFER_BLOCKING 0x0 ;  /* 0x0000000000007b1d */ /* 0x000fec0000010000 */
[----:B-1----:R1:W-:Y:S04]  /*30ca0*/  STL.64 [R1+0x400], R12 ;  /* 0x0004000c01007387 */ /* 0x0023e80000100a00 */
        /* <DEDUP_REMOVED lines=169> */
[----:B------:R-:W1:Y:S01]  /*31740*/  LDS.128 R92, [R0] ;  /* 0x00000000005c7984 */ /* 0x000e620000000c00 */
[----:B------:R-:W-:Y:S06]  /*31750*/  BAR.SYNC.DEFER_BLOCKING 0x0 ;  /* 0x0000000000007b1d */ /* 0x000fec0000010000 */
[----:B-1----:R-:W-:Y:S04]  /*31760*/  STL.64 [R1+0x70], R92 ;  /* 0x0000705c01007387 */ /* 0x002fe80000100a00 */
[----:B------:R-:W-:Y:S04]  /*31770*/  STL.64 [R1+0x78], R94 ;  /* 0x0000785e01007387 */ /* 0x000fe80000100a00 */
[----:B----4-:R-:W-:Y:S01]  /*31780*/  STSM.16.M88.4 [R4], R12 ;  /* 0x0000000c04007844 */ /* 0x010fe20000000200 */
[----:B------:R-:W-:Y:S06]  /*31790*/  BAR.SYNC.DEFER_BLOCKING 0x0 ;  /* 0x0000000000007b1d */ /* 0x000fec0000010000 */
[----:B------:R-:W1:Y:S04]  /*317a0*/  LDS.128 R12, [R0] ;  /* 0x00000000000c7984 */ /* 0x000e680000000c00 */
[----:B-1----:R1:W-:Y:S04]  /*317b0*/  STL.64 [R1+0x60], R12 ;  /* 0x0000600c01007387 */ /* 0x0023e80000100a00 */
[----:B------:R-:W-:Y:S04]  /*317c0*/  STL.64 [R1+0x68], R14 ;  /* 0x0000680e01007387 */ /* 0x000fe80000100a00 */
[----:B-1----:R-:W3:Y:S04]  /*317d0*/  LDL.LU R12, [R1+0x204] ;  /* 0x00020400010c7983 */ /* 0x002ee80000300800 */
[----:B------:R-:W3:Y:S01]  /*317e0*/  LDL.LU R13, [R1+0x20c] ;  /* 0x00020c00010d7983 */ /* 0x000ee20000300800 */
[----:B------:R-:W-:-:S02]  /*317f0*/  IMAD.MOV.U32 R10, RZ, RZ, R24 ;  /* 0x000000ffff0a7224 */ /* 0x000fc400078e0018 */
[----:B------:R-:W-:Y:S01]  /*31800*/  IMAD.MOV.U32 R11, RZ, RZ, R26 ;  /* 0x000000ffff0b7224 */ /* 0x000fe200078e001a */
[----:B------:R-:W-:Y:S06]  /*31810*/  BAR.SYNC.DEFER_BLOCKING 0x0 ;  /* 0x0000000000007b1d */ /* 0x000fec0000010000 */
[----:B--2---:R1:W-:Y:S02]  /*31820*/  STSM.16.M88.4 [R4], R8 ;  /* 0x0000000804007844 */ /* 0x0043e40000000200 */
[----:B------:R-:W-:Y:S06]  /*31830*/  BAR.SYNC.DEFER_BLOCKING 0x0 ;  /* 0x0000000000007b1d */ /* 0x000fec0000010000 */
[----:B-1----:R-:W2:Y:S04]  /*31840*/  LDL.LU R8, [R1+0x210] ;  /* 0x0002100001087983 */ /* 0x002ea80000300800 */
[----:B------:R-:W2:Y:S04]  /*31850*/  LDL.LU R9, [R1+0x218] ;  /* 0x0002180001097983 */ /* 0x000ea80000300800 */
[----:B------:R-:W1:Y:S01]  /*31860*/  LDS.128 R92, [R0] ;  /* 0x00000000005c7984 */ /* 0x000e620000000c00 */
[----:B------:R-:W-:-:S02]  /*31870*/  IMAD.MOV.U32 R14, RZ, RZ, R25 ;  /* 0x000000ffff0e7224 */ /* 0x000fc400078e0019 */
[----:B------:R-:W-:Y:S01]  /*31880*/  IMAD.MOV.U32 R15, RZ, RZ, R27 ;  /* 0x000000ffff0f7224 */ /* 0x000fe200078e001b */
[----:B------:R-:W-:Y:S06]  /*31890*/  BAR.SYNC.DEFER_BLOCKING 0x0 ;  /* 0x0000000000007b1d */ /* 0x000fec0000010000 */
[----:B-1----:R-:W-:Y:S04]  /*318a0*/  STL.64 [R1+0x50], R92 ;  /* 0x0000505c01007387 */ /* 0x002fe80000100a00 */
[----:B------:R-:W-:Y:S01]  /*318b0*/  STL.64 [R1+0x58], R94 ;  /* 0x0000585e01007387 */ /* 0x000fe20000100a00 */
[----:B------:R-:W-:-:S02]  /*318c0*/  IMAD.MOV.U32 R10, RZ, RZ, R28 ;  /* 0x000000ffff0a7224 */ /* 0x000fc400078e001c */
[----:B------:R-:W-:Y:S01]  /*318d0*/  IMAD.MOV.U32 R11, RZ, RZ, R30 ;  /* 0x000000ffff0b7224 */ /* 0x000fe200078e001e */
[----:B---3--:R-:W-:Y:S01]  /*318e0*/  STSM.16.M88.4 [R4], R12 ;  /* 0x0000000c04007844 */ /* 0x008fe20000000200 */
[----:B------:R-:W-:Y:S06]  /*318f0*/  BAR.SYNC.DEFER_BLOCKING 0x0 ;  /* 0x0000000000007b1d */ /* 0x000fec0000010000 */
[----:B------:R-:W1:Y:S02]  /*31900*/  LDS.128 R12, [R0] ;  /* 0x00000000000c7984 */ /* 0x000e640000000c00 */
[----:B------:R-:W-:Y:S06]  /*31910*/  BAR.SYNC.DEFER_BLOCKING 0x0 ;  /* 0x0000000000007b1d */ /* 0x000fec0000010000 */
[----:B-1----:R1:W-:Y:S04]  /*31920*/  STL.64 [R1+0x40], R12 ;  /* 0x0000400c01007387 */ /* 0x0023e80000100a00 */
[----:B------:R-:W-:Y:S04]  /*31930*/  STL.64 [R1+0x48], R14 ;  /* 0x0000480e01007387 */ /* 0x000fe80000100a00 */
[----:B-1----:R-:W3:Y:S04]  /*31940*/  LDL.LU R12, [R1+0x214] ;  /* 0x00021400010c7983 */ /* 0x002ee80000300800 */
[----:B------:R-:W3:Y:S04]  /*31950*/  LDL.LU R13, [R1+0x21c] ;  /* 0x00021c00010d7983 */ /* 0x000ee80000300800 */
[----:B--2---:R1:W-:Y:S04]  /*31960*/  STSM.16.M88.4 [R4], R8 ;  /* 0x0000000804007844 */ /* 0x0043e80000000200 */
[----:B-1----:R-:W2:Y:S04]  /*31970*/  LDL.LU R8, [R1+0x220] ;  /* 0x0002200001087983 */ /* 0x002ea80000300800 */
[----:B------:R-:W2:Y:S01]  /*31980*/  LDL.LU R9, [R1+0x228] ;  /* 0x0002280001097983 */ /* 0x000ea20000300800 */
[----:B------:R-:W-:-:S02]  /*31990*/  IMAD.MOV.U32 R14, RZ, RZ, R29 ;  /* 0x000000ffff0e7224 */ /* 0x000fc400078e001d */
[----:B------:R-:W-:Y:S01]  /*319a0*/  IMAD.MOV.U32 R15, RZ, RZ, R31 ;  /* 0x000000ffff0f7224 */ /* 0x000fe200078e001f */
[----:B------:R-:W-:Y:S06]  /*319b0*/  BAR.SYNC.DEFER_BLOCKING 0x0 ;  /* 0x0000000000007b1d */ /* 0x000fec0000010000 */
[----:B------:R-:W1:Y:S02]  /*319c0*/  LDS.128 R28, [R0] ;  /* 0x00000000001c7984 */ /* 0x000e640000000c00 */
        /* <DEDUP_REMOVED lines=13> */
[----:B--2---:R1:W-:Y:S01]  /*31aa0*/  STSM.16.M88.4 [R4], R8 ;  /* 0x0000000804007844 */ /* 0x0043e20000000200 */
[----:B------:R-:W-:Y:S06]  /*31ab0*/  BAR.SYNC.DEFER_BLOCKING 0x0 ;  /* 0x0000000000007b1d */ /* 0x000fec0000010000 */
[----:B-1----:R-:W2:Y:S04]  /*31ac0*/  LDL.LU R8, [R1+0x230] ;  /* 0x0002300001087983 */ /* 0x002ea80000300800 */
[----:B------:R-:W2:Y:S04]  /*31ad0*/  LDL.LU R9, [R1+0x238] ;  /* 0x0002380001097983 */ /* 0x000ea80000300800 */
[----:B------:R-:W1:Y:S01]  /*31ae0*/  LDS.128 R28, [R0] ;  /* 0x00000000001c7984 */ /* 0x000e620000000c00 */
[----:B------:R-:W-:-:S02]  /*31af0*/  IMAD.MOV.U32 R14, RZ, RZ, R33 ;  /* 0x000000ffff0e7224 */ /* 0x000fc400078e0021 */
[----:B------:R-:W-:Y:S01]  /*31b00*/  IMAD.MOV.U32 R15, RZ, RZ, R35 ;  /* 0x000000ffff0f7224 */ /* 0x000fe200078e0023 */
[----:B------:R-:W-:Y:S01]  /*31b10*/  BAR.SYNC.DEFER_BLOCKING 0x0 ;  /* 0x0000000000007b1d */ /* 0x000fe20000010000 */
[----:B------:R-:W-:Y:S02]  /*31b20*/  IMAD.MOV.U32 R10, RZ, RZ, R36 ;  /* 0x000000ffff0a7224 */ /* 0x000fe400078e0024 */
[----:B------:R-:W-:-:S03]  /*31b30*/  IMAD.MOV.U32 R11, RZ, RZ, R38 ;  /* 0x000000ffff0b7224 */ /* 0x000fc600078e0026 */
[----:B-1----:R-:W-:Y:S04]  /*31b40*/  STL.64 [R1+0x10], R28 ;  /* 0x0000101c01007387 */ /* 0x002fe80000100a00 */
[----:B------:R-:W-:Y:S04]  /*31b50*/  STL.64 [R1+0x18], R30 ;  /* 0x0000181e01007387 */ /* 0x000fe80000100a00 */
[----:B---3--:R-:W-:Y:S01]  /*31b60*/  STSM.16.M88.4 [R4], R12 ;  /* 0x0000000c04007844 */ /* 0x008fe20000000200 */
[----:B------:R-:W-:Y:S06]  /*31b70*/  BAR.SYNC.DEFER_BLOCKING 0x0 ;  /* 0x0000000000007b1d */ /* 0x000fec0000010000 */
[----:B------:R-:W1:Y:S02]  /*31b80*/  LDS.128 R12, [R0] ;  /* 0x00000000000c7984 */ /* 0x000e640000000c00 */
[----:B------:R-:W-:Y:S06]  /*31b90*/  BAR.SYNC.DEFER_BLOCKING 0x0 ;  /* 0x0000000000007b1d */ /* 0x000fec0000010000 */
[----:B--2---:R2:W-:Y:S02]  /*31ba0*/  STSM.16.M88.4 [R4], R8 ;  /* 0x0000000804007844 */ /* 0x0045e40000000200 */
[----:B------:R-:W-:Y:S06]  /*31bb0*/  BAR.SYNC.DEFER_BLOCKING 0x0 ;  /* 0x0000000000007b1d */ /* 0x000fec0000010000 */
[----:B-1----:R1:W-:Y:S04]  /*31bc0*/  STL.64 [R1], R12 ;  /* 0x0000000c01007387 */ /* 0x0023e80000100a00 */
[----:B------:R-:W-:Y:S04]  /*31bd0*/  STL.64 [R1+0x8], R14 ;  /* 0x0000080e01007387 */ /* 0x000fe80000100a00 */
[----:B--2---:R-:W2:Y:S04]  /*31be0*/  LDL.LU R8, [R1+0x234] ;  /* 0x0002340001087983 */ /* 0x004ea80000300800 */
[----:B------:R-:W2:Y:S04]  /*31bf0*/  LDL.LU R9, [R1+0x23c] ;  /* 0x00023c0001097983 */ /* 0x000ea80000300800 */
[----:B------:R-:W3:Y:S01]  /*31c00*/  LDS.128 R248, [R0] ;  /* 0x0000000000f87984 */ /* 0x000ee20000000c00 */
[----:B------:R-:W-:-:S02]  /*31c10*/  IMAD.MOV.U32 R10, RZ, RZ, R37 ;  /* 0x000000ffff0a7224 */ /* 0x000fc400078e0025 */
[----:B------:R-:W-:Y:S01]  /*31c20*/  IMAD.MOV.U32 R11, RZ, RZ, R39 ;  /* 0x000000ffff0b7224 */ /* 0x000fe200078e0027 */
[----:B------:R-:W-:Y:S06]  /*31c30*/  BAR.SYNC.DEFER_BLOCKING 0x0 ;  /* 0x0000000000007b1d */ /* 0x000fec0000010000 */
[----:B-1----:R-:W4:Y:S04]  /*31c40*/  LDL.LU R12, [R1+0x240] ;  /* 0x00024000010c7983 */ /* 0x002f280000300800 */
[----:B------:R-:W4:Y:S04]  /*31c50*/  LDL.LU R13, [R1+0x248] ;  /* 0x00024800010d7983 */ /* 0x000f280000300800 */
[----:B---3--:R-:W-:Y:S04]  /*31c60*/  STL [R1+0x1970], R248 ;  /* 0x001970f801007387 */ /* 0x008fe80000100800 */
[----:B------:R-:W-:Y:S04]  /*31c70*/  STL [R1+0x196c], R249 ;  /* 0x00196cf901007387 */ /* 0x000fe80000100800 */
[----:B------:R-:W-:Y:S04]  /*31c80*/  STL [R1+0x1968], R250 ;  /* 0x001968fa01007387 */ /* 0x000fe80000100800 */
[----:B------:R-:W-:Y:S04]  /*31c90*/  STL [R1+0x1964], R251 ;  /* 0x001964fb01007387 */ /* 0x000fe80000100800 */
[----:B--2---:R-:W-:Y:S01]  /*31ca0*/  STSM.16.M88.4 [R4], R8 ;  /* 0x0000000804007844 */ /* 0x004fe20000000200 */
[----:B------:R-:W-:Y:S06]  /*31cb0*/  BAR.SYNC.DEFER_BLOCKING 0x0 ;  /* 0x0000000000007b1d */ /* 0x000fec0000010000 */
[----:B------:R-:W1:Y:S04]  /*31cc0*/  LDS.128 R244, [R0] ;  /* 0x0000000000f47984 */ /* 0x000e680000000c00 */
[----:B-1----:R-:W-:Y:S04]  /*31cd0*/  STL [R1+0x1980], R244 ;  /* 0x001980f401007387 */ /* 0x002fe80000100800 */
[----:B------:R-:W-:Y:S04]  /*31ce0*/  STL [R1+0x197c], R245 ;  /* 0x00197cf501007387 */ /* 0x000fe80000100800 */
[----:B------:R-:W-:Y:S04]  /*31cf0*/  STL [R1+0x1978], R246 ;  /* 0x001978f601007387 */ /* 0x000fe80000100800 */
[----:B------:R-:W-:Y:S04]  /*31d00*/  STL [R1+0x1974], R247 ;  /* 0x001974f701007387 */ /* 0x000fe80000100800 */
[----:B------:R-:W2:Y:S04]  /*31d10*/  LDL.LU R8, [R1+0x244] ;  /* 0x0002440001087983 */ /* 0x000ea80000300800 */
[----:B------:R-:W2:Y:S01]  /*31d20*/  LDL.LU R9, [R1+0x24c] ;  /* 0x00024c0001097983 */ /* 0x000ea20000300800 */
[----:B------:R-:W-:-:S02]  /*31d30*/  IMAD.MOV.U32 R14, RZ, RZ, R40 ;  /* 0x000000ffff0e7224 */ /* 0x000fc400078e0028 */
[----:B------:R-:W-:Y:S01]  /*31d40*/  IMAD.MOV.U32 R15, RZ, RZ, R42 ;  /* 0x000000ffff0f7224 */ /* 0x000fe200078e002a */
[----:B------:R-:W-:Y:S06]  /*31d50*/  BAR.SYNC.DEFER_BLOCKING 0x0 ;  /* 0x0000000000007b1d */ /* 0x000fec0000010000 */
[----:B----4-:R1:W-:Y:S02]  /*31d60*/  STSM.16.M88.4 [R4], R12 ;  /* 0x0000000c04007844 */ /* 0x0103e40000000200 */
[----:B------:R-:W-:Y:S06]  /*31d70*/  BAR.SYNC.DEFER_BLOCKING 0x0 ;  /* 0x0000000000007b1d */ /* 0x000fec0000010000 */
[----:B-1----:R-:W3:Y:S04]  /*31d80*/  LDL.LU R12, [R1+0x250] ;  /* 0x00025000010c7983 */ /* 0x002ee80000300800 */
[----:B------:R-:W3:Y:S04]  /*31d90*/  LDL.LU R13, [R1+0x258] ;  /* 0x00025800010d7983 */ /* 0x000ee80000300800 */
[----:B------:R-:W1:Y:S01]  /*31da0*/  LDS.128 R240, [R0] ;  /* 0x0000000000f07984 */ /* 0x000e620000000c00 */
[----:B------:R-:W-:-:S02]  /*31db0*/  IMAD.MOV.U32 R10, RZ, RZ, R41 ;  /* 0x000000ffff0a7224 */ /* 0x000fc400078e0029 */
[----:B------:R-:W-:Y:S01]  /*31dc0*/  IMAD.MOV.U32 R11, RZ, RZ, R43 ;  /* 0x000000ffff0b7224 */ /* 0x000fe200078e002b */
[----:B------:R-:W-:Y:S06]  /*31dd0*/  BAR.SYNC.DEFER_BLOCKING 0x0 ;  /* 0x0000000000007b1d */ /* 0x000fec0000010000 */
[----:B-1----:R-:W-:Y:S04]  /*31de0*/  STL [R1+0x198c], R241 ;  /* 0x00198cf101007387 */ /* 0x002fe80000100800 */
[----:B------:R-:W-:Y:S04]  /*31df0*/  STL [R1+0x1988], R242 ;  /* 0x001988f201007387 */ /* 0x000fe80000100800 */
[----:B------:R-:W-:Y:S04]  /*31e00*/  STL [R1+0x1984], R243 ;  /* 0x001984f301007387 */ /* 0x000fe80000100800 */
[----:B--2---:R1:W-:Y:S01]  /*31e10*/  STSM.16.M88.4 [R4], R8 ;  /* 0x0000000804007844 */ /* 0x0043e20000000200 */
[----:B------:R-:W-:Y:S06]  /*31e20*/  BAR.SYNC.DEFER_BLOCKING 0x0 ;  /* 0x0000000000007b1d */ /* 0x000fec0000010000 */
[----:B-1----:R-:W2:Y:S04]  /*31e30*/  LDL.LU R8, [R1+0x254] ;  /* 0x0002540001087983 */ /* 0x002ea80000300800 */
[----:B------:R-:W2:Y:S04]  /*31e40*/  LDL.LU R9, [R1+0x25c] ;  /* 0x00025c0001097983 */ /* 0x000ea80000300800 */
[----:B------:R-:W-:Y:S01]  /*31e50*/  LDS.128 R236, [R0] ;  /* 0x0000000000ec7984 */ /* 0x000fe20000000c00 */
[----:B------:R-:W-:-:S02]  /*31e60*/  IMAD.MOV.U32 R14, RZ, RZ, R44 ;  /* 0x000000ffff0e7224 */ /* 0x000fc400078e002c */
[----:B------:R-:W-:Y:S01]  /*31e70*/  IMAD.MOV.U32 R15, RZ, RZ, R46 ;  /* 0x000000ffff0f7224 */ /* 0x000fe200078e002e */
[----:B------:R-:W-:Y:S06]  /*31e80*/  BAR.SYNC.DEFER_BLOCKING 0x0 ;  /* 0x0000000000007b1d */ /* 0x000fec0000010000 */
[----:B---3--:R1:W-:Y:S02]  /*31e90*/  STSM.16.M88.4 [R4], R12 ;  /* 0x0000000c04007844 */ /* 0x0083e40000000200 */
[----:B------:R-:W-:Y:S06]  /*31ea0*/  BAR.SYNC.DEFER_BLOCKING 0x0 ;  /* 0x0000000000007b1d */ /* 0x000fec0000010000 */
[----:B-1----:R-:W3:Y:S04]  /*31eb0*/  LDL.LU R12, [R1+0x260] ;  /* 0x00026000010c7983 */ /* 0x002ee80000300800 */
[----:B------:R-:W3:Y:S04]  /*31ec0*/  LDL.LU R13, [R1+0x268] ;  /* 0x00026800010d7983 */ /* 0x000ee80000300800 */
[----:B------:R-:W-:Y:S01]  /*31ed0*/  LDS.128 R232, [R0] ;  /* 0x0000000000e87984 */ /* 0x000fe20000000c00 */
[----:B------:R-:W-:-:S02]  /*31ee0*/  IMAD.MOV.U32 R10, RZ, RZ, R45 ;  /* 0x000000ffff0a7224 */ /* 0x000fc400078e002d */
[----:B------:R-:W-:Y:S01]  /*31ef0*/  IMAD.MOV.U32 R11, RZ, RZ, R47 ;  /* 0x000000ffff0b7224 */ /* 0x000fe200078e002f */
[----:B------:R-:W-:Y:S06]  /*31f00*/  BAR.SYNC.DEFER_BLOCKING 0x0 ;  /* 0x0000000000007b1d */ /* 0x000fec0000010000 */
[----:B--2---:R1:W-:Y:S02]  /*31f10*/  STSM.16.M88.4 [R4], R8 ;  /* 0x0000000804007844 */ /* 0x0043e40000000200 */
        /* <DEDUP_REMOVED lines=59> */
[----:B------:R-:W1:Y:S01]  /*322d0*/  LDS.128 R200, [R0] ;  /* 0x0000000000c87984 */ /* 0x000e620000000c00 */
[----:B------:R-:W-:-:S02]  /*322e0*/  IMAD.MOV.U32 R10, RZ, RZ, R61 ;  /* 0x000000ffff0a7224 */ /* 0x000fc400078e003d */
[----:B------:R-:W-:Y:S01]  /*322f0*/  IMAD.MOV.U32 R11, RZ, RZ, R63 ;  /* 0x000000ffff0b7224 */ /* 0x000fe200078e003f */
[----:B------:R-:W-:Y:S06]  /*32300*/  BAR.SYNC.DEFER_BLOCKING 0x0 ;  /* 0x0000000000007b1d */ /* 0x000fec0000010000 */
[----:B--2---:R2:W-:Y:S02]  /*32310*/  STSM.16.M88.4 [R4], R8 ;  /* 0x0000000804007844 */ /* 0x0045e40000000200 */
[----:B------:R-:W-:Y:S06]  /*32320*/  BAR.SYNC.DEFER_BLOCKING 0x0 ;  /* 0x0000000000007b1d */ /* 0x000fec0000010000 */
[----:B--2---:R-:W2:Y:S04]  /*32330*/  LDL.LU R8, [R1+0x2a4] ;  /* 0x0002a40001087983 */ /* 0x004ea80000300800 */
[----:B------:R-:W2:Y:S04]  /*32340*/  LDL.LU R9, [R1+0x2ac] ;  /* 0x0002ac0001097983 */ /* 0x000ea80000300800 */
[----:B------:R-:W4:Y:S01]  /*32350*/  LDS.128 R196, [R0] ;  /* 0x0000000000c47984 */ /* 0x000f220000000c00 */
[----:B------:R-:W-:-:S02]  /*32360*/  IMAD.MOV.U32 R14, RZ, RZ, R64 ;  /* 0x000000ffff0e7224 */ /* 0x000fc400078e0040 */
[----:B------:R-:W-:Y:S01]  /*32370*/  IMAD.MOV.U32 R15, RZ, RZ, R66 ;  /* 0x000000ffff0f7224 */ /* 0x000fe200078e0042 */
[----:B------:R-:W-:Y:S06]  /*32380*/  BAR.SYNC.DEFER_BLOCKING 0x0 ;  /* 0x0000000000007b1d */ /* 0x000fec0000010000 */
[----:B---3--:R3:W-:Y:S02]  /*32390*/  STSM.16.M88.4 [R4], R12 ;  /* 0x0000000c04007844 */ /* 0x0087e40000000200 */
[----:B------:R-:W-:Y:S06]  /*323a0*/  BAR.SYNC.DEFER_BLOCKING 0x0 ;  /* 0x0000000000007b1d */ /* 0x000fec0000010000 */
[----:B---3--:R-:W3:Y:S04]  /*323b0*/  LDL.LU R12, [R1+0x2b0] ;  /* 0x0002b000010c7983 */ /* 0x008ee80000300800 */
[----:B------:R-:W3:Y:S04]  /*323c0*/  LDL.LU R13, [R1+0x2b8] ;  /* 0x0002b800010d7983 */ /* 0x000ee80000300800 */
[----:B------:R-:W4:Y:S01]  /*323d0*/  LDS.128 R192, [R0] ;  /* 0x0000000000c07984 */ /* 0x000f220000000c00 */
        /* <DEDUP_REMOVED lines=23> */
[----:B------:R-:W4:Y:S04]  /*32550*/  LDL.LU R28, [R1+0x2d0] ;  /* 0x0002d000011c7983 */ /* 0x000f280000300800 */
[----:B------:R-:W4:Y:S04]  /*32560*/  LDL.LU R29, [R1+0x2d8] ;  /* 0x0002d800011d7983 */ /* 0x000f280000300800 */
[----:B------:R-:W1:Y:S01]  /*32570*/  LDS.128 R180, [R0] ;  /* 0x0000000000b47984 */ /* 0x000e620000000c00 */
[----:B------:R-:W-:-:S02]  /*32580*/  IMAD.MOV.U32 R14, RZ, RZ, R72 ;  /* 0x000000ffff0e7224 */ /* 0x000fc400078e0048 */
[----:B------:R-:W-:Y:S01]  /*32590*/  IMAD.MOV.U32 R15, RZ, RZ, R74 ;  /* 0x000000ffff0f7224 */ /* 0x000fe200078e004a */
[----:B------:R-:W-:Y:S01]  /*325a0*/  BAR.SYNC.DEFER_BLOCKING 0x0 ;  /* 0x0000000000007b1d */ /* 0x000fe20000010000 */
[----:B------:R-:W-:Y:S02]  /*325b0*/  IMAD.MOV.U32 R10, RZ, RZ, R73 ;  /* 0x000000ffff0a7224 */ /* 0x000fe400078e0049 */
[----:B------:R-:W-:-:S03]  /*325c0*/  IMAD.MOV.U32 R11, RZ, RZ, R75 ;  /* 0x000000ffff0b7224 */ /* 0x000fc600078e004b */
[----:B------:R-:W4:Y:S04]  /*325d0*/  LDL.LU R32, [R1+0x2d4] ;  /* 0x0002d40001207983 */ /* 0x000f280000300800 */
[----:B------:R-:W4:Y:S04]  /*325e0*/  LDL.LU R33, [R1+0x2dc] ;  /* 0x0002dc0001217983 */ /* 0x000f280000300800 */
[----:B---3--:R-:W-:Y:S01]  /*325f0*/  STSM.16.M88.4 [R4], R12 ;  /* 0x0000000c04007844 */ /* 0x008fe20000000200 */
[----:B------:R-:W-:Y:S06]  /*32600*/  BAR.SYNC.DEFER_BLOCKING 0x0 ;  /* 0x0000000000007b1d */ /* 0x000fec0000010000 */
[----:B------:R-:W-:Y:S02]  /*32610*/  LDS.128 R176, [R0] ;  /* 0x0000000000b07984 */ /* 0x000fe40000000c00 */
[----:B------:R-:W-:Y:S01]  /*32620*/  BAR.SYNC.DEFER_BLOCKING 0x0 ;  /* 0x0000000000007b1d */ /* 0x000fe20000010000 */
[----:B------:R-:W-:-:S02]  /*32630*/  IMAD.MOV.U32 R30, RZ, RZ, R76 ;  /* 0x000000ffff1e7224 */ /* 0x000fc400078e004c */
[----:B------:R-:W-:-:S03]  /*32640*/  IMAD.MOV.U32 R31, RZ, RZ, R78 ;  /* 0x000000ffff1f7224 */ /* 0x000fc600078e004e */
[----:B--2---:R-:W-:Y:S02]  /*32650*/  STSM.16.M88.4 [R4], R8 ;  /* 0x0000000804007844 */ /* 0x004fe40000000200 */
[----:B------:R-:W-:Y:S06]  /*32660*/  BAR.SYNC.DEFER_BLOCKING 0x0 ;  /* 0x0000000000007b1d */ /* 0x000fec0000010000 */
[----:B------:R-:W2:Y:S02]  /*32670*/  LDS.128 R172, [R0] ;  /* 0x0000000000ac7984 */ /* 0x000ea40000000c00 */
[----:B------:R-:W-:Y:S06]  /*32680*/  BAR.SYNC.DEFER_BLOCKING 0x0 ;  /* 0x0000000000007b1d */ /* 0x000fec0000010000 */
[----:B----4-:R3:W-:Y:S02]  /*32690*/  STSM.16.M88.4 [R4], R28 ;  /* 0x0000001c04007844 */ /* 0x0107e40000000200 */
[----:B------:R-:W-:Y:S06]  /*326a0*/  BAR.SYNC.DEFER_BLOCKING 0x0 ;  /* 0x0000000000007b1d */ /* 0x000fec0000010000 */
[----:B---3--:R-:W3:Y:S04]  /*326b0*/  LDL.LU R28, [R1+0x2e0] ;  /* 0x0002e000011c7983 */ /* 0x008ee80000300800 */
[----:B------:R-:W3:Y:S04]  /*326c0*/  LDL.LU R29, [R1+0x2e8] ;  /* 0x0002e800011d7983 */ /* 0x000ee80000300800 */
[----:B------:R-:W4:Y:S04]  /*326d0*/  LDL.LU R36, [R1+0x2e4] ;  /* 0x0002e40001247983 */ /* 0x000f280000300800 */
[----:B------:R-:W4:Y:S04]  /*326e0*/  LDL.LU R37, [R1+0x2ec] ;  /* 0x0002ec0001257983 */ /* 0x000f280000300800 */
[----:B------:R-:W2:Y:S04]  /*326f0*/  LDL.LU R40, [R1+0x2f0] ;  /* 0x0002f00001287983 */ /* 0x000ea80000300800 */
[----:B------:R-:W2:Y:S04]  /*32700*/  LDL.LU R41, [R1+0x2f8] ;  /* 0x0002f80001297983 */ /* 0x000ea80000300800 */
[----:B------:R-:W2:Y:S04]  /*32710*/  LDL.LU R44, [R1+0x2f4] ;  /* 0x0002f400012c7983 */ /* 0x000ea80000300800 */
[----:B------:R-:W2:Y:S04]  /*32720*/  LDL.LU R45, [R1+0x2fc] ;  /* 0x0002fc00012d7983 */ /* 0x000ea80000300800 */
[----:B------:R-:W1:Y:S01]  /*32730*/  LDS.128 R12, [R0] ;  /* 0x00000000000c7984 */ /* 0x000e620000000c00 */
[----:B------:R-:W-:-:S02]  /*32740*/  IMAD.MOV.U32 R34, RZ, RZ, R77 ;  /* 0x000000ffff227224 */ /* 0x000fc400078e004d */
[----:B------:R-:W-:Y:S01]  /*32750*/  IMAD.MOV.U32 R35, RZ, RZ, R79 ;  /* 0x000000ffff237224 */ /* 0x000fe200078e004f */
[----:B------:R-:W-:Y:S06]  /*32760*/  BAR.SYNC.DEFER_BLOCKING 0x0 ;  /* 0x0000000000007b1d */ /* 0x000fec0000010000 */
[----:B------:R-:W2:Y:S04]  /*32770*/  LDL.LU R48, [R1+0x300] ;  /* 0x0003000001307983 */ /* 0x000ea80000300800 */
[----:B------:R-:W2:Y:S04]  /*32780*/  LDL.LU R49, [R1+0x308] ;  /* 0x0003080001317983 */ /* 0x000ea80000300800 */
[----:B------:R-:W-:Y:S01]  /*32790*/  STSM.16.M88.4 [R4], R32 ;  /* 0x0000002004007844 */ /* 0x000fe20000000200 */
[----:B------:R-:W-:Y:S01]  /*327a0*/  BAR.SYNC.DEFER_BLOCKING 0x0 ;  /* 0x0000000000007b1d */ /* 0x000fe20000010000 */
[----:B------:R-:W-:-:S02]  /*327b0*/  IMAD.MOV.U32 R30, RZ, RZ, R80 ;  /* 0x000000ffff1e7224 */ /* 0x000fc400078e0050 */
[----:B------:R-:W-:-:S03]  /*327c0*/  IMAD.MOV.U32 R31, RZ, RZ, R82 ;  /* 0x000000ffff1f7224 */ /* 0x000fc600078e0052 */
[----:B------:R-:W1:Y:S02]  /*327d0*/  LDS.128 R8, [R0] ;  /* 0x0000000000087984 */ /* 0x000e640000000c00 */
[----:B------:R-:W-:Y:S01]  /*327e0*/  BAR.SYNC.DEFER_BLOCKING 0x0 ;  /* 0x0000000000007b1d */ /* 0x000fe20000010000 */
[----:B------:R-:W-:Y:S02]  /*327f0*/  IMAD.MOV.U32 R38, RZ, RZ, R81 ;  /* 0x000000ffff267224 */ /* 0x000fe400078e0051 */
[----:B------:R-:W-:Y:S02]  /*32800*/  IMAD.MOV.U32 R39, RZ, RZ, R83 ;  /* 0x000000ffff277224 */ /* 0x000fe400078e0053 */
[----:B------:R-:W-:Y:S02]  /*32810*/  IMAD.MOV.U32 R42, RZ, RZ, R84 ;  /* 0x000000ffff2a7224 */ /* 0x000fe400078e0054 */
[----:B------:R-:W-:Y:S02]  /*32820*/  IMAD.MOV.U32 R43, RZ, RZ, R86 ;  /* 0x000000ffff2b7224 */ /* 0x000fe400078e0056 */
[----:B------:R-:W-:-:S02]  /*32830*/  IMAD.MOV.U32 R46, RZ, RZ, R85 ;  /* 0x000000ffff2e7224 */ /* 0x000fc400078e0055 */
[----:B------:R-:W-:Y:S01]  /*32840*/  IMAD.MOV.U32 R47, RZ, RZ, R87 ;  /* 0x000000ffff2f7224 */ /* 0x000fe200078e0057 */
[----:B------:R-:W-:Y:S01]  /*32850*/  @P1 LOP3.LUT R3, R3, 0x8, RZ, 0xfc, !PT ;  /* 0x0000000803031812 */ /* 0x000fe200078efcff */
[----:B------:R-:W-:-:S03]  /*32860*/  VIADD R27, R6, 0x3 ;  /* 0x00000003061b7836 */ /* 0x000fc60000000000 */
[----:B------:R-:W-:Y:S01]  /*32870*/  LOP3.LUT R3, R3, 0xfffffffb, RZ, 0xc0, !PT ;  /* 0xfffffffb03037812 */ /* 0x000fe200078ec0ff */
[C---:B------:R-:W-:Y:S01]  /*32880*/  VIADD R26, R6.reuse, 0x2 ;  /* 0x00000002061a7836 */ /* 0x040fe20000000000 */
[----:B---3--:R-:W-:Y:S01]  /*32890*/  STSM.16.M88.4 [R4], R28 ;  /* 0x0000001c04007844 */ /* 0x008fe20000000200 */
[----:B------:R-:W-:Y:S06]  /*328a0*/  BAR.SYNC.DEFER_BLOCKING 0x0 ;  /* 0x0000000000007b1d */ /* 0x000fec0000010000 */
[----:B------:R-:W3:Y:S02]  /*328b0*/  LDS.128 R32, [R0] ;  /* 0x0000000000207984 */ /* 0x000ee40000000c00 */
[----:B------:R-:W-:Y:S06]  /*328c0*/  BAR.SYNC.DEFER_BLOCKING 0x0 ;  /* 0x0000000000007b1d */ /* 0x000fec0000010000 */
[----:B----4-:R-:W-:Y:S02]  /*328d0*/  STSM.16.M88.4 [R4], R36 ;  /* 0x0000002404007844 */ /* 0x010fe40000000200 */
[----:B------:R-:W-:Y:S06]  /*328e0*/  BAR.SYNC.DEFER_BLOCKING 0x0 ;  /* 0x0000000000007b1d */ /* 0x000fec0000010000 */
[----:B------:R-:W4:Y:S02]  /*328f0*/  LDS.128 R28, [R0] ;  /* 0x00000000001c7984 */ /* 0x000f240000000c00 */
[----:B------:R-:W-:Y:S06]  /*32900*/  BAR.SYNC.DEFER_BLOCKING 0x0 ;  /* 0x0000000000007b1d */ /* 0x000fec0000010000 */
[----:B--2---:R-:W-:Y:S02]  /*32910*/  STSM.16.M88.4 [R4], R40 ;  /* 0x0000002804007844 */ /* 0x004fe40000000200 */
[----:B------:R-:W-:Y:S06]  /*32920*/  BAR.SYNC.DEFER_BLOCKING 0x0 ;  /* 0x0000000000007b1d */ /* 0x000fec0000010000 */
[----:B------:R-:W2:Y:S02]  /*32930*/  LDS.128 R40, [R0] ;  /* 0x0000000000287984 */ /* 0x000ea40000000c00 */
[----:B------:R-:W-:Y:S06]  /*32940*/  BAR.SYNC.DEFER_BLOCKING 0x0 ;  /* 0x0000000000007b1d */ /* 0x000fec0000010000 */
[----:B------:R1:W-:Y:S02]  /*32950*/  STSM.16.M88.4 [R4], R44 ;  /* 0x0000002c04007844 */ /* 0x0003e40000000200 */
[----:B------:R-:W-:Y:S01]  /*32960*/  BAR.SYNC.DEFER_BLOCKING 0x0 ;  /* 0x0000000000007b1d */ /* 0x000fe20000010000 */
[----:B-1----:R-:W-:-:S05]  /*32970*/  VIADD R44, R6, 0x4 ;  /* 0x00000004062c7836 */ /* 0x002fca0000000000 */
[----:B------:R-:W-:Y:S01]  /*32980*/  ISETP.LT.AND P1, PT, R44, UR56, !P0 ;  /* 0x000000382c007c0c */ /* 0x000fe2000c721270 */
[C---:B------:R-:W-:Y:S02]  /*32990*/  VIADD R45, R6.reuse, 0xc ;  /* 0x0000000c062d7836 */ /* 0x040fe40000000000 */
[C---:B------:R-:W-:Y:S01]  /*329a0*/  VIADD R154, R6.reuse, 0x3b ;  /* 0x0000003b069a7836 */ /* 0x040fe20000000000 */
[----:B------:R-:W-:Y:S01]  /*329b0*/  LOP3.LUT R25, R25, 0x7fffffff, RZ, 0xc0, !PT ;  /* 0x7fffffff19197812 */ /* 0x000fe200078ec0ff */
[----:B------:R-:W-:Y:S01]  /*329c0*/  VIADD R46, R6, 0xd ;  /* 0x0000000d062e7836 */ /* 0x000fe20000000000 */
[----:B------:R-:W-:Y:S01]  /*329d0*/  ULDC UR56, c[0x0][0x22c] ;  /* 0x00008b0000387ab9 */ /* 0x000fe20000000800 */
[----:B------:R-:W1:Y:S06]  /*329e0*/  LDS.128 R36, [R0] ;  /* 0x0000000000247984 */ /* 0x000e6c0000000c00 */
[----:B------:R-:W-:-:S02]  /*329f0*/  @P1 LOP3.LUT R3, R3, 0x4, RZ, 0xfc, !PT ;  /* 0x0000000403031812 */ /* 0x000fc400078efcff */
[----:B------:R-:W-:Y:S01]  /*32a00*/  ISETP.LT.AND P1, PT, R27, UR55, !P0 ;  /* 0x000000371b007c0c */ /* 0x000fe2000c721270 */
[----:B------:R-:W-:Y:S01]  /*32a10*/  VIADD R47, R6, 0xe ;  /* 0x0000000e062f7836 */ /* 0x000fe20000000000 */
[----:B------:R-:W-:Y:S01]  /*32a20*/  LOP3.LUT R3, R3, 0xfffffffd, RZ, 0xc0, !PT ;  /* 0xfffffffd03037812 */ /* 0x000fe200078ec0ff */
[----:B------:R-:W-:Y:S01]  /*32a30*/  IMAD.MOV.U32 R50, RZ, RZ, R88 ;  /* 0x000000ffff327224 */ /* 0x000fe200078e0058 */
[----:B------:R-:W-:-:S09]  /*32a40*/  ULDC UR55, c[0x0][0x22c] ;  /* 0x00008b0000377ab9 */ /* 0x000fd20000000800 */
[----:B------:R-:W-:Y:S02]  /*32a50*/  @P1 LOP3.LUT R3, R3, 0x2, RZ, 0xfc, !PT ;  /* 0x0000000203031812 */ /* 0x000fe400078efcff */
[----:B------:R-:W-:Y:S01]  /*32a60*/  ISETP.LT.AND P1, PT, R26, UR54, !P0 ;  /* 0x000000361a007c0c */ /* 0x000fe2000c721270 */
[----:B------:R-:W-:Y:S01]  /*32a70*/  IMAD.MOV.U32 R51, RZ, RZ, R90 ;  /* 0x000000ffff337224 */ /* 0x000fe200078e005a */
[----:B------:R-:W-:Y:S01]  /*32a80*/  LOP3.LUT R3, R3, 0xfffffffe, RZ, 0xc0, !PT ;  /* 0xfffffffe03037812 */ /* 0x000fe200078ec0ff */
[----:B------:R-:W-:Y:S01]  /*32a90*/  BAR.SYNC.DEFER_BLOCKING 0x0 ;  /* 0x0000000000007b1d */ /* 0x000fe20000010000 */
[C---:B------:R-:W-:Y:S02]  /*32aa0*/  VIADD R52, R6.reuse, 0x13 ;  /* 0x0000001306347836 */ /* 0x040fe40000000000 */
[C---:B------:R-:W-:Y:S02]  /*32ab0*/  VIADD R53, R6.reuse, 0x14 ;  /* 0x0000001406357836 */ /* 0x040fe40000000000 */
[----:B------:R-:W-:Y:S01]  /*32ac0*/  VIADD R54, R6, 0x15 ;  /* 0x0000001506367836 */ /* 0x000fe20000000000 */
[----:B------:R-:W-:-:S04]  /*32ad0*/  ULDC UR54, c[0x0][0x22c] ;  /* 0x00008b0000367ab9 */ /* 0x000fc80000000800 */
[----:B------:R-:W-:Y:S02]  /*32ae0*/  @P1 LOP3.LUT R3, R3, 0x1, RZ, 0xfc, !PT ;  /* 0x0000000103031812 */ /* 0x000fe400078efcff */
[----:B------:R-:W-:Y:S01]  /*32af0*/  ISETP.LT.AND P1, PT, R2, UR53, !P0 ;  /* 0x0000003502007c0c */ /* 0x000fe2000c721270 */
[----:B------:R-:W-:Y:S01]  /*32b00*/  VIADD R55, R6, 0x16 ;  /* 0x0000001606377836 */ /* 0x000fe20000000000 */
[----:B------:R-:W-:-:S11]  /*32b10*/  ULDC UR53, c[0x0][0x22c] ;  /* 0x00008b0000357ab9 */ /* 0x000fd60000000800 */
[----:B------:R-:W-:Y:S02]  /*32b20*/  @P1 LOP3.LUT R5, R5, 0x8000, RZ, 0xfc, !PT ;  /* 0x0000800005051812 */ /* 0x000fe400078efcff */
[----:B------:R-:W-:Y:S01]  /*32b30*/  ISETP.LT.AND P1, PT, R45, UR52, !P0 ;  /* 0x000000342d007c0c */ /* 0x000fe2000c721270 */
[----:B------:R3:W-:Y:S01]  /*32b40*/  STSM.16.M88.4 [R4], R48 ;  /* 0x0000003004007844 */ /* 0x0007e20000000200 */
[----:B------:R-:W-:Y:S01]  /*32b50*/  VIADD R56, R6, 0x17 ;  /* 0x0000001706387836 */ /* 0x000fe20000000000 */
[----:B------:R-:W-:-:S10]  /*32b60*/  ULDC UR52, c[0x0][0x22c] ;  /* 0x00008b0000347ab9 */ /* 0x000fd40000000800 */
[----:B------:R-:W-:Y:S02]  /*32b70*/  @P1 LOP3.LUT R20, R20, 0x4000, RZ, 0xfc, !PT ;  /* 0x0000400014141812 */ /* 0x000fe400078efcff */
[----:B------:R-:W-:Y:S01]  /*32b80*/  ISETP.LT.AND P1, PT, R46, UR51, !P0 ;  /* 0x000000332e007c0c */ /* 0x000fe2000c721270 */
[----:B------:R-:W-:Y:S01]  /*32b90*/  VIADD R57, R6, 0x18 ;  /* 0x0000001806397836 */ /* 0x000fe20000000000 */
[----:B------:R-:W-:Y:S01]  /*32ba0*/  LOP3.LUT R20, R20, 0xffffdfff, RZ, 0xc0, !PT ;  /* 0xffffdfff14147812 */ /* 0x000fe200078ec0ff */
[----:B---3--:R-:W-:Y:S01]  /*32bb0*/  VIADD R48, R6, 0xf ;  /* 0x0000000f06307836 */ /* 0x008fe20000000000 */
[----:B------:R-:W-:-:S09]  /*32bc0*/  ULDC UR51, c[0x0][0x22c] ;  /* 0x00008b0000337ab9 */ /* 0x000fd20000000800 */
[----:B------:R-:W-:Y:S02]  /*32bd0*/  @P1 LOP3.LUT R20, R20, 0x2000, RZ, 0xfc, !PT ;  /* 0x0000200014141812 */ /* 0x000fe400078efcff */
[----:B------:R-:W-:Y:S01]  /*32be0*/  ISETP.LT.AND P1, PT, R47, UR50, !P0 ;  /* 0x000000322f007c0c */ /* 0x000fe2000c721270 */
[----:B------:R-:W-:Y:S01]  /*32bf0*/  VIADD R49, R6, 0x10 ;  /* 0x0000001006317836 */ /* 0x000fe20000000000 */
[----:B------:R-:W-:Y:S01]  /*32c00*/  LOP3.LUT R20, R20, 0xffffefff, RZ, 0xc0, !PT ;  /* 0xffffefff14147812 */ /* 0x000fe200078ec0ff */
[----:B------:R-:W-:Y:S01]  /*32c10*/  VIADD R50, R6, 0x11 ;  /* 0x0000001106327836 */ /* 0x000fe20000000000 */
        /* <DEDUP_REMOVED lines=76> */
[----:B------:R-:W-:-:S11]  /*330e0*/  ULDC UR37, c[0x0][0x22c] ;  /* 0x00008b0000257ab9 */ /* 0x000fd60000000800 */
        /* <DEDUP_REMOVED lines=52> */
[C---:B------:R-:W-:Y:S02]  /*33430*/  VIADD R164, R6.reuse, 0x45 ;  /* 0x0000004506a47836 */ /* 0x040fe40000000000 */
[C---:B------:R-:W-:Y:S01]  /*33440*/  VIADD R252, R6.reuse, 0x4d ;  /* 0x0000004d06fc7836 */ /* 0x040fe20000000000 */
[----:B------:R-:W-:Y:S01]  /*33450*/  LOP3.LUT R17, R17, 0x7fffffff, RZ, 0xc0, !PT ;  /* 0x7fffffff11117812 */ /* 0x000fe200078ec0ff */
[----:B------:R-:W-:Y:S01]  /*33460*/  VIADD R165, R6, 0x46 ;  /* 0x0000004606a57836 */ /* 0x000fe20000000000 */
[----:B------:R-:W-:-:S05]  /*33470*/  ULDC UR28, c[0x0][0x22c] ;  /* 0x00008b00001c7ab9 */ /* 0x000fca0000000800 */
        /* <DEDUP_REMOVED lines=130> */
[----:B------:R-:W-:-:S10]  /*33ca0*/  ULDC UR4, c[0x0][0x22c] ;  /* 0x00008b0000047ab9 */ /* 0x000fd40000000800 */
        /* <DEDUP_REMOVED lines=26> */
[----:B------:R-:W-:Y:S01]  /*33e50*/  ULDC UR56, c[0x0][0x22c] ;  /* 0x00008b0000387ab9 */ /* 0x000fe20000000800 */
[----:B------:R-:W-:-:S11]  /*33e60*/  LOP3.LUT R25, R25, 0xfbffffff, RZ, 0xc0, !PT ;  /* 0xfbffffff19197812 */ /* 0x000fd600078ec0ff */
        /* <DEDUP_REMOVED lines=19> */
[----:B------:R-:W-:Y:S02]  /*33fa0*/  ISETP.LT.AND P1, PT, R164, UR51, !P0 ;  /* 0x00000033a4007c0c */ /* 0x000fe4000c721270 */
[----:B------:R-:W-:Y:S01]  /*33fb0*/  LOP3.LUT R7, R7, 0x7fffffff, RZ, 0xc0, !PT ;  /* 0x7fffffff07077812 */ /* 0x000fe200078ec0ff */
[----:B------:R-:W-:Y:S01]  /*33fc0*/  VIADD R47, R6, 0x7d ;  /* 0x0000007d062f7836 */ /* 0x000fe20000000000 */
[----:B------:R-:W-:Y:S01]  /*33fd0*/  LOP3.LUT R25, R25, 0xffdfffff, RZ, 0xc0, !PT ;  /* 0xffdfffff19197812 */ /* 0x000fe200078ec0ff */
[----:B------:R-:W-:-:S08]  /*33fe0*/  ULDC UR51, c[0x0][0x22c] ;  /* 0x00008b0000337ab9 */ /* 0x000fd00000000800 */
        /* <DEDUP_REMOVED lines=247> */
[C---:B------:R-:W-:Y:S01]  /*34f60*/  VIADD R44, R6.reuse, 0x78 ;  /* 0x00000078062c7836 */ /* 0x040fe20000000000 */
[----:B------:R-:W-:Y:S01]  /*34f70*/  LOP3.LUT R17, R17, 0xfffffff7, RZ, 0xc0, !PT ;  /* 0xfffffff711117812 */ /* 0x000fe200078ec0ff */
[C---:B------:R-:W-:Y:S01]  /*34f80*/  VIADD R159, R6.reuse, 0xaf ;  /* 0x000000af069f7836 */ /* 0x040fe20000000000 */
[----:B------:R-:W-:Y:S01]  /*34f90*/  ISETP.LT.AND P2, PT, R155, UR61, !P0 ;  /* 0x0000003d9b007c0c */ /* 0x000fe2000c741270 */
[----:B------:R-:W-:Y:S01]  /*34fa0*/  ULDC UR57, c[0x0][0x22c] ;  /* 0x00008b0000397ab9 */ /* 0x000fe20000000800 */
[C---:B------:R-:W-:Y:S01]  /*34fb0*/  VIADD R160, R6.reuse, 0xb0 ;  /* 0x000000b006a07836 */ /* 0x040fe20000000000 */
[----:B------:R-:W-:Y:S01]  /*34fc0*/  LOP3.LUT R19, R19, 0x7fffffff, RZ, 0xc0, !PT ;  /* 0x7fffffff13137812 */ /* 0x000fe200078ec0ff */
[----:B------:R-:W-:Y:S01]  /*34fd0*/  VIADD R161, R6, 0xb1 ;  /* 0x000000b106a17836 */ /* 0x000fe20000000000 */
[----:B------:R-:W-:-:S04]  /*34fe0*/  ULDC UR61, c[0x0][0x22c] ;  /* 0x00008b00003d7ab9 */ /* 0x000fc80000000800 */
        /* <DEDUP_REMOVED lines=128> */
[----:B------:R-:W-:Y:S01]  /*357f0*/  VIADD R16, R6, 0xca ;  /* 0x000000ca06107836 */ /* 0x000fe20000000000 */
[----:B------:R-:W-:-:S09]  /*35800*/  ULDC UR31, c[0x0][0x22c] ;  /* 0x00008b00001f7ab9 */ /* 0x000fd20000000800 */
        /* <DEDUP_REMOVED lines=127> */
[----:B------:R-:W-:Y:S01]  /*36000*/  VIADD R133, R6, 0xe4 ;  /* 0x000000e406857836 */ /* 0x000fe20000000000 */
[----:B------:R-:W-:Y:S02]  /*36010*/  ULDC UR60, c[0x0][0x22c] ;  /* 0x00008b00003c7ab9 */ /* 0x000fe40000000800 */
[----:B------:R-:W-:Y:S02]  /*36020*/  @P2 LOP3.LUT R24, R24, 0x8000, RZ, 0xfc, !PT ;  /* 0x0000800018182812 */ /* 0x000fe400078efcff */
[----:B------:R-:W-:Y:S01]  /*36030*/  ISETP.LT.AND P2, PT, R157, UR59, !P0 ;  /* 0x0000003b9d007c0c */ /* 0x000fe2000c741270 */
[----:B------:R-:W-:Y:S01]  /*36040*/  VIADD R132, R6, 0xe5 ;  /* 0x000000e506847836 */ /* 0x000fe20000000000 */
[----:B------:R-:W-:Y:S01]  /*36050*/  LOP3.LUT R24, R24, 0xffffbfff, RZ, 0xc0, !PT ;  /* 0xffffbfff18187812 */ /* 0x000fe200078ec0ff */
[----:B------:R-:W-:Y:S01]  /*36060*/  VIADD R131, R6, 0xe6 ;  /* 0x000000e606837836 */ /* 0x000fe20000000000 */
[----:B------:R-:W-:-:S02]  /*36070*/  ULDC UR59, c[0x0][0x22c] ;  /* 0x00008b00003b7ab9 */ /* 0x000fc40000000800 */
        /* <DEDUP_REMOVED lines=87> */
[----:B------:R-:W-:-:S03]  /*365f0*/  ULDC UR44, c[0x0][0x22c] ;  /* 0x00008b00002c7ab9 */ /* 0x000fc60000000800 */
[----:B------:R-:W-:Y:S02]  /*36600*/  @P2 LOP3.LUT R19, R19, 0x80000000, RZ, 0xfc, !PT ;  /* 0x8000000013132812 */ /* 0x000fe400078efcff */
[----:B------:R-:W-:Y:S01]  /*36610*/  ISETP.LT.AND P2, PT, R241, UR43, !P0 ;  /* 0x0000002bf1007c0c */ /* 0x000fe2000c741270 */
[C---:B------:R-:W-:Y:S01]  /*36620*/  VIADD R97, R6.reuse, 0x104 ;  /* 0x0000010406617836 */ /* 0x040fe20000000000 */
[----:B------:R-:W-:Y:S01]  /*36630*/  LOP3.LUT R19, R19, 0xbfffffff, RZ, 0xc0, !PT ;  /* 0xbfffffff13137812 */ /* 0x000fe200078ec0ff */
[----:B------:R-:W3:Y:S01]  /*36640*/  LDL.LU R241, [R1+0x198c] ;  /* 0x00198c0001f17983 */ /* 0x000ee20000300800 */
[----:B------:R-:W-:Y:S01]  /*36650*/  VIADD R95, R6, 0x105 ;  /* 0x00000105065f7836 */ /* 0x000fe20000000000 */
[----:B------:R-:W-:Y:S01]  /*36660*/  ULDC UR43, c[0x0][0x22c] ;  /* 0x00008b00002b7ab9 */ /* 0x000fe20000000800 */
[----:B------:R-:W-:Y:S02]  /*36670*/  @P1 LOP3.LUT R19, R19, 0x40000000, RZ, 0xfc, !PT ;  /* 0x4000000013131812 */ /* 0x000fe400078efcff */
[----:B------:R-:W-:Y:S01]  /*36680*/  ISETP.LT.AND P1, PT, R242, UR42, !P0 ;  /* 0x0000002af2007c0c */ /* 0x000fe2000c721270 */
[C---:B------:R-:W-:Y:S01]  /*36690*/  VIADD R93, R6.reuse, 0x106 ;  /* 0x00000106065d7836 */ /* 0x040fe20000000000 */
[----:B------:R-:W-:Y:S01]  /*366a0*/  LOP3.LUT R19, R19, 0xdfffffff, RZ, 0xc0, !PT ;  /* 0xdfffffff13137812 */ /* 0x000fe200078ec0ff */
[----:B------:R-:W3:Y:S01]  /*366b0*/  LDL.LU R242, [R1+0x1988] ;  /* 0x0019880001f27983 */ /* 0x000ee20000300800 */
[----:B------:R-:W-:Y:S01]  /*366c0*/  VIADD R92, R6, 0x107 ;  /* 0x00000107065c7836 */ /* 0x000fe20000000000 */
[----:B------:R-:W-:Y:S01]  /*366d0*/  ULDC UR42, c[0x0][0x22c] ;  /* 0x00008b00002a7ab9 */ /* 0x000fe20000000800 */
[----:B------:R-:W-:-:S02]  /*366e0*/  @P2 LOP3.LUT R19, R19, 0x20000000, RZ, 0xfc, !PT ;  /* 0x2000000013132812 */ /* 0x000fc400078efcff */
        /* <DEDUP_REMOVED lines=66> */
[----:B------:R-:W4:Y:S01]  /*36b10*/  LDL.LU R94, [R1+0x1960] ;  /* 0x00196000015e7983 */ /* 0x000f220000300800 */
[----:B------:R-:W-:Y:S01]  /*36b20*/  VIADD R58, R6, 0x11b ;  /* 0x0000011b063a7836 */ /* 0x000fe20000000000 */
[----:B------:R-:W-:Y:S01]  /*36b30*/  ULDC UR32, c[0x0][0x22c] ;  /* 0x00008b0000207ab9 */ /* 0x000fe20000000800 */
[----:B------:R-:W-:-:S04]  /*36b40*/  @P2 LOP3.LUT R19, R19, 0x80000, RZ, 0xfc, !PT ;  /* 0x0008000013132812 */ /* 0x000fc800078efcff */
[----:B------:R-:W-:Y:S02]  /*36b50*/  LOP3.LUT R19, R19, 0xfffbffff, RZ, 0xc0, !PT ;  /* 0xfffbffff13137812 */ /* 0x000fe400078ec0ff */
[----:B------:R-:W-:Y:S01]  /*36b60*/  ISETP.LT.AND P2, PT, R96, UR31, !P0 ;  /* 0x0000001f60007c0c */ /* 0x000fe2000c741270 */
[----:B------:R-:W-:Y:S01]  /*36b70*/  VIADD R59, R6, 0x11c ;  /* 0x0000011c063b7836 */ /* 0x000fe20000000000 */
[----:B------:R-:W-:Y:S01]  /*36b80*/  @P1 LOP3.LUT R19, R19, 0x40000, RZ, 0xfc, !PT ;  /* 0x0004000013131812 */ /* 0x000fe200078efcff */
[----:B------:R-:W2:Y:S01]  /*36b90*/  LDL.LU R96, [R1+0x195c] ;  /* 0x00195c0001607983 */ /* 0x000ea20000300800 */
[----:B------:R-:W-:Y:S01]  /*36ba0*/  ISETP.LT.AND P1, PT, R16, UR30, !P0 ;  /* 0x0000001e10007c0c */ /* 0x000fe2000c721270 */
[C---:B------:R-:W-:Y:S01]  /*36bb0*/  VIADD R60, R6.reuse, 0x11d ;  /* 0x0000011d063c7836 */ /* 0x040fe20000000000 */
[----:B------:R-:W-:Y:S01]  /*36bc0*/  LOP3.LUT R19, R19, 0xfffdffff, RZ, 0xc0, !PT ;  /* 0xfffdffff13137812 */ /* 0x000fe200078ec0ff */
[----:B------:R-:W3:Y:S01]  /*36bd0*/  LDL.LU R16, [R1+0x1958] ;  /* 0x0019580001107983 */ /* 0x000ee20000300800 */
[C---:B------:R-:W-:Y:S01]  /*36be0*/  VIADD R61, R6.reuse, 0x11e ;  /* 0x0000011e063d7836 */ /* 0x040fe20000000000 */
[----:B------:R-:W-:Y:S01]  /*36bf0*/  ULDC UR31, c[0x0][0x22c] ;  /* 0x00008b00001f7ab9 */ /* 0x000fe20000000800 */
[----:B------:R-:W-:Y:S01]  /*36c00*/  VIADD R62, R6, 0x11f ;  /* 0x0000011f063e7836 */ /* 0x000fe20000000000 */
[----:B------:R-:W-:-:S02]  /*36c10*/  ULDC UR30, c[0x0][0x22c] ;  /* 0x00008b00001e7ab9 */ /* 0x000fc40000000800 */
[----:B------:R-:W-:Y:S02]  /*36c20*/  @P2 LOP3.LUT R19, R19, 0x20000, RZ, 0xfc, !PT ;  /* 0x0002000013132812 */ /* 0x000fe400078efcff */
[----:B------:R-:W-:Y:S01]  /*36c30*/  ISETP.LT.AND P2, PT, R21, UR29, !P0 ;  /* 0x0000001d15007c0c */ /* 0x000fe2000c741270 */
[C---:B------:R-:W-:Y:S01]  /*36c40*/  VIADD R63, R6.reuse, 0x120 ;  /* 0x00000120063f7836 */ /* 0x040fe20000000000 */
[----:B------:R-:W-:Y:S01]  /*36c50*/  LOP3.LUT R19, R19, 0xfffeffff, RZ, 0xc0, !PT ;  /* 0xfffeffff13137812 */ /* 0x000fe200078ec0ff */
[----:B------:R-:W4:Y:S01]  /*36c60*/  LDL.LU R21, [R1+0x1954] ;  /* 0x0019540001157983 */ /* 0x000f220000300800 */
[----:B------:R-:W-:Y:S01]  /*36c70*/  VIADD R64, R6, 0x121 ;  /* 0x0000012106407836 */ /* 0x000fe20000000000 */
[----:B------:R-:W-:Y:S01]  /*36c80*/  ULDC UR29, c[0x0][0x22c] ;  /* 0x00008b00001d7ab9 */ /* 0x000fe20000000800 */
[----:B------:R-:W-:Y:S02]  /*36c90*/  @P1 LOP3.LUT R19, R19, 0x10000, RZ, 0xfc, !PT ;  /* 0x0001000013131812 */ /* 0x000fe400078efcff */
[----:B------:R-:W-:Y:S01]  /*36ca0*/  ISETP.LT.AND P1, PT, R98, UR28, !P0 ;  /* 0x0000001c62007c0c */ /* 0x000fe2000c721270 */
[C---:B------:R-:W-:Y:S01]  /*36cb0*/  VIADD R65, R6.reuse, 0x122 ;  /* 0x0000012206417836 */ /* 0x040fe20000000000 */
[----:B------:R-:W-:Y:S01]  /*36cc0*/  LOP3.LUT R19, R19, 0xffff7fff, RZ, 0xc0, !PT ;  /* 0xffff7fff13137812 */ /* 0x000fe200078ec0ff */
[C---:B------:R-:W-:Y:S01]  /*36cd0*/  VIADD R66, R6.reuse, 0x123 ;  /* 0x0000012306427836 */ /* 0x040fe20000000000 */
[----:B------:R-:W-:Y:S01]  /*36ce0*/  MOV R98, UR11 ;  /* 0x0000000b00627c02 */ /* 0x000fe20008000f00 */
[----:B------:R-:W-:Y:S01]  /*36cf0*/  ULDC UR11, c[0x0][0x22c] ;  /* 0x00008b00000b7ab9 */ /* 0x000fe20000000800 */
[----:B------:R-:W-:Y:S01]  /*36d00*/  @P2 LOP3.LUT R19, R19, 0x8000, RZ, 0xfc, !PT ;  /* 0x0000800013132812 */ /* 0x000fe200078efcff */
[----:B------:R-:W-:Y:S01]  /*36d10*/  VIADD R67, R6, 0x124 ;  /* 0x0000012406437836 */ /* 0x000fe20000000000 */
[----:B------:R-:W-:-:S02]  /*36d20*/  ULDC UR28, c[0x0][0x22c] ;  /* 0x00008b00001c7ab9 */ /* 0x000fc40000000800 */
[----:B------:R-:W-:-:S04]  /*36d30*/  LOP3.LUT R19, R19, 0xffffbfff, RZ, 0xc0, !PT ;  /* 0xffffbfff13137812 */ /* 0x000fc800078ec0ff */
[----:B------:R-:W-:Y:S02]  /*36d40*/  @P1 LOP3.LUT R19, R19, 0x4000, RZ, 0xfc, !PT ;  /* 0x0000400013131812 */ /* 0x000fe400078efcff */
[----:B------:R-:W-:Y:S01]  /*36d50*/  ISETP.LT.AND P1, PT, R100, UR27, !P0 ;  /* 0x0000001b64007c0c */ /* 0x000fe2000c721270 */
[C---:B------:R-:W-:Y:S01]  /*36d60*/  VIADD R68, R6.reuse, 0x125 ;  /* 0x0000012506447836 */ /* 0x040fe20000000000 */
[----:B------:R-:W-:Y:S01]  /*36d70*/  LOP3.LUT R19, R19, 0xffffdfff, RZ, 0xc0, !PT ;  /* 0xffffdfff13137812 */ /* 0x000fe200078ec0ff */
[C---:B------:R-:W-:Y:S01]  /*36d80*/  VIADD R69, R6.reuse, 0x126 ;  /* 0x0000012606457836 */ /* 0x040fe20000000000 */
[----:B------:R-:W-:Y:S01]  /*36d90*/  MOV R100, UR10 ;  /* 0x0000000a00647c02 */ /* 0x000fe20008000f00 */
[----:B------:R-:W-:Y:S01]  /*36da0*/  ULDC UR10, c[0x0][0x22c] ;  /* 0x00008b00000a7ab9 */ /* 0x000fe20000000800 */
[----:B------:R-:W-:Y:S01]  /*36db0*/  VIADD R70, R6, 0x127 ;  /* 0x0000012706467836 */ /* 0x000fe20000000000 */
[----:B------:R-:W-:-:S06]  /*36dc0*/  ULDC UR27, c[0x0][0x22c] ;  /* 0x00008b00001b7ab9 */ /* 0x000fcc0000000800 */
[----:B------:R-:W-:Y:S02]  /*36dd0*/  @P1 LOP3.LUT R19, R19, 0x2000, RZ, 0xfc, !PT ;  /* 0x0000200013131812 */ /* 0x000fe400078efcff */
[----:B------:R-:W-:Y:S01]  /*36de0*/  ISETP.LT.AND P1, PT, R102, UR26, !P0 ;  /* 0x0000001a66007c0c */ /* 0x000fe2000c721270 */
[C---:B------:R-:W-:Y:S01]  /*36df0*/  VIADD R71, R6.reuse, 0x128 ;  /* 0x0000012806477836 */ /* 0x040fe20000000000 */
[----:B------:R-:W-:Y:S01]  /*36e00*/  LOP3.LUT R19, R19, 0xffffefff, RZ, 0xc0, !PT ;  /* 0xffffefff13137812 */ /* 0x000fe200078ec0ff */
[----:B------:R-:W-:Y:S01]  /*36e10*/  VIADD R72, R6, 0x129 ;  /* 0x0000012906487836 */ /* 0x000fe20000000000 */
[----:B------:R-:W-:Y:S01]  /*36e20*/  MOV R102, UR61 ;  /* 0x0000003d00667c02 */ /* 0x000fe20008000f00 */
[----:B------:R-:W-:Y:S01]  /*36e30*/  ULDC UR61, c[0x0][0x22c] ;  /* 0x00008b00003d7ab9 */ /* 0x000fe20000000800 */
[----:B------:R-:W-:Y:S01]  /*36e40*/  ISETP.LT.AND P2, PT, R131, UR10, !P0 ;  /* 0x0000000a83007c0c */ /* 0x000fe2000c741270 */
[----:B------:R-:W-:Y:S01]  /*36e50*/  ULDC UR10, c[0x0][0x22c] ;  /* 0x00008b00000a7ab9 */ /* 0x000fe20000000800 */
[----:B------:R-:W-:-:S05]  /*36e60*/  ULDC UR26, c[0x0][0x22c] ;  /* 0x00008b00001a7ab9 */ /* 0x000fca0000000800 */
        /* <DEDUP_REMOVED lines=9> */
[----:B------:R-:W2:Y:S01]  /*36f00*/  LDL.LU R22, [R1+0x1950] ;  /* 0x0019500001167983 */ /* 0x000ea20000300800 */
        /* <DEDUP_REMOVED lines=9> */
[----:B------:R-:W2:Y:S01]  /*36fa0*/  LDL.LU R23, [R1+0x194c] ;  /* 0x00194c0001177983 */ /* 0x000ea20000300800 */
[----:B------:R-:W-:-:S09]  /*36fb0*/  ULDC UR23, c[0x0][0x22c] ;  /* 0x00008b0000177ab9 */ /* 0x000fd20000000800 */
[----:B------:R-:W-:Y:S02]  /*36fc0*/  @P1 LOP3.LUT R19, R19, 0x200, RZ, 0xfc, !PT ;  /* 0x0000020013131812 */ /* 0x000fe400078efcff */
[----:B------:R-:W-:Y:S01]  /*36fd0*/  ISETP.LT.AND P1, PT, R151, UR22, !P0 ;  /* 0x0000001697007c0c */ /* 0x000fe2000c721270 */
[C---:B------:R-:W-:Y:S01]  /*36fe0*/  VIADD R76, R6.reuse, 0x12d ;  /* 0x0000012d064c7836 */ /* 0x040fe20000000000 */
[----:B------:R-:W-:Y:S01]  /*36ff0*/  LOP3.LUT R19, R19, 0xfffffeff, RZ, 0xc0, !PT ;  /* 0xfffffeff13137812 */ /* 0x000fe200078ec0ff */
[----:B------:R-:W-:Y:S01]  /*37000*/  ULDC UR22, c[0x0][0x22c] ;  /* 0x00008b0000167ab9 */ /* 0x000fe20000000800 */
[----:B------:R-:W-:Y:S01]  /*37010*/  VIADD R77, R6, 0x12e ;  /* 0x0000012e064d7836 */ /* 0x000fe20000000000 */
[----:B------:R-:W2:Y:S08]  /*37020*/  LDL.LU R151, [R1+0x1948] ;  /* 0x0019480001977983 */ /* 0x000eb00000300800 */
[----:B------:R-:W-:-:S02]  /*37030*/  @P1 LOP3.LUT R19, R19, 0x100, RZ, 0xfc, !PT ;  /* 0x0000010013131812 */ /* 0x000fc400078efcff */
[----:B------:R-:W-:Y:S01]  /*37040*/  ISETP.LT.AND P1, PT, R150, UR21, !P0 ;  /* 0x0000001596007c0c */ /* 0x000fe2000c721270 */
[----:B------:R-:W-:Y:S01]  /*37050*/  ULDC UR21, c[0x0][0x22c] ;  /* 0x00008b0000157ab9 */ /* 0x000fe20000000800 */
[----:B------:R-:W-:Y:S01]  /*37060*/  LOP3.LUT R19, R19, 0xffffff7f, RZ, 0xc0, !PT ;  /* 0xffffff7f13137812 */ /* 0x000fe200078ec0ff */
[----:B------:R-:W-:Y:S01]  /*37070*/  VIADD R78, R6, 0x12f ;  /* 0x0000012f064e7836 */ /* 0x000fe20000000000 */
[----:B------:R-:W2:Y:S09]  /*37080*/  LDL.LU R150, [R1+0x1944] ;  /* 0x0019440001967983 */ /* 0x000eb20000300800 */
        /* <DEDUP_REMOVED lines=45> */
[----:B------:R-:W-:Y:S01]  /*37360*/  VIADD R86, R6, 0x137 ;  /* 0x0000013706567836 */ /* 0x000fe20000000000 */
[----:B------:R-:W2:Y:S01]  /*37370*/  LDL.LU R142, [R1+0x1924] ;  /* 0x00192400018e7983 */ /* 0x000ea20000300800 */
[----:B---3--:R-:W-:-:S09]  /*37380*/  LOP3.LUT R16, R16, 0x7fffffff, RZ, 0xc0, !PT ;  /* 0x7fffffff10107812 */ /* 0x008fd200078ec0ff */
[----:B------:R-:W-:Y:S02]  /*37390*/  @P1 LOP3.LUT R16, R16, 0x80000000, RZ, 0xfc, !PT ;  /* 0x8000000010101812 */ /* 0x000fe400078efcff */
[----:B------:R-:W-:Y:S01]  /*373a0*/  ISETP.LT.AND P1, PT, R141, UR12, !P0 ;  /* 0x0000000c8d007c0c */ /* 0x000fe2000c721270 */
[----:B------:R-:W-:Y:S01]  /*373b0*/  ULDC UR12, c[0x0][0x22c] ;  /* 0x00008b00000c7ab9 */ /* 0x000fe20000000800 */
[----:B------:R-:W-:Y:S01]  /*373c0*/  LOP3.LUT R16, R16, 0xbfffffff, RZ, 0xc0, !PT ;  /* 0xbfffffff10107812 */ /* 0x000fe200078ec0ff */
[----:B------:R-:W-:Y:S01]  /*373d0*/  VIADD R87, R6, 0x138 ;  /* 0x0000013806577836 */ /* 0x000fe20000000000 */
[----:B------:R-:W3:Y:S09]  /*373e0*/  LDL.LU R141, [R1+0x1920] ;  /* 0x00192000018d7983 */ /* 0x000ef20000300800 */
[----:B------:R-:W-:-:S02]  /*373f0*/  @P1 LOP3.LUT R16, R16, 0x40000000, RZ, 0xfc, !PT ;  /* 0x4000000010101812 */ /* 0x000fc400078efcff */
[----:B------:R-:W-:Y:S01]  /*37400*/  ISETP.LT.AND P1, PT, R140, UR9, !P0 ;  /* 0x000000098c007c0c */ /* 0x000fe2000c721270 */
[----:B------:R-:W-:Y:S01]  /*37410*/  ULDC UR9, c[0x0][0x22c] ;  /* 0x00008b0000097ab9 */ /* 0x000fe20000000800 */
[----:B------:R-:W-:Y:S01]  /*37420*/  LOP3.LUT R16, R16, 0xdfffffff, RZ, 0xc0, !PT ;  /* 0xdfffffff10107812 */ /* 0x000fe200078ec0ff */
[C---:B------:R-:W-:Y:S01]  /*37430*/  VIADD R88, R6.reuse, 0x139 ;  /* 0x0000013906587836 */ /* 0x040fe20000000000 */
[----:B----4-:R-:W-:Y:S01]  /*37440*/  LOP3.LUT R21, R21, 0x7fffffff, RZ, 0xc0, !PT ;  /* 0x7fffffff15157812 */ /* 0x010fe200078ec0ff */
[----:B------:R-:W-:Y:S01]  /*37450*/  VIADD R90, R6, 0x13a ;  /* 0x0000013a065a7836 */ /* 0x000fe20000000000 */
[----:B------:R-:W4:Y:S07]  /*37460*/  LDL.LU R140, [R1+0x191c] ;  /* 0x00191c00018c7983 */ /* 0x000f2e0000300800 */
[----:B------:R-:W-:-:S02]  /*37470*/  @P1 LOP3.LUT R16, R16, 0x20000000, RZ, 0xfc, !PT ;  /* 0x2000000010101812 */ /* 0x000fc400078efcff */
        /* <DEDUP_REMOVED lines=9> */
[----:B------:R-:W-:Y:S01]  /*37510*/  VIADD R153, R6, 0x13c ;  /* 0x0000013c06997836 */ /* 0x000fe20000000000 */
[----:B------:R-:W4:Y:S09]  /*37520*/  LDL.LU R138, [R1+0x1914] ;  /* 0x00191400018a7983 */ /* 0x000f320000300800 */
        /* <DEDUP_REMOVED lines=11> */
[----:B--2---:R-:W-:Y:S01]  /*375e0*/  LOP3.LUT R22, R22, 0x7fffffff, RZ, 0xc0, !PT ;  /* 0x7fffffff16167812 */ /* 0x004fe200078ec0ff */
[----:B------:R-:W-:Y:S01]  /*375f0*/  VIADD R156, R6, 0x13f ;  /* 0x0000013f069c7836 */ /* 0x000fe20000000000 */
[----:B------:R-:W2:Y:S07]  /*37600*/  LDL.LU R136, [R1+0x190c] ;  /* 0x00190c0001887983 */ /* 0x000eae0000300800 */
[----:B------:R-:W-:-:S02]  /*37610*/  @P1 LOP3.LUT R16, R16, 0x2000000, RZ, 0xfc, !PT ;  /* 0x0200000010101812 */ /* 0x000fc400078efcff */
[----:B------:R-:W-:Y:S01]  /*37620*/  ISETP.LT.AND P1, PT, R135, UR4, !P0 ;  /* 0x0000000487007c0c */ /* 0x000fe2000c721270 */
[----:B------:R-:W-:Y:S01]  /*37630*/  ULDC UR4, c[0x0][0x22c] ;  /* 0x00008b0000047ab9 */ /* 0x000fe20000000800 */
[----:B------:R-:W-:Y:S01]  /*37640*/  LOP3.LUT R16, R16, 0xfeffffff, RZ, 0xc0, !PT ;  /* 0xfeffffff10107812 */ /* 0x000fe200078ec0ff */
[C---:B------:R-:W-:Y:S01]  /*37650*/  VIADD R157, R6.reuse, 0x140 ;  /* 0x00000140069d7836 */ /* 0x040fe20000000000 */
[----:B------:R-:W-:Y:S01]  /*37660*/  LOP3.LUT R23, R23, 0x7fffffff, RZ, 0xc0, !PT ;  /* 0x7fffffff17177812 */ /* 0x000fe200078ec0ff */
[----:B------:R-:W-:Y:S01]  /*37670*/  VIADD R158, R6, 0x141 ;  /* 0x00000141069e7836 */ /* 0x000fe20000000000 */
[----:B------:R-:W4:Y:S07]  /*37680*/  LDL.LU R135, [R1+0x1908] ;  /* 0x0019080001877983 */ /* 0x000f2e0000300800 */
        /* <DEDUP_REMOVED lines=10> */
[C---:B------:R-:W-:Y:S01]  /*37730*/  VIADD R160, R6.reuse, 0x143 ;  /* 0x0000014306a07836 */ /* 0x040fe20000000000 */
[----:B------:R-:W3:Y:S01]  /*37740*/  LDL.LU R133, [R1+0x1900] ;  /* 0x0019000001857983 */ /* 0x000ee20000300800 */
[C---:B------:R-:W-:Y:S02]  /*37750*/  VIADD R161, R6.reuse, 0x144 ;  /* 0x0000014406a17836 */ /* 0x040fe40000000000 */
[C---:B------:R-:W-:Y:S01]  /*37760*/  VIADD R162, R6.reuse, 0x145 ;  /* 0x0000014506a27836 */ /* 0x040fe20000000000 */
[----:B------:R-:W2:Y:S01]  /*37770*/  LDL.LU R132, [R1+0x18fc] ;  /* 0x0018fc0001847983 */ /* 0x000ea20000300800 */
[C---:B------:R-:W-:Y:S02]  /*37780*/  VIADD R163, R6.reuse, 0x146 ;  /* 0x0000014606a37836 */ /* 0x040fe40000000000 */
[----:B------:R-:W-:Y:S01]  /*37790*/  VIADD R164, R6, 0x147 ;  /* 0x0000014706a47836 */ /* 0x000fe20000000000 */
[----:B------:R-:W2:Y:S01]  /*377a0*/  LDL.LU R131, [R1+0x18f8] ;  /* 0x0018f80001837983 */ /* 0x000ea20000300800 */
[----:B------:R-:W-:-:S04]  /*377b0*/  @P1 LOP3.LUT R16, R16, 0x400000, RZ, 0xfc, !PT ;  /* 0x0040000010101812 */ /* 0x000fc800078efcff */
[----:B------:R-:W-:-:S04]  /*377c0*/  LOP3.LUT R16, R16, 0xffdfffff, RZ, 0xc0, !PT ;  /* 0xffdfffff10107812 */ /* 0x000fc800078ec0ff */
[----:B------:R-:W-:Y:S02]  /*377d0*/  @P3 LOP3.LUT R16, R16, 0x200000, RZ, 0xfc, !PT ;  /* 0x0020000010103812 */ /* 0x000fe400078efcff */
[----:B------:R-:W-:Y:S01]  /*377e0*/  ISETP.LT.AND P1, PT, R130, UR11, !P0 ;  /* 0x0000000b82007c0c */ /* 0x000fe2000c721270 */
[----:B------:R-:W-:Y:S01]  /*377f0*/  ULDC UR11, c[0x0][0x22c] ;  /* 0x00008b00000b7ab9 */ /* 0x000fe20000000800 */
[----:B------:R-:W-:Y:S01]  /*37800*/  LOP3.LUT R16, R16, 0xffefffff, RZ, 0xc0, !PT ;  /* 0xffefffff10107812 */ /* 0x000fe200078ec0ff */
[----:B------:R-:W-:Y:S01]  /*37810*/  VIADD R165, R6, 0x148 ;  /* 0x0000014806a57836 */ /* 0x000fe20000000000 */
[----:B------:R-:W-:Y:S01]  /*37820*/  ISETP.LT.AND P3, PT, R128, UR61, !P0 ;  /* 0x0000003d80007c0c */ /* 0x000fe2000c761270 */
[----:B------:R-:W-:Y:S01]  /*37830*/  ULDC UR61, c[0x0][0x22c] ;  /* 0x00008b00003d7ab9 */ /* 0x000fe20000000800 */
[----:B------:R-:W-:Y:S01]  /*37840*/  @P2 LOP3.LUT R16, R16, 0x100000, RZ, 0xfc, !PT ;  /* 0x0010000010102812 */ /* 0x000fe200078efcff */
[----:B------:R-:W2:Y:S03]  /*37850*/  LDL.LU R130, [R1+0x18f4] ;  /* 0x0018f40001827983 */ /* 0x000ea60000300800 */
        /* <DEDUP_REMOVED lines=8> */
[----:B------:R-:W2:Y:S04]  /*378e0*/  LDL.LU R129, [R1+0x18f0] ;  /* 0x0018f00001817983 */ /* 0x000ea80000300800 */
[----:B------:R-:W2:Y:S03]  /*378f0*/  LDL.LU R128, [R1+0x18ec] ;  /* 0x0018ec0001807983 */ /* 0x000ea60000300800 */
[----:B------:R-:W-:Y:S01]  /*37900*/  @P1 LOP3.LUT R16, R16, 0x40000, RZ, 0xfc, !PT ;  /* 0x0004000010101812 */ /* 0x000fe200078efcff */
[----:B------:R-:W2:Y:S03]  /*37910*/  LDL.LU R127, [R1+0x18e8] ;  /* 0x0018e800017f7983 */ /* 0x000ea60000300800 */
[----:B------:R-:W-:-:S04]  /*37920*/  LOP3.LUT R16, R16, 0xfffdffff, RZ, 0xc0, !PT ;  /* 0xfffdffff10107812 */ /* 0x000fc800078ec0ff */
[----:B------:R-:W-:Y:S02]  /*37930*/  @P3 LOP3.LUT R16, R16, 0x20000, RZ, 0xfc, !PT ;  /* 0x0002000010103812 */ /* 0x000fe400078efcff */
[----:B------:R-:W-:Y:S01]  /*37940*/  ISETP.LT.AND P1, PT, R126, UR11, !P0 ;  /* 0x0000000b7e007c0c */ /* 0x000fe2000c721270 */
[----:B------:R-:W-:Y:S01]  /*37950*/  ULDC UR11, c[0x0][0x22c] ;  /* 0x00008b00000b7ab9 */ /* 0x000fe20000000800 */
[----:B------:R-:W-:Y:S01]  /*37960*/  LOP3.LUT R16, R16, 0xfffeffff, RZ, 0xc0, !PT ;  /* 0xfffeffff10107812 */ /* 0x000fe200078ec0ff */
[----:B------:R-:W2:Y:S03]  /*37970*/  LDL.LU R126, [R1+0x18e4] ;  /* 0x0018e400017e7983 */ /* 0x000ea60000300800 */
[----:B------:R-:W-:-:S04]  /*37980*/  @P2 LOP3.LUT R16, R16, 0x10000, RZ, 0xfc, !PT ;  /* 0x0001000010102812 */ /* 0x000fc800078efcff */
[----:B------:R-:W-:-:S04]  /*37990*/  LOP3.LUT R16, R16, 0xffff7fff, RZ, 0xc0, !PT ;  /* 0xffff7fff10107812 */ /* 0x000fc800078ec0ff */
[----:B------:R-:W-:Y:S02]  /*379a0*/  @P1 LOP3.LUT R16, R16, 0x8000, RZ, 0xfc, !PT ;  /* 0x0000800010101812 */ /* 0x000fe400078efcff */
[----:B------:R-:W-:Y:S01]  /*379b0*/  ISETP.LT.AND P1, PT, R125, UR60, !P0 ;  /* 0x0000003c7d007c0c */ /* 0x000fe2000c721270 */
[----:B------:R-:W-:Y:S01]  /*379c0*/  ULDC UR60, c[0x0][0x22c] ;  /* 0x00008b00003c7ab9 */ /* 0x000fe20000000800 */
[----:B------:R-:W-:Y:S01]  /*379d0*/  ISETP.LT.AND P3, PT, R124, UR61, !P0 ;  /* 0x0000003d7c007c0c */ /* 0x000fe2000c761270 */
[----:B------:R-:W-:Y:S01]  /*379e0*/  ULDC UR61, c[0x0][0x22c] ;  /* 0x00008b00003d7ab9 */ /* 0x000fe20000000800 */
[----:B------:R-:W-:Y:S01]  /*379f0*/  LOP3.LUT R16, R16, 0xffffbfff, RZ, 0xc0, !PT ;  /* 0xffffbfff10107812 */ /* 0x000fe200078ec0ff */
[----:B------:R-:W2:Y:S01]  /*37a00*/  LDL.LU R125, [R1+0x18e0] ;  /* 0x0018e000017d7983 */ /* 0x000ea20000300800 */
[----:B------:R-:W-:Y:S01]  /*37a10*/  ISETP.LT.AND P2, PT, R123, UR10, !P0 ;  /* 0x0000000a7b007c0c */ /* 0x000fe2000c741270 */
[----:B------:R-:W-:Y:S02]  /*37a20*/  ULDC UR10, c[0x0][0x22c] ;  /* 0x00008b00000a7ab9 */ /* 0x000fe40000000800 */
[----:B------:R-:W2:Y:S04]  /*37a30*/  LDL.LU R124, [R1+0x18dc] ;  /* 0x0018dc00017c7983 */ /* 0x000ea80000300800 */
        /* <DEDUP_REMOVED lines=16> */
[----:B------:R-:W-:Y:S01]  /*37b40*/  VIADD R167, R6, 0x14a ;  /* 0x0000014a06a77836 */ /* 0x000fe20000000000 */
[----:B------:R-:W-:Y:S01]  /*37b50*/  ISETP.LT.AND P2, PT, R119, UR10, !P0 ;  /* 0x0000000a77007c0c */ /* 0x000fe2000c741270 */
[----:B------:R-:W-:Y:S01]  /*37b60*/  ULDC UR10, c[0x0][0x22c] ;  /* 0x00008b00000a7ab9 */ /* 0x000fe20000000800 */
[----:B------:R-:W2:Y:S04]  /*37b70*/  LDL.LU R121, [R1+0x18d0] ;  /* 0x0018d00001797983 */ /* 0x000ea80000300800 */
[----:B------:R-:W2:Y:S01]  /*37b80*/  LDL.LU R120, [R1+0x18cc] ;  /* 0x0018cc0001787983 */ /* 0x000ea20000300800 */
[----:B------:R-:W-:-:S03]  /*37b90*/  @P1 LOP3.LUT R16, R16, 0x400, RZ, 0xfc, !PT ;  /* 0x0000040010101812 */ /* 0x000fc600078efcff */
[----:B------:R-:W2:Y:S01]  /*37ba0*/  LDL.LU R119, [R1+0x18c8] ;  /* 0x0018c80001777983 */ /* 0x000ea20000300800 */
        /* <DEDUP_REMOVED lines=19> */
[----:B------:R-:W4:Y:S03]  /*37ce0*/  LDL.LU R115, [R1+0x18b8] ;  /* 0x0018b80001737983 */ /* 0x000f260000300800 */
        /* <DEDUP_REMOVED lines=15> */
[----:B------:R-:W-:Y:S01]  /*37de0*/  ISETP.LT.AND P2, PT, R111, UR10, !P0 ;  /* 0x0000000a6f007c0c */ /* 0x000fe2000c741270 */
[----:B------:R-:W-:Y:S01]  /*37df0*/  ULDC UR10, c[0x0][0x22c] ;  /* 0x00008b00000a7ab9 */ /* 0x000fe20000000800 */
[----:B------:R-:W2:Y:S04]  /*37e00*/  LDL.LU R113, [R1+0x18b0] ;  /* 0x0018b00001717983 */ /* 0x000ea80000300800 */
[----:B------:R-:W2:Y:S01]  /*37e10*/  LDL.LU R112, [R1+0x18ac] ;  /* 0x0018ac0001707983 */ /* 0x000ea20000300800 */
[----:B------:R-:W-:-:S02]  /*37e20*/  @P1 LOP3.LUT R16, R16, 0x4, RZ, 0xfc, !PT ;  /* 0x0000000410101812 */ /* 0x000fc400078efcff */
[----:B------:R-:W-:Y:S01]  /*37e30*/  ISETP.LT.AND P1, PT, R110, UR11, !P0 ;  /* 0x0000000b6e007c0c */ /* 0x000fe2000c721270 */
[----:B------:R-:W-:Y:S01]  /*37e40*/  ULDC UR11, c[0x0][0x22c] ;  /* 0x00008b00000b7ab9 */ /* 0x000fe20000000800 */
[----:B------:R-:W-:Y:S01]  /*37e50*/  LOP3.LUT R16, R16, 0xfffffffd, RZ, 0xc0, !PT ;  /* 0xfffffffd10107812 */ /* 0x000fe200078ec0ff */
[----:B------:R-:W3:Y:S10]  /*37e60*/  LDL.LU R111, [R1+0x18a8] ;  /* 0x0018a800016f7983 */ /* 0x000ef40000300800 */
[----:B------:R-:W-:Y:S01]  /*37e70*/  @P1 LOP3.LUT R21, R21, 0x80000000, RZ, 0xfc, !PT ;  /* 0x8000000015151812 */ /* 0x000fe200078efcff */
[----:B------:R-:W2:Y:S01]  /*37e80*/  LDL.LU R110, [R1+0x18a4] ;  /* 0x0018a400016e7983 */ /* 0x000ea20000300800 */
[----:B------:R-:W-:Y:S01]  /*37e90*/  ISETP.LT.AND P1, PT, R109, UR60, !P0 ;  /* 0x0000003c6d007c0c */ /* 0x000fe2000c721270 */
[----:B------:R-:W-:Y:S01]  /*37ea0*/  ULDC UR60, c[0x0][0x22c] ;  /* 0x00008b00003c7ab9 */ /* 0x000fe20000000800 */
[----:B------:R-:W-:Y:S01]  /*37eb0*/  @P3 LOP3.LUT R16, R16, 0x2, RZ, 0xfc, !PT ;  /* 0x0000000210103812 */ /* 0x000fe200078efcff */
[----:B------:R-:W4:Y:S01]  /*37ec0*/  LDL.LU R109, [R1+0x18a0] ;  /* 0x0018a000016d7983 */ /* 0x000f220000300800 */
[----:B------:R-:W-:Y:S01]  /*37ed0*/  ISETP.LT.AND P3, PT, R108, UR61, !P0 ;  /* 0x0000003d6c007c0c */ /* 0x000fe2000c761270 */
[----:B------:R-:W-:Y:S01]  /*37ee0*/  ULDC UR61, c[0x0][0x22c] ;  /* 0x00008b00003d7ab9 */ /* 0x000fe20000000800 */
[----:B------:R-:W-:Y:S01]  /*37ef0*/  LOP3.LUT R21, R21, 0xbfffffff, RZ, 0xc0, !PT ;  /* 0xbfffffff15157812 */ /* 0x000fe200078ec0ff */
[----:B------:R-:W2:Y:S01]  /*37f00*/  LDL.LU R108, [R1+0x189c] ;  /* 0x00189c00016c7983 */ /* 0x000ea20000300800 */
[----:B------:R-:W-:-:S05]  /*37f10*/  LOP3.LUT R16, R16, 0xfffffffe, RZ, 0xc0, !PT ;  /* 0xfffffffe10107812 */ /* 0x000fca00078ec0ff */
[----:B------:R-:W-:Y:S02]  /*37f20*/  @P1 LOP3.LUT R21, R21, 0x40000000, RZ, 0xfc, !PT ;  /* 0x4000000015151812 */ /* 0x000fe400078efcff */
[----:B------:R-:W-:Y:S02]  /*37f30*/  @P2 LOP3.LUT R16, R16, 0x1, RZ, 0xfc, !PT ;  /* 0x0000000110102812 */ /* 0x000fe400078efcff */
[----:B------:R-:W-:Y:S01]  /*37f40*/  ISETP.LT.AND P2, PT, R107, UR10, !P0 ;  /* 0x0000000a6b007c0c */ /* 0x000fe2000c741270 */
[----:B------:R-:W-:Y:S01]  /*37f50*/  ULDC UR10, c[0x0][0x22c] ;  /* 0x00008b00000a7ab9 */ /* 0x000fe20000000800 */
[----:B------:R-:W-:Y:S01]  /*37f60*/  LOP3.LUT R21, R21, 0xdfffffff, RZ, 0xc0, !PT ;  /* 0xdfffffff15157812 */ /* 0x000fe200078ec0ff */
[----:B------:R-:W3:Y:S03]  /*37f70*/  LDL.LU R107, [R1+0x1898] ;  /* 0x00189800016b7983 */ /* 0x000ee60000300800 */
[----:B------:R-:W-:Y:S01]  /*37f80*/  @P3 LOP3.LUT R21, R21, 0x20000000, RZ, 0xfc, !PT ;  /* 0x2000000015153812 */ /* 0x000fe200078efcff */
[----:B------:R-:W-:Y:S01]  /*37f90*/  BAR.SYNC.DEFER_BLOCKING 0x0 ;  /* 0x0000000000007b1d */ /* 0x000fe20000010000 */
[----:B------:R-:W-:-:S02]  /*37fa0*/  ISETP.LT.AND P1, PT, R106, UR11, !P0 ;  /* 0x0000000b6a007c0c */ /* 0x000fc4000c721270 */
[----:B------:R-:W-:-:S03]  /*37fb0*/  LOP3.LUT R21, R21, 0xefffffff, RZ, 0xc0, !PT ;  /* 0xefffffff15157812 */ /* 0x000fc600078ec0ff */
[----:B------:R-:W-:Y:S01]  /*37fc0*/  ULDC UR11, c[0x0][0x22c] ;  /* 0x00008b00000b7ab9 */ /* 0x000fe20000000800 */
[----:B------:R-:W-:Y:S01]  /*37fd0*/  @P2 LOP3.LUT R21, R21, 0x10000000, RZ, 0xfc, !PT ;  /* 0x1000000015152812 */ /* 0x000fe200078efcff */
[----:B------:R-:W2:Y:S01]  /*37fe0*/  LDL.LU R106, [R1+0x1894] ;  /* 0x00189400016a7983 */ /* 0x000ea20000300800 */
[----:B------:R-:W-:Y:S02]  /*37ff0*/  ISETP.LT.AND P2, PT, R105, UR60, !P0 ;  /* 0x0000003c69007c0c */ /* 0x000fe4000c741270 */
[----:B------:R-:W-:Y:S01]  /*38000*/  LOP3.LUT R21, R21, 0xf7ffffff, RZ, 0xc0, !PT ;  /* 0xf7ffffff15157812 */ /* 0x000fe200078ec0ff */
[----:B------:R-:W-:Y:S01]  /*38010*/  VIADD R169, R6, 0x14c ;  /* 0x0000014c06a97836 */ /* 0x000fe20000000000 */
[----:B------:R-:W4:Y:S02]  /*38020*/  LDL.LU R105, [R1+0x1890] ;  /* 0x0018900001697983 */ /* 0x000f240000300800 */
[----:B------:R-:W-:Y:S02]  /*38030*/  @P1 LOP3.LUT R21, R21, 0x8000000, RZ, 0xfc, !PT ;  /* 0x0800000015151812 */ /* 0x000fe400078efcff */
[----:B------:R-:W-:-:S02]  /*38040*/  ISETP.LT.AND P1, PT, R103, UR61, !P0 ;  /* 0x0000003d67007c0c */ /* 0x000fc4000c721270 */
[----:B------:R-:W-:-:S04]  /*38050*/  LOP3.LUT R21, R21, 0xfbffffff, RZ, 0xc0, !PT ;  /* 0xfbffffff15157812 */ /* 0x000fc800078ec0ff */
[----:B------:R-:W-:-:S04]  /*38060*/  @P2 LOP3.LUT R21, R21, 0x4000000, RZ, 0xfc, !PT ;  /* 0x0400000015152812 */ /* 0x000fc800078efcff */
[----:B------:R-:W-:Y:S02]  /*38070*/  LOP3.LUT R21, R21, 0xfdffffff, RZ, 0xc0, !PT ;  /* 0xfdffffff15157812 */ /* 0x000fe400078ec0ff */
[----:B------:R-:W-:Y:S02]  /*38080*/  ISETP.LT.AND P2, PT, R101, UR10, !P0 ;  /* 0x0000000a65007c0c */ /* 0x000fe4000c741270 */
[----:B------:R-:W-:Y:S02]  /*38090*/  @P1 LOP3.LUT R21, R21, 0x2000000, RZ, 0xfc, !PT ;  /* 0x0200000015151812 */ /* 0x000fe400078efcff */
[----:B------:R-:W-:Y:S02]  /*380a0*/  ISETP.LT.AND P1, PT, R99, UR11, !P0 ;  /* 0x0000000b63007c0c */ /* 0x000fe4000c721270 */
[----:B------:R-:W-:Y:S02]  /*380b0*/  R2UR UR11, R98 ;  /* 0x00000000620b72ca */ /* 0x000fe400000e0000 */
[----:B------:R-:W-:-:S02]  /*380c0*/  LOP3.LUT R21, R21, 0xfeffffff, RZ, 0xc0, !PT ;  /* 0xfeffffff15157812 */ /* 0x000fc400078ec0ff */
[----:B------:R-:W-:-:S03]  /*380d0*/  R2UR UR10, R100 ;  /* 0x00000000640a72ca */ /* 0x000fc600000e0000 */
[----:B------:R-:W-:Y:S02]  /*380e0*/  @P2 LOP3.LUT R21, R21, 0x1000000, RZ, 0xfc, !PT ;  /* 0x0100000015152812 */ /* 0x000fe400078efcff */
[----:B------:R-:W-:Y:S02]  /*380f0*/  R2UR UR61, R102 ;  /* 0x00000000663d72ca */ /* 0x000fe400000e0000 */
[----:B------:R-:W-:Y:S02]  /*38100*/  LOP3.LUT R21, R21, 0xff7fffff, RZ, 0xc0, !PT ;  /* 0xff7fffff15157812 */ /* 0x000fe400078ec0ff */
[----:B------:R-:W-:Y:S02]  /*38110*/  ISETP.LT.AND P2, PT, R97, UR11, !P0 ;  /* 0x0000000b61007c0c */ /* 0x000fe4000c741270 */
[----:B------:R-:W-:Y:S02]  /*38120*/  @P1 LOP3.LUT R21, R21, 0x800000, RZ, 0xfc, !PT ;  /* 0x0080000015151812 */ /* 0x000fe400078efcff */
[----:B------:R-:W-:-:S02]  /*38130*/  ISETP.LT.AND P1, PT, R95, UR10, !P0 ;  /* 0x0000000a5f007c0c */ /* 0x000fc4000c721270 */
[----:B------:R-:W-:Y:S02]  /*38140*/  LOP3.LUT R21, R21, 0xffbfffff, RZ, 0xc0, !PT ;  /* 0xffbfffff15157812 */ /* 0x000fe400078ec0ff */
[----:B------:R-:W-:Y:S02]  /*38150*/  R2UR UR60, R104 ;  /* 0x00000000683c72ca */ /* 0x000fe400000e0000 */
[----:B------:R-:W2:Y:S03]  /*38160*/  LDL.LU R104, [R1+0x188c] ;  /* 0x00188c0001687983 */ /* 0x000ea60000300800 */
[----:B------:R-:W-:Y:S01]  /*38170*/  @P2 LOP3.LUT R21, R21, 0x400000, RZ, 0xfc, !PT ;  /* 0x0040000015152812 */ /* 0x000fe200078efcff */
[----:B------:R-:W3:Y:S01]  /*38180*/  LDL.LU R103, [R1+0x1888] ;  /* 0x0018880001677983 */ /* 0x000ee20000300800 */
[----:B------:R-:W-:Y:S01]  /*38190*/  ISETP.LT.AND P2, PT, R93, UR61, !P0 ;  /* 0x0000003d5d007c0c */ /* 0x000fe2000c741270 */
[----:B------:R-:W-:Y:S01]  /*381a0*/  VIADD R170, R6, 0x14d ;  /* 0x0000014d06aa7836 */ /* 0x000fe20000000000 */
[----:B------:R-:W-:Y:S01]  /*381b0*/  LOP3.LUT R21, R21, 0xffdfffff, RZ, 0xc0, !PT ;  /* 0xffdfffff15157812 */ /* 0x000fe200078ec0ff */
[----:B------:R-:W2:Y:S01]  /*381c0*/  LDL.LU R102, [R1+0x1884] ;  /* 0x0018840001667983 */ /* 0x000ea20000300800 */
[----:B------:R-:W-:Y:S01]  /*381d0*/  R2UR UR11, R96 ;  /* 0x00000000600b72ca */ /* 0x000fe200000e0000 */
[----:B------:R-:W-:Y:S01]  /*381e0*/  VIADD R171, R6, 0x14e ;  /* 0x0000014e06ab7836 */ /* 0x000fe20000000000 */
[----:B------:R-:W-:Y:S01]  /*381f0*/  @P1 LOP3.LUT R21, R21, 0x200000, RZ, 0xfc, !PT ;  /* 0x0020000015151812 */ /* 0x000fe200078efcff */
[----:B------:R-:W4:Y:S01]  /*38200*/  LDL.LU R101, [R1+0x1880] ;  /* 0x0018800001657983 */ /* 0x000f220000300800 */
[----:B------:R-:W-:Y:S01]  /*38210*/  ISETP.LT.AND P1, PT, R92, UR60, !P0 ;  /* 0x0000003c5c007c0c */ /* 0x000fe2000c721270 */
[----:B------:R-:W-:Y:S01]  /*38220*/  VIADD R252, R6, 0x14f ;  /* 0x0000014f06fc7836 */ /* 0x000fe20000000000 */
[----:B------:R-:W-:Y:S01]  /*38230*/  LOP3.LUT R21, R21, 0xffefffff, RZ, 0xc0, !PT ;  /* 0xffefffff15157812 */ /* 0x000fe200078ec0ff */
[----:B------:R-:W2:Y:S01]  /*38240*/  LDL.LU R100, [R1+0x187c] ;  /* 0x00187c0001647983 */ /* 0x000ea20000300800 */
[----:B------:R-:W-:Y:S01]  /*38250*/  R2UR UR10, R94 ;  /* 0x000000005e0a72ca */ /* 0x000fe200000e0000 */
[----:B------:R-:W-:Y:S01]  /*38260*/  ULDC UR61, c[0x0][0x22c] ;  /* 0x00008b00003d7ab9 */ /* 0x000fe20000000800 */
[----:B------:R-:W-:Y:S01]  /*38270*/  @P2 LOP3.LUT R21, R21, 0x100000, RZ, 0xfc, !PT ;  /* 0x0010000015152812 */ /* 0x000fe200078efcff */
[----:B------:R-:W3:Y:S01]  /*38280*/  LDL.LU R99, [R1+0x1878] ;  /* 0x0018780001637983 */ /* 0x000ee20000300800 */
[----:B------:R-:W-:Y:S01]  /*38290*/  ISETP.LT.AND P2, PT, R91, UR59, !P0 ;  /* 0x0000003b5b007c0c */ /* 0x000fe2000c741270 */
[----:B------:R-:W-:Y:S01]  /*382a0*/  ULDC UR60, c[0x0][0x22c] ;  /* 0x00008b00003c7ab9 */ /* 0x000fe20000000800 */
[----:B------:R-:W-:Y:S01]  /*382b0*/  LOP3.LUT R21, R21, 0xfff7ffff, RZ, 0xc0, !PT ;  /* 0xfff7ffff15157812 */ /* 0x000fe200078ec0ff */
[----:B------:R-:W2:Y:S01]  /*382c0*/  LDL.LU R98, [R1+0x1874] ;  /* 0x0018740001627983 */ /* 0x000ea20000300800 */
[----:B------:R-:W-:Y:S01]  /*382d0*/  LOP3.LUT R3, R3, 0x7fffffff, RZ, 0xc0, !PT ;  /* 0x7fffffff03037812 */ /* 0x000fe200078ec0ff */
[----:B------:R-:W-:Y:S01]  /*382e0*/  ULDC UR59, c[0x0][0x22c] ;  /* 0x00008b00003b7ab9 */ /* 0x000fe20000000800 */
[----:B------:R-:W-:Y:S01]  /*382f0*/  @P1 LOP3.LUT R21, R21, 0x80000, RZ, 0xfc, !PT ;  /* 0x0008000015151812 */ /* 0x000fe200078efcff */
[----:B------:R-:W4:Y:S01]  /*38300*/  LDL.LU R97, [R1+0x1870] ;  /* 0x0018700001617983 */ /* 0x000f220000300800 */
[----:B------:R-:W-:Y:S01]  /*38310*/  ISETP.LT.AND P1, PT, R89, UR58, !P0 ;  /* 0x0000003a59007c0c */ /* 0x000fe2000c721270 */
[----:B------:R-:W-:Y:S01]  /*38320*/  ULDC UR58, c[0x0][0x22c] ;  /* 0x00008b00003a7ab9 */ /* 0x000fe20000000800 */
[----:B------:R-:W-:Y:S01]  /*38330*/  LOP3.LUT R21, R21, 0xfffbffff, RZ, 0xc0, !PT ;  /* 0xfffbffff15157812 */ /* 0x000fe200078ec0ff */
[----:B------:R-:W2:Y:S03]  /*38340*/  LDL.LU R96, [R1+0x186c] ;  /* 0x00186c0001607983 */ /* 0x000ea60000300800 */
[----:B------:R-:W-:Y:S01]  /*38350*/  @P2 LOP3.LUT R21, R21, 0x40000, RZ, 0xfc, !PT ;  /* 0x0004000015152812 */ /* 0x000fe200078efcff */
[----:B------:R-:W3:Y:S01]  /*38360*/  LDL.LU R95, [R1+0x1868] ;  /* 0x00186800015f7983 */ /* 0x000ee20000300800 */
[----:B------:R-:W-:Y:S01]  /*38370*/  ISETP.LT.AND P2, PT, R2, UR57, !P0 ;  /* 0x0000003902007c0c */ /* 0x000fe2000c741270 */
[----:B------:R-:W-:Y:S01]  /*38380*/  ULDC UR57, c[0x0][0x22c] ;  /* 0x00008b0000397ab9 */ /* 0x000fe20000000800 */
[----:B------:R-:W-:Y:S01]  /*38390*/  LOP3.LUT R21, R21, 0xfffdffff, RZ, 0xc0, !PT ;  /* 0xfffdffff15157812 */ /* 0x000fe200078ec0ff */
[----:B------:R-:W2:Y:S03]  /*383a0*/  LDL.LU R94, [R1+0x1864] ;  /* 0x00186400015e7983 */ /* 0x000ea60000300800 */
[----:B------:R-:W-:Y:S01]  /*383b0*/  @P1 LOP3.LUT R21, R21, 0x20000, RZ, 0xfc, !PT ;  /* 0x0002000015151812 */ /* 0x000fe200078efcff */
[----:B------:R-:W4:Y:S01]  /*383c0*/  LDL.LU R93, [R1+0x1860] ;  /* 0x00186000015d7983 */ /* 0x000f220000300800 */
[----:B------:R-:W-:-:S02]  /*383d0*/  ISETP.LT.AND P1, PT, R26, UR56, !P0 ;  /* 0x000000381a007c0c */ /* 0x000fc4000c721270 */
[----:B------:R-:W-:Y:S01]  /*383e0*/  LOP3.LUT R21, R21, 0xfffeffff, RZ, 0xc0, !PT ;  /* 0xfffeffff15157812 */ /* 0x000fe200078ec0ff */
[----:B------:R-:W2:Y:S01]  /*383f0*/  LDL.LU R92, [R1+0x185c] ;  /* 0x00185c00015c7983 */ /* 0x000ea20000300800 */
[C---:B------:R-:W-:Y:S01]  /*38400*/  VIADD R26, R6.reuse, 0x151 ;  /* 0x00000151061a7836 */ /* 0x040fe20000000000 */
[----:B------:R-:W-:Y:S01]  /*38410*/  ULDC UR56, c[0x0][0x22c] ;  /* 0x00008b0000387ab9 */ /* 0x000fe20000000800 */
[----:B------:R-:W-:Y:S01]  /*38420*/  @P2 LOP3.LUT R21, R21, 0x10000, RZ, 0xfc, !PT ;  /* 0x0001000015152812 */ /* 0x000fe200078efcff */
[----:B------:R-:W3:Y:S01]  /*38430*/  LDL.LU R91, [R1+0x1858] ;  /* 0x00185800015b7983 */ /* 0x000ee20000300800 */
[----:B------:R-:W-:Y:S02]  /*38440*/  ISETP.LT.AND P2, PT, R27, UR55, !P0 ;  /* 0x000000371b007c0c */ /* 0x000fe4000c741270 */
[----:B------:R-:W-:Y:S01]  /*38450*/  LOP3.LUT R21, R21, 0xffff7fff, RZ, 0xc0, !PT ;  /* 0xffff7fff15157812 */ /* 0x000fe200078ec0ff */
[----:B------:R-:W4:Y:S01]  /*38460*/  LDL.LU R89, [R1+0x1854] ;  /* 0x0018540001597983 */ /* 0x000f220000300800 */
[----:B------:R-:W-:Y:S01]  /*38470*/  VIADD R27, R6, 0x150 ;  /* 0x00000150061b7836 */ /* 0x000fe20000000000 */
[----:B------:R-:W-:Y:S01]  /*38480*/  ULDC UR55, c[0x0][0x22c] ;  /* 0x00008b0000377ab9 */ /* 0x000fe20000000800 */
[----:B------:R-:W-:-:S02]  /*38490*/  @P1 LOP3.LUT R21, R21, 0x8000, RZ, 0xfc, !PT ;  /* 0x0000800015151812 */ /* 0x000fc400078efcff */
[----:B------:R-:W-:Y:S01]  /*384a0*/  ISETP.LT.AND P1, PT, R44, UR54, !P0 ;  /* 0x000000362c007c0c */ /* 0x000fe2000c721270 */
[----:B------:R-:W-:Y:S01]  /*384b0*/  ULDC UR54, c[0x0][0x22c] ;  /* 0x00008b0000367ab9 */ /* 0x000fe20000000800 */
[----:B------:R-:W-:-:S04]  /*384c0*/  LOP3.LUT R21, R21, 0xffffbfff, RZ, 0xc0, !PT ;  /* 0xffffbfff15157812 */ /* 0x000fc800078ec0ff */
[----:B------:R-:W-:Y:S02]  /*384d0*/  @P2 LOP3.LUT R21, R21, 0x4000, RZ, 0xfc, !PT ;  /* 0x0000400015152812 */ /* 0x000fe400078efcff */
        /* <DEDUP_REMOVED lines=57> */
[----:B------:R-:W-:-:S04]  /*38870*/  ULDC UR39, c[0x0][0x22c] ;  /* 0x00008b0000277ab9 */ /* 0x000fc80000000800 */
        /* <DEDUP_REMOVED lines=136> */
[----:B------:R-:W-:Y:S02]  /*39100*/  ISETP.LT.AND P3, PT, R156, UR5, !P0 ;  /* 0x000000059c007c0c */ /* 0x000fe4000c761270 */
        /* <DEDUP_REMOVED lines=54> */
[----:B------:R-:W-:Y:S01]  /*39470*/  LOP3.LUT R23, R23, 0xfffffbff, RZ, 0xc0, !PT ;  /* 0xfffffbff17177812 */ /* 0x000fe200078ec0ff */
[----:B------:R-:W-:-:S03]  /*39480*/  VIADD R27, R6, 0x152 ;  /* 0x00000152061b7836 */ /* 0x000fc60000000000 */
        /* <DEDUP_REMOVED lines=29> */
[----:B------:R-:W-:Y:S01]  /*39660*/  ISETP.LT.AND P2, PT, R26, UR33, !P0 ;  /* 0x000000211a007c0c */ /* 0x000fe2000c741270 */
[C---:B------:R-:W-:Y:S01]  /*39670*/  VIADD R26, R6.reuse, 0x15b ;  /* 0x0000015b061a7836 */ /* 0x040fe20000000000 */
[----:B------:R-:W-:Y:S01]  /*39680*/  LOP3.LUT R23, R23, 0xfffffffb, RZ, 0xc0, !PT ;  /* 0xfffffffb17177812 */ /* 0x000fe200078ec0ff */
[----:B------:R-:W-:-:S03]  /*39690*/  VIADD R27, R6, 0x15a ;  /* 0x0000015a061b7836 */ /* 0x000fc60000000000 */
[----:B------:R-:W-:Y:S02]  /*396a0*/  @P1 LOP3.LUT R23, R23, 0x4, RZ, 0xfc, !PT ;  /* 0x0000000417171812 */ /* 0x000fe400078efcff */
[----:B------:R-:W-:Y:S02]  /*396b0*/  ISETP.LT.AND P1, PT, R26, UR35, !P0 ;  /* 0x000000231a007c0c */ /* 0x000fe4000c721270 */
[----:B------:R-:W-:Y:S01]  /*396c0*/  ISETP.LT.AND P3, PT, R27, UR34, !P0 ;  /* 0x000000221b007c0c */ /* 0x000fe2000c761270 */
[----:B------:R-:W-:Y:S01]  /*396d0*/  VIADD R27, R6, 0x15c ;  /* 0x0000015c061b7836 */ /* 0x000fe20000000000 */
[----:B------:R-:W-:-:S04]  /*396e0*/  LOP3.LUT R23, R23, 0xfffffffd, RZ, 0xc0, !PT ;  /* 0xfffffffd17177812 */ /* 0x000fc800078ec0ff */
[----:B------:R-:W-:Y:S02]  /*396f0*/  @P2 LOP3.LUT R23, R23, 0x2, RZ, 0xfc, !PT ;  /* 0x0000000217172812 */ /* 0x000fe400078efcff */
[----:B------:R-:W-:Y:S01]  /*39700*/  ISETP.LT.AND P2, PT, R27, UR36, !P0 ;  /* 0x000000241b007c0c */ /* 0x000fe2000c741270 */
[----:B------:R-:W-:Y:S01]  /*39710*/  VIADD R26, R6, 0x15d ;  /* 0x0000015d061a7836 */ /* 0x000fe20000000000 */
[----:B------:R-:W-:Y:S02]  /*39720*/  LOP3.LUT R23, R23, 0xfffffffe, RZ, 0xc0, !PT ;  /* 0xfffffffe17177812 */ /* 0x000fe400078ec0ff */
[----:B------:R-:W-:Y:S02]  /*39730*/  @P1 LOP3.LUT R3, R3, 0x80000000, RZ, 0xfc, !PT ;  /* 0x8000000003031812 */ /* 0x000fe400078efcff */
[----:B------:R-:W-:Y:S02]  /*39740*/  @P3 LOP3.LUT R23, R23, 0x1, RZ, 0xfc, !PT ;  /* 0x0000000117173812 */ /* 0x000fe400078efcff */
[----:B------:R-:W-:-:S02]  /*39750*/  ISETP.LT.AND P3, PT, R26, UR37, !P0 ;  /* 0x000000251a007c0c */ /* 0x000fc4000c761270 */
        /* <DEDUP_REMOVED lines=76> */
[----:B------:R-:W-:-:S04]  /*39c20*/  LOP3.LUT R3, R3, 0xfffff7ff, RZ, 0xc0, !PT ;  /* 0xfffff7ff03037812 */ /* 0x000fc800078ec0ff */
[----:B------:R-:W-:-:S04]  /*39c30*/  @P3 LOP3.LUT R3, R3, 0x800, RZ, 0xfc, !PT ;  /* 0x0000080003033812 */ /* 0x000fc800078efcff */
[----:B------:R-:W-:-:S04]  /*39c40*/  LOP3.LUT R3, R3, 0xfffffbff, RZ, 0xc0, !PT ;  /* 0xfffffbff03037812 */ /* 0x000fc800078ec0ff */
[----:B------:R-:W-:Y:S02]  /*39c50*/  @P1 LOP3.LUT R3, R3, 0x400, RZ, 0xfc, !PT ;  /* 0x0000040003031812 */ /* 0x000fe400078efcff */
[C---:B------:R-:W-:Y:S01]  /*39c60*/  ISETP.LT.AND P1, PT, R6.reuse, UR4, !P0 ;  /* 0x0000000406007c0c */ /* 0x040fe2000c721270 */
[C---:B------:R-:W-:Y:S02]  /*39c70*/  VIADD R27, R6.reuse, 0x171 ;  /* 0x00000171061b7836 */ /* 0x040fe40000000000 */
[C---:B------:R-:W-:Y:S01]  /*39c80*/  VIADD R26, R6.reuse, 0x172 ;  /* 0x00000172061a7836 */ /* 0x040fe20000000000 */
[----:B------:R-:W-:Y:S01]  /*39c90*/  LOP3.LUT R3, R3, 0xfffffdff, RZ, 0xc0, !PT ;  /* 0xfffffdff03037812 */ /* 0x000fe200078ec0ff */
[C---:B------:R-:W-:Y:S01]  /*39ca0*/  VIADD R44, R6.reuse, 0x173 ;  /* 0x00000173062c7836 */ /* 0x040fe20000000000 */
[----:B------:R-:W-:Y:S01]  /*39cb0*/  ISETP.LT.AND P2, PT, R27, UR57, !P0 ;  /* 0x000000391b007c0c */ /* 0x000fe2000c741270 */
[----:B------:R-:W-:Y:S01]  /*39cc0*/  VIADD R27, R6, 0x174 ;  /* 0x00000174061b7836 */ /* 0x000fe20000000000 */
[----:B------:R-:W-:Y:S01]  /*39cd0*/  ISETP.LT.AND P3, PT, R26, UR58, !P0 ;  /* 0x0000003a1a007c0c */ /* 0x000fe2000c761270 */
[----:B------:R-:W-:Y:S01]  /*39ce0*/  VIADD R26, R6, 0x175 ;  /* 0x00000175061a7836 */ /* 0x000fe20000000000 */
[----:B------:R-:W-:-:S02]  /*39cf0*/  ISETP.LT.AND P4, PT, R44, UR59, !P0 ;  /* 0x0000003b2c007c0c */ /* 0x000fc4000c781270 */
[----:B------:R-:W-:Y:S02]  /*39d00*/  ISETP.LT.AND P5, PT, R27, UR60, !P0 ;  /* 0x0000003c1b007c0c */ /* 0x000fe4000c7a1270 */
[----:B------:R-:W-:Y:S02]  /*39d10*/  @P1 LOP3.LUT R3, R3, 0x200, RZ, 0xfc, !PT ;  /* 0x0000020003031812 */ /* 0x000fe400078efcff */
[----:B------:R-:W-:Y:S02]  /*39d20*/  ISETP.LT.AND P6, PT, R26, UR61, !P0 ;  /* 0x0000003d1a007c0c */ /* 0x000fe4000c7c1270 */
[----:B------:R-:W-:Y:S01]  /*39d30*/  LOP3.LUT P1, RZ, R5, 0x8000, RZ, 0xc0, !PT ;  /* 0x0000800005ff7812 */ /* 0x000fe2000782c0ff */
[----:B------:R-:W2:Y:S04]  /*39d40*/  LDL.LU R26, [R1+0x7d0] ;  /* 0x0007d000011a7983 */ /* 0x000ea80000300800 */
[----:B------:R-:W1:Y:S01]  /*39d50*/  LDS.128 R48, [R0] ;  /* 0x0000000000307984 */ /* 0x000e620000000c00 */
[----:B----4-:R-:W-:-:S02]  /*39d60*/  IMAD.MOV.U32 R46, RZ, RZ, R89 ;  /* 0x000000ffff2e7224 */ /* 0x010fc400078e0059 */
[----:B---3--:R-:W-:Y:S01]  /*39d70*/  IMAD.MOV.U32 R47, RZ, RZ, R91 ;  /* 0x000000ffff2f7224 */ /* 0x008fe200078e005b */
[----:B------:R3:W-:Y:S01]  /*39d80*/  STL.64 [R1+0x1938], R202 ;  /* 0x001938ca01007387 */ /* 0x0007e20000100a00 */
[----:B------:R-:W-:Y:S02]  /*39d90*/  IMAD.MOV.U32 R54, RZ, RZ, R93 ;  /* 0x000000ffff367224 */ /* 0x000fe400078e005d */
[----:B------:R-:W-:Y:S01]  /*39da0*/  IMAD.MOV.U32 R55, RZ, RZ, R95 ;  /* 0x000000ffff377224 */ /* 0x000fe200078e005f */
[----:B------:R-:W-:Y:S01]  /*39db0*/  BAR.SYNC.DEFER_BLOCKING 0x0 ;  /* 0x0000000000007b1d */ /* 0x000fe20000010000 */
[----:B------:R-:W-:Y:S02]  /*39dc0*/  IMAD.MOV.U32 R62, RZ, RZ, R97 ;  /* 0x000000ffff3e7224 */ /* 0x000fe400078e0061 */
[----:B------:R-:W-:Y:S02]  /*39dd0*/  IMAD.MOV.U32 R63, RZ, RZ, R99 ;  /* 0x000000ffff3f7224 */ /* 0x000fe400078e0063 */
[----:B------:R-:W-:-:S02]  /*39de0*/  IMAD.MOV.U32 R70, RZ, RZ, R101 ;  /* 0x000000ffff467224 */ /* 0x000fc400078e0065 */
[----:B------:R-:W-:Y:S01]  /*39df0*/  IMAD.MOV.U32 R71, RZ, RZ, R103 ;  /* 0x000000ffff477224 */ /* 0x000fe200078e0067 */
[----:B---3--:R-:W3:Y:S01]  /*39e00*/  LDL.LU.64 R202, [R1+0x17e0] ;  /* 0x0017e00001ca7983 */ /* 0x008ee20000300a00 */
[----:B------:R-:W-:Y:S01]  /*39e10*/  IMAD.MOV.U32 R78, RZ, RZ, R105 ;  /* 0x000000ffff4e7224 */ /* 0x000fe200078e0069 */
[----:B------:R-:W-:Y:S01]  /*39e20*/  LOP3.LUT R5, R5, 0xffffffdf, RZ, 0xc0, !PT ;  /* 0xffffffdf05057812 */ /* 0x000fe200078ec0ff */
[----:B------:R-:W-:Y:S01]  /*39e30*/  IMAD.MOV.U32 R79, RZ, RZ, R107 ;  /* 0x000000ffff4f7224 */ /* 0x000fe200078e006b */
[----:B------:R-:W-:Y:S01]  /*39e40*/  STL.64 [R1+0x1930], R198 ;  /* 0x001930c601007387 */ /* 0x000fe20000100a00 */
[----:B------:R-:W-:Y:S01]  /*39e50*/  IMAD.MOV.U32 R86, RZ, RZ, R109 ;  /* 0x000000ffff567224 */ /* 0x000fe200078e006d */
[----:B------:R-:W-:Y:S01]  /*39e60*/  @P0 LOP3.LUT R5, R5, 0x20, RZ, 0xfc, !PT ;  /* 0x0000002005050812 */ /* 0x000fe200078efcff */
[----:B------:R-:W-:Y:S01]  /*39e70*/  IMAD.MOV.U32 R87, RZ, RZ, R111 ;  /* 0x000000ffff577224 */ /* 0x000fe200078e006f */
[----:B------:R-:W-:Y:S01]  /*39e80*/  STL.64 [R1+0x1928], R192 ;  /* 0x001928c001007387 */ /* 0x000fe20000100a00 */
[----:B------:R-:W-:Y:S01]  /*39e90*/  IMAD.MOV.U32 R95, RZ, RZ, R115 ;  /* 0x000000ffff5f7224 */ /* 0x000fe200078e0073 */
[----:B------:R-:W-:Y:S01]  /*39ea0*/  LOP3.LUT P0, RZ, R3, 0x200, RZ, 0xc0, !PT ;  /* 0x0000020003ff7812 */ /* 0x000fe2000780c0ff */
[----:B------:R-:W-:Y:S01]  /*39eb0*/  IMAD.MOV.U32 R154, RZ, RZ, R133 ;  /* 0x000000ffff9a7224 */ /* 0x000fe200078e0085 */
[----:B------:R-:W-:Y:S01]  /*39ec0*/  STL.64 [R1+0x1920], R188 ;  /* 0x001920bc01007387 */ /* 0x000fe20000100a00 */
[----:B------:R-:W-:Y:S01]  /*39ed0*/  IMAD.MOV.U32 R155, RZ, RZ, R135 ;  /* 0x000000ffff9b7224 */ /* 0x000fe200078e0087 */
[----:B------:R-:W-:Y:S01]  /*39ee0*/  LOP3.LUT R20, R20, 0xfff7ffff, RZ, 0xc0, !PT ;  /* 0xfff7ffff14147812 */ /* 0x000fe200078ec0ff */
[----:B------:R-:W-:Y:S01]  /*39ef0*/  IMAD.MOV.U32 R158, RZ, RZ, R137 ;  /* 0x000000ffff9e7224 */ /* 0x000fe200078e0089 */
[----:B------:R-:W-:Y:S01]  /*39f00*/  STL.64 [R1+0x1918], R194 ;  /* 0x001918c201007387 */ /* 0x000fe20000100a00 */
[----:B--2---:R-:W-:Y:S01]  /*39f10*/  IMAD.MOV.U32 R103, RZ, RZ, R119 ;  /* 0x000000ffff677224 */ /* 0x004fe200078e0077 */
[----:B------:R-:W-:Y:S01]  /*39f20*/  @P2 LOP3.LUT R20, R20, 0x80000, RZ, 0xfc, !PT ;  /* 0x0008000014142812 */ /* 0x000fe200078efcff */
[----:B------:R-:W-:Y:S01]  /*39f30*/  IMAD.MOV.U32 R159, RZ, RZ, R139 ;  /* 0x000000ffff9f7224 */ /* 0x000fe200078e008b */
[----:B------:R-:W-:Y:S01]  /*39f40*/  STL [R1+0x1910], R191 ;  /* 0x001910bf01007387 */ /* 0x000fe20000100800 */
[----:B------:R-:W-:Y:S01]  /*39f50*/  IMAD.MOV.U32 R111, RZ, RZ, R123 ;  /* 0x000000ffff6f7224 */ /* 0x000fe200078e007b */
[----:B------:R-:W-:Y:S01]  /*39f60*/  LOP3.LUT R20, R20, 0xfffbffff, RZ, 0xc0, !PT ;  /* 0xfffbffff14147812 */ /* 0x000fe200078ec0ff */
[----:B------:R-:W-:Y:S01]  /*39f70*/  IMAD.MOV.U32 R162, RZ, RZ, R141 ;  /* 0x000000ffffa27224 */ /* 0x000fe200078e008d */
[----:B------:R-:W-:Y:S01]  /*39f80*/  STL.64 [R1+0x1908], R184 ;  /* 0x001908b801007387 */ /* 0x000fe20000100a00 */
[----:B------:R-:W-:Y:S01]  /*39f90*/  IMAD.MOV.U32 R119, RZ, RZ, R127 ;  /* 0x000000ffff777224 */ /* 0x000fe200078e007f */
[----:B------:R-:W-:Y:S01]  /*39fa0*/  @P3 LOP3.LUT R20, R20, 0x40000, RZ, 0xfc, !PT ;  /* 0x0004000014143812 */ /* 0x000fe200078efcff */
[----:B------:R-:W-:Y:S01]  /*39fb0*/  IMAD.MOV.U32 R163, RZ, RZ, R143 ;  /* 0x000000ffffa37224 */ /* 0x000fe200078e008f */
[----:B------:R-:W-:Y:S01]  /*39fc0*/  STL [R1+0x1900], R186 ;  /* 0x001900ba01007387 */ /* 0x000fe20000100800 */
[----:B------:R-:W-:-:S02]  /*39fd0*/  IMAD.MOV.U32 R127, RZ, RZ, R131 ;  /* 0x000000ffff7f7224 */ /* 0x000fc400078e0083 */
[----:B------:R-:W-:Y:S01]  /*39fe0*/  IMAD.MOV.U32 R166, RZ, RZ, R145 ;  /* 0x000000ffffa67224 */ /* 0x000fe200078e0091 */
[----:B------:R-:W-:Y:S01]  /*39ff0*/  STL.64 [R1+0x18f8], R180 ;  /* 0x0018f8b401007387 */ /* 0x000fe20000100a00 */
[----:B------:R-:W-:Y:S02]  /*3a000*/  IMAD.MOV.U32 R167, RZ, RZ, R147 ;  /* 0x000000ffffa77224 */ /* 0x000fe400078e0093 */
[----:B------:R-:W-:Y:S01]  /*3a010*/  IMAD.MOV.U32 R170, RZ, RZ, R149 ;  /* 0x000000ffffaa7224 */ /* 0x000fe200078e0095 */
[----:B------:R-:W-:Y:S01]  /*3a020*/  STL [R1+0x18f0], R187 ;  /* 0x0018f0bb01007387 */ /* 0x000fe20000100800 */
[----:B------:R-:W-:Y:S01]  /*3a030*/  IMAD.MOV.U32 R171, RZ, RZ, R151 ;  /* 0x000000ffffab7224 */ /* 0x000fe200078e0097 */
[----:B------:R-:W-:Y:S01]  /*3a040*/  LOP3.LUT R5, R5, 0xffffffbf, RZ, 0xc0, !PT ;  /* 0xffffffbf05057812 */ /* 0x000fe200078ec0ff */
[----:B------:R-:W-:Y:S01]  /*3a050*/  ULDC UR4, c[0x0][0x22c] ;  /* 0x00008b0000047ab9 */ /* 0x000fe20000000800 */
[----:B------:R-:W-:Y:S01]  /*3a060*/  STL.64 [R1+0x18e8], R182 ;  /* 0x0018e8b601007387 */ /* 0x000fe20000100a00 */
[----:B------:R-:W-:Y:S01]  /*3a070*/  LOP3.LUT R20, R20, 0xfffdffff, RZ, 0xc0, !PT ;  /* 0xfffdffff14147812 */ /* 0x000fe200078ec0ff */
[----:B------:R-:W-:-:S02]  /*3a080*/  ULDC UR5, c[0x0][0x22c] ;  /* 0x00008b0000057ab9 */ /* 0x000fc40000000800 */
[----:B------:R-:W-:Y:S01]  /*3a090*/  STL [R1+0x18e0], R172 ;  /* 0x0018e0ac01007387 */ /* 0x000fe20000100800 */
[----:B------:R-:W-:-:S03]  /*3a0a0*/  @P4 LOP3.LUT R20, R20, 0x20000, RZ, 0xfc, !PT ;  /* 0x0002000014144812 */ /* 0x000fc600078efcff */
[----:B------:R-:W-:Y:S01]  /*3a0b0*/  STL.64 [R1+0x18d8], R176 ;  /* 0x0018d8b001007387 */ /* 0x000fe20000100a00 */
[----:B------:R-:W-:-:S03]  /*3a0c0*/  LOP3.LUT R20, R20, 0xfffeffff, RZ, 0xc0, !PT ;  /* 0xfffeffff14147812 */ /* 0x000fc600078ec0ff */
[----:B------:R-:W-:Y:S01]  /*3a0d0*/  STL [R1+0x18d0], R173 ;  /* 0x0018d0ad01007387 */ /* 0x000fe20000100800 */
[----:B------:R-:W-:-:S03]  /*3a0e0*/  @P5 LOP3.LUT R20, R20, 0x10000, RZ, 0xfc, !PT ;  /* 0x0001000014145812 */ /* 0x000fc600078efcff */
[----:B------:R-:W-:Y:S01]  /*3a0f0*/  STL.64 [R1+0x18c8], R178 ;  /* 0x0018c8b201007387 */ /* 0x000fe20000100a00 */
[----:B------:R-:W-:-:S03]  /*3a100*/  LOP3.LUT R20, R20, 0xffff7fff, RZ, 0xc0, !PT ;  /* 0xffff7fff14147812 */ /* 0x000fc600078ec0ff */
[----:B------:R-:W-:Y:S01]  /*3a110*/  STL [R1+0x18c0], R12 ;  /* 0x0018c00c01007387 */ /* 0x000fe20000100800 */
[----:B------:R-:W-:-:S03]  /*3a120*/  @P6 LOP3.LUT R20, R20, 0x8000, RZ, 0xfc, !PT ;  /* 0x0000800014146812 */ /* 0x000fc600078efcff */
[----:B------:R-:W-:Y:S04]  /*3a130*/  STL.64 [R1+0x18b8], R174 ;  /* 0x0018b8ae01007387 */ /* 0x000fe80000100a00 */
[----:B------:R-:W-:Y:S04]  /*3a140*/  STL [R1+0x18b0], R13 ;  /* 0x0018b00d01007387 */ /* 0x000fe80000100800 */
        /* <DEDUP_REMOVED lines=8> */
[----:B-1----:R-:W-:Y:S04]  /*3a1d0*/  STL.64 [R1+0x1868], R36 ;  /* 0x0018682401007387 */ /* 0x002fe80000100a00 */
[----:B------:R-:W-:Y:S04]  /*3a1e0*/  STL.64 [R1+0x1860], R42 ;  /* 0x0018602a01007387 */ /* 0x000fe80000100a00 */
[----:B------:R-:W-:Y:S04]  /*3a1f0*/  STL.64 [R1+0x1858], R38 ;  /* 0x0018582601007387 */ /* 0x000fe80000100a00 */
[----:B------:R-:W2:Y:S04]  /*3a200*/  LDL.LU R44, [R1+0x304] ;  /* 0x00030400012c7983 */ /* 0x000ea80000300800 */
[----:B------:R-:W2:Y:S04]  /*3a210*/  LDL.LU R45, [R1+0x30c] ;  /* 0x00030c00012d7983 */ /* 0x000ea80000300800 */
[----:B--2---:R1:W-:Y:S01]  /*3a220*/  STSM.16.M88.4 [R4], R44 ;  /* 0x0000002c04007844 */ /* 0x0043e20000000200 */
[----:B------:R-:W-:Y:S06]  /*3a230*/  BAR.SYNC.DEFER_BLOCKING 0x0 ;  /* 0x0000000000007b1d */ /* 0x000fec0000010000 */
[----:B-1----:R-:W2:Y:S04]  /*3a240*/  LDL.LU R44, [R1+0x310] ;  /* 0x00031000012c7983 */ /* 0x002ea80000300800 */
[----:B------:R-:W2:Y:S01]  /*3a250*/  LDL.LU R45, [R1+0x318] ;  /* 0x00031800012d7983 */ /* 0x000ea20000300800 */
[----:B------:R-:W-:-:S02]  /*3a260*/  IMAD.MOV.U32 R46, RZ, RZ, R92 ;  /* 0x000000ffff2e7224 */ /* 0x000fc400078e005c */
[----:B------:R-:W-:Y:S01]  /*3a270*/  IMAD.MOV.U32 R47, RZ, RZ, R94 ;  /* 0x000000ffff2f7224 */ /* 0x000fe200078e005e */
[----:B------:R-:W4:Y:S04]  /*3a280*/  LDL.LU R52, [R1+0x314] ;  /* 0x0003140001347983 */ /* 0x000f280000300800 */
[----:B------:R-:W4:Y:S04]  /*3a290*/  LDL.LU R53, [R1+0x31c] ;  /* 0x00031c0001357983 */ /* 0x000f280000300800 */
[----:B------:R-:W1:Y:S01]  /*3a2a0*/  LDS.128 R56, [R0] ;  /* 0x0000000000387984 */ /* 0x000e620000000c00 */
[----:B------:R-:W-:Y:S06]  /*3a2b0*/  BAR.SYNC.DEFER_BLOCKING 0x0 ;  /* 0x0000000000007b1d */ /* 0x000fec0000010000 */
[----:B--2---:R-:W-:Y:S02]  /*3a2c0*/  STSM.16.M88.4 [R4], R44 ;  /* 0x0000002c04007844 */ /* 0x004fe40000000200 */
[----:B------:R-:W-:Y:S06]  /*3a2d0*/  BAR.SYNC.DEFER_BLOCKING 0x0 ;  /* 0x0000000000007b1d */ /* 0x000fec0000010000 */
[----:B------:R-:W2:Y:S02]  /*3a2e0*/  LDS.128 R44, [R0] ;  /* 0x00000000002c7984 */ /* 0x000ea40000000c00 */
[----:B------:R-:W-:Y:S06]  /*3a2f0*/  BAR.SYNC.DEFER_BLOCKING 0x0 ;  /* 0x0000000000007b1d */ /* 0x000fec0000010000 */
[----:B----4-:R4:W-:Y:S02]  /*3a300*/  STSM.16.M88.4 [R4], R52 ;  /* 0x0000003404007844 */ /* 0x0109e40000000200 */
[----:B------:R-:W-:Y:S06]  /*3a310*/  BAR.SYNC.DEFER_BLOCKING 0x0 ;  /* 0x0000000000007b1d */ /* 0x000fec0000010000 */
[----:B----4-:R-:W4:Y:S04]  /*3a320*/  LDL.LU R52, [R1+0x320] ;  /* 0x0003200001347983 */ /* 0x010f280000300800 */
[----:B------:R-:W4:Y:S01]  /*3a330*/  LDL.LU R53, [R1+0x328] ;  /* 0x0003280001357983 */ /* 0x000f220000300800 */
[----:B------:R-:W-:-:S02]  /*3a340*/  IMAD.MOV.U32 R54, RZ, RZ, R96 ;  /* 0x000000ffff367224 */ /* 0x000fc400078e0060 */
[----:B------:R-:W-:Y:S01]  /*3a350*/  IMAD.MOV.U32 R55, RZ, RZ, R98 ;  /* 0x000000ffff377224 */ /* 0x000fe200078e0062 */
[----:B------:R-:W3:Y:S04]  /*3a360*/  LDL.LU R60, [R1+0x324] ;  /* 0x00032400013c7983 */ /* 0x000ee80000300800 */
[----:B------:R-:W3:Y:S04]  /*3a370*/  LDL.LU R61, [R1+0x32c] ;  /* 0x00032c00013d7983 */ /* 0x000ee80000300800 */
[----:B------:R-:W2:Y:S01]  /*3a380*/  LDS.128 R64, [R0] ;  /* 0x0000000000407984 */ /* 0x000ea20000000c00 */
[----:B------:R-:W-:Y:S06]  /*3a390*/  BAR.SYNC.DEFER_BLOCKING 0x0 ;  /* 0x0000000000007b1d */ /* 0x000fec0000010000 */
[----:B----4-:R-:W-:Y:S02]  /*3a3a0*/  STSM.16.M88.4 [R4], R52 ;  /* 0x0000003404007844 */ /* 0x010fe40000000200 */
[----:B------:R-:W-:Y:S06]  /*3a3b0*/  BAR.SYNC.DEFER_BLOCKING 0x0 ;  /* 0x0000000000007b1d */ /* 0x000fec0000010000 */
[----:B------:R-:W4:Y:S02]  /*3a3c0*/  LDS.128 R52, [R0] ;  /* 0x0000000000347984 */ /* 0x000f240000000c00 */
[----:B------:R-:W-:Y:S06]  /*3a3d0*/  BAR.SYNC.DEFER_BLOCKING 0x0 ;  /* 0x0000000000007b1d */ /* 0x000fec0000010000 */
[----:B---3--:R3:W-:Y:S02]  /*3a3e0*/  STSM.16.M88.4 [R4], R60 ;  /* 0x0000003c04007844 */ /* 0x0087e40000000200 */
[----:B------:R-:W-:Y:S06]  /*3a3f0*/  BAR.SYNC.DEFER_BLOCKING 0x0 ;  /* 0x0000000000007b1d */ /* 0x000fec0000010000 */
[----:B---3--:R-:W3:Y:S04]  /*3a400*/  LDL.LU R60, [R1+0x330] ;  /* 0x00033000013c7983 */ /* 0x008ee80000300800 */
[----:B------:R-:W3:Y:S01]  /*3a410*/  LDL.LU R61, [R1+0x338] ;  /* 0x00033800013d7983 */ /* 0x000ee20000300800 */
[----:B------:R-:W-:-:S02]  /*3a420*/  IMAD.MOV.U32 R62, RZ, RZ, R100 ;  /* 0x000000ffff3e7224 */ /* 0x000fc400078e0064 */
[----:B------:R-:W-:Y:S01]  /*3a430*/  IMAD.MOV.U32 R63, RZ, RZ, R102 ;  /* 0x000000ffff3f7224 */ /* 0x000fe200078e0066 */
[----:B------:R-:W2:Y:S04]  /*3a440*/  LDL.LU R68, [R1+0x334] ;  /* 0x0003340001447983 */ /* 0x000ea80000300800 */
[----:B------:R-:W2:Y:S04]  /*3a450*/  LDL.LU R69, [R1+0x33c] ;  /* 0x00033c0001457983 */ /* 0x000ea80000300800 */
[----:B------:R-:W4:Y:S01]  /*3a460*/  LDS.128 R72, [R0] ;  /* 0x0000000000487984 */ /* 0x000f220000000c00 */
[----:B------:R-:W-:Y:S06]  /*3a470*/  BAR.SYNC.DEFER_BLOCKING 0x0 ;  /* 0x0000000000007b1d */ /* 0x000fec0000010000 */
[----:B---3--:R-:W-:Y:S02]  /*3a480*/  STSM.16.M88.4 [R4], R60 ;  /* 0x0000003c04007844 */ /* 0x008fe40000000200 */
[----:B------:R-:W-:Y:S06]  /*3a490*/  BAR.SYNC.DEFER_BLOCKING 0x0 ;  /* 0x0000000000007b1d */ /* 0x000fec0000010000 */
[----:B------:R-:W3:Y:S02]  /*3a4a0*/  LDS.128 R60, [R0] ;  /* 0x00000000003c7984 */ /* 0x000ee40000000c00 */
[----:B------:R-:W-:Y:S06]  /*3a4b0*/  BAR.SYNC.DEFER_BLOCKING 0x0 ;  /* 0x0000000000007b1d */ /* 0x000fec0000010000 */
[----:B--2---:R2:W-:Y:S02]  /*3a4c0*/  STSM.16.M88.4 [R4], R68 ;  /* 0x0000004404007844 */ /* 0x0045e40000000200 */
[----:B------:R-:W-:Y:S06]  /*3a4d0*/  BAR.SYNC.DEFER_BLOCKING 0x0 ;  /* 0x0000000000007b1d */ /* 0x000fec0000010000 */
[----:B--2---:R-:W2:Y:S04]  /*3a4e0*/  LDL.LU R68, [R1+0x340] ;  /* 0x0003400001447983 */ /* 0x004ea80000300800 */
[----:B------:R-:W2:Y:S01]  /*3a4f0*/  LDL.LU R69, [R1+0x348] ;  /* 0x0003480001457983 */ /* 0x000ea20000300800 */
[----:B------:R-:W-:-:S02]  /*3a500*/  IMAD.MOV.U32 R70, RZ, RZ, R104 ;  /* 0x000000ffff467224 */ /* 0x000fc400078e0068 */
[----:B------:R-:W-:Y:S01]  /*3a510*/  IMAD.MOV.U32 R71, RZ, RZ, R106 ;  /* 0x000000ffff477224 */ /* 0x000fe200078e006a */
[----:B------:R-:W4:Y:S04]  /*3a520*/  LDL.LU R76, [R1+0x344] ;  /* 0x00034400014c7983 */ /* 0x000f280000300800 */
[----:B------:R-:W4:Y:S04]  /*3a530*/  LDL.LU R77, [R1+0x34c] ;  /* 0x00034c00014d7983 */ /* 0x000f280000300800 */
[----:B------:R-:W3:Y:S01]  /*3a540*/  LDS.128 R80, [R0] ;  /* 0x0000000000507984 */ /* 0x000ee20000000c00 */
        /* <DEDUP_REMOVED lines=26> */
[----:B------:R-:W2:Y:S01]  /*3a6f0*/  LDL.LU R93, [R1+0x36c] ;  /* 0x00036c00015d7983 */ /* 0x000ea20000300800 */
[----:B------:R-:W-:-:S03]  /*3a700*/  IMAD.MOV.U32 R94, RZ, RZ, R113 ;  /* 0x000000ffff5e7224 */ /* 0x000fc600078e0071 */
        /* <DEDUP_REMOVED lines=13> */
[----:B------:R-:W4:Y:S01]  /*3a7e0*/  LDL.LU R101, [R1+0x37c] ;  /* 0x00037c0001657983 */ /* 0x000f220000300800 */
[----:B------:R-:W-:-:S03]  /*3a7f0*/  IMAD.MOV.U32 R102, RZ, RZ, R117 ;  /* 0x000000ffff667224 */ /* 0x000fc600078e0075 */
        /* <DEDUP_REMOVED lines=13> */
[----:B------:R-:W3:Y:S01]  /*3a8d0*/  LDL.LU R109, [R1+0x38c] ;  /* 0x00038c00016d7983 */ /* 0x000ee20000300800 */
[----:B------:R-:W-:-:S03]  /*3a8e0*/  IMAD.MOV.U32 R110, RZ, RZ, R121 ;  /* 0x000000ffff6e7224 */ /* 0x000fc600078e0079 */
        /* <DEDUP_REMOVED lines=21> */
[----:B--2---:R2:W-:Y:S04]  /*3aa40*/  STSM.16.M88.4 [R4], R116 ;  /* 0x0000007404007844 */ /* 0x0045e80000000200 */
[----:B--2---:R-:W2:Y:S04]  /*3aa50*/  LDL.LU R116, [R1+0x3a0] ;  /* 0x0003a00001747983 */ /* 0x004ea80000300800 */
[----:B------:R-:W2:Y:S01]  /*3aa60*/  LDL.LU R117, [R1+0x3a8] ;  /* 0x0003a80001757983 */ /* 0x000ea20000300800 */
[----:B------:R-:W-:-:S02]  /*3aa70*/  IMAD.MOV.U32 R118, RZ, RZ, R128 ;  /* 0x000000ffff767224 */ /* 0x000fc400078e0080 */
[----:B------:R-:W-:Y:S01]  /*3aa80*/  IMAD.MOV.U32 R119, RZ, RZ, R130 ;  /* 0x000000ffff777224 */ /* 0x000fe200078e0082 */
[----:B------:R-:W4:Y:S04]  /*3aa90*/  LDL.LU R124, [R1+0x3a4] ;  /* 0x0003a400017c7983 */ /* 0x000f280000300800 */
[----:B------:R-:W4:Y:S01]  /*3aaa0*/  LDL.LU R125, [R1+0x3ac] ;  /* 0x0003ac00017d7983 */ /* 0x000f220000300800 */
[----:B------:R-:W-:Y:S01]  /*3aab0*/  IMAD.MOV.U32 R126, RZ, RZ, R129 ;  /* 0x000000ffff7e7224 */ /* 0x000fe200078e0081 */
[----:B------:R-:W-:Y:S06]  /*3aac0*/  BAR.SYNC.DEFER_BLOCKING 0x0 ;  /* 0x0000000000007b1d */ /* 0x000fec0000010000 */
[----:B------:R-:W3:Y:S02]  /*3aad0*/  LDS.128 R128, [R0] ;  /* 0x0000000000807984 */ /* 0x000ee40000000c00 */
[----:B------:R-:W-:Y:S06]  /*3aae0*/  BAR.SYNC.DEFER_BLOCKING 0x0 ;  /* 0x0000000000007b1d */ /* 0x000fec0000010000 */
[----:B--2---:R-:W-:Y:S02]  /*3aaf0*/  STSM.16.M88.4 [R4], R116 ;  /* 0x0000007404007844 */ /* 0x004fe40000000200 */
[----:B------:R-:W-:Y:S06]  /*3ab00*/  BAR.SYNC.DEFER_BLOCKING 0x0 ;  /* 0x0000000000007b1d */ /* 0x000fec0000010000 */
[----:B------:R-:W2:Y:S02]  /*3ab10*/  LDS.128 R116, [R0] ;  /* 0x0000000000747984 */ /* 0x000ea40000000c00 */
[----:B------:R-:W-:Y:S06]  /*3ab20*/  BAR.SYNC.DEFER_BLOCKING 0x0 ;  /* 0x0000000000007b1d */ /* 0x000fec0000010000 */
[----:B----4-:R4:W-:Y:S04]  /*3ab30*/  STSM.16.M88.4 [R4], R124 ;  /* 0x0000007c04007844 */ /* 0x0109e80000000200 */
[----:B----4-:R-:W4:Y:S04]  /*3ab40*/  LDL.LU R124, [R1+0x3b0] ;  /* 0x0003b000017c7983 */ /* 0x010f280000300800 */
[----:B------:R-:W4:Y:S01]  /*3ab50*/  LDL.LU R125, [R1+0x3b8] ;  /* 0x0003b800017d7983 */ /* 0x000f220000300800 */
[----:B------:R-:W-:-:S02]  /*3ab60*/  IMAD.MOV.U32 R126, RZ, RZ, R132 ;  /* 0x000000ffff7e7224 */ /* 0x000fc400078e0084 */
[----:B------:R-:W-:Y:S01]  /*3ab70*/  IMAD.MOV.U32 R127, RZ, RZ, R134 ;  /* 0x000000ffff7f7224 */ /* 0x000fe200078e0086 */
[----:B------:R-:W3:Y:S04]  /*3ab80*/  LDL.LU R152, [R1+0x3b4] ;  /* 0x0003b40001987983 */ /* 0x000ee80000300800 */
[----:B------:R-:W3:Y:S01]  /*3ab90*/  LDL.LU R153, [R1+0x3bc] ;  /* 0x0003bc0001997983 */ /* 0x000ee20000300800 */
[----:B------:R-:W-:Y:S06]  /*3aba0*/  BAR.SYNC.DEFER_BLOCKING 0x0 ;  /* 0x0000000000007b1d */ /* 0x000fec0000010000 */
[----:B------:R-:W2:Y:S02]  /*3abb0*/  LDS.128 R132, [R0] ;  /* 0x0000000000847984 */ /* 0x000ea40000000c00 */
[----:B------:R-:W-:Y:S06]  /*3abc0*/  BAR.SYNC.DEFER_BLOCKING 0x0 ;  /* 0x0000000000007b1d */ /* 0x000fec0000010000 */
[----:B----4-:R-:W-:Y:S02]  /*3abd0*/  STSM.16.M88.4 [R4], R124 ;  /* 0x0000007c04007844 */ /* 0x010fe40000000200 */
[----:B------:R-:W-:Y:S06]  /*3abe0*/  BAR.SYNC.DEFER_BLOCKING 0x0 ;  /* 0x0000000000007b1d */ /* 0x000fec0000010000 */
[----:B------:R-:W4:Y:S02]  /*3abf0*/  LDS.128 R124, [R0] ;  /* 0x00000000007c7984 */ /* 0x000f240000000c00 */
[----:B------:R-:W-:Y:S06]  /*3ac00*/  BAR.SYNC.DEFER_BLOCKING 0x0 ;  /* 0x0000000000007b1d */ /* 0x000fec0000010000 */
[----:B---3--:R3:W-:Y:S04]  /*3ac10*/  STSM.16.M88.4 [R4], R152 ;  /* 0x0000009804007844 */ /* 0x0087e80000000200 */
[----:B---3--:R-:W3:Y:S04]  /*3ac20*/  LDL.LU R152, [R1+0x3c0] ;  /* 0x0003c00001987983 */ /* 0x008ee80000300800 */
[----:B------:R-:W3:Y:S01]  /*3ac30*/  LDL.LU R153, [R1+0x3c8] ;  /* 0x0003c80001997983 */ /* 0x000ee20000300800 */
[----:B------:R-:W-:-:S02]  /*3ac40*/  IMAD.MOV.U32 R154, RZ, RZ, R136 ;  /* 0x000000ffff9a7224 */ /* 0x000fc400078e0088 */
[----:B------:R-:W-:Y:S01]  /*3ac50*/  IMAD.MOV.U32 R155, RZ, RZ, R138 ;  /* 0x000000ffff9b7224 */ /* 0x000fe200078e008a */
[----:B------:R-:W2:Y:S04]  /*3ac60*/  LDL.LU R156, [R1+0x3c4] ;  /* 0x0003c400019c7983 */ /* 0x000ea80000300800 */
[----:B------:R-:W2:Y:S01]  /*3ac70*/  LDL.LU R157, [R1+0x3cc] ;  /* 0x0003cc00019d7983 */ /* 0x000ea20000300800 */
[----:B------:R-:W-:Y:S06]  /*3ac80*/  BAR.SYNC.DEFER_BLOCKING 0x0 ;  /* 0x0000000000007b1d */ /* 0x000fec0000010000 */
[----:B------:R-:W4:Y:S02]  /*3ac90*/  LDS.128 R136, [R0] ;  /* 0x0000000000887984 */ /* 0x000f240000000c00 */
        /* <DEDUP_REMOVED lines=39> */
[----:B------:R-:W2:Y:S04]  /*3af10*/  LDL.LU R169, [R1+0x3fc] ;  /* 0x0003fc0001a97983 */ /* 0x000ea80000300800 */
[----:B------:R-:W4:Y:S04]  /*3af20*/  LDL.LU.64 R174, [R1+0x17e8] ;  /* 0x0017e80001ae7983 */ /* 0x000f280000300a00 */
[----:B------:R-:W4:Y:S04]  /*3af30*/  LDL.LU R173, [R1+0x7c0] ;  /* 0x0007c00001ad7983 */ /* 0x000f280000300800 */
[----:B------:R-:W4:Y:S04]  /*3af40*/  LDL.LU.64 R178, [R1+0x17d8] ;  /* 0x0017d80001b27983 */ /* 0x000f280000300a00 */
[----:B------:R-:W4:Y:S01]  /*3af50*/  LDL.LU R172, [R1+0x7d4] ;  /* 0x0007d40001ac7983 */ /* 0x000f220000300800 */
[----:B------:R-:W-:Y:S06]  /*3af60*/  BAR.SYNC.DEFER_BLOCKING 0x0 ;  /* 0x0000000000007b1d */ /* 0x000fec0000010000 */
[----:B------:R-:W4:Y:S04]  /*3af70*/  LDL.LU.64 R176, [R1+0x17d0] ;  /* 0x0017d00001b07983 */ /* 0x000f280000300a00 */
[----:B------:R-:W4:Y:S04]  /*3af80*/  LDL.LU R187, [R1+0x7c4] ;  /* 0x0007c40001bb7983 */ /* 0x000f280000300800 */
[----:B------:R-:W4:Y:S04]  /*3af90*/  LDL.LU.64 R182, [R1+0x17c8] ;  /* 0x0017c80001b67983 */ /* 0x000f280000300a00 */
[----:B------:R-:W4:Y:S04]  /*3afa0*/  LDL.LU R186, [R1+0x7d8] ;  /* 0x0007d80001ba7983 */ /* 0x000f280000300800 */
[----:B------:R-:W1:Y:S01]  /*3afb0*/  LDS.128 R148, [R0] ;  /* 0x0000000000947984 */ /* 0x000e620000000c00 */
[----:B------:R-:W-:Y:S06]  /*3afc0*/  BAR.SYNC.DEFER_BLOCKING 0x0 ;  /* 0x0000000000007b1d */ /* 0x000fec0000010000 */
[----:B------:R-:W4:Y:S04]  /*3afd0*/  LDL.LU.64 R180, [R1+0x17c0] ;  /* 0x0017c00001b47983 */ /* 0x000f280000300a00 */
[----:B------:R-:W4:Y:S04]  /*3afe0*/  LDL.LU R191, [R1+0x7c8] ;  /* 0x0007c80001bf7983 */ /* 0x000f280000300800 */
[----:B------:R-:W4:Y:S04]  /*3aff0*/  LDL.LU.64 R184, [R1+0x17b8] ;  /* 0x0017b80001b87983 */ /* 0x000f280000300a00 */
[----:B------:R-:W4:Y:S04]  /*3b000*/  LDL.LU R188, [R1+0x7dc] ;  /* 0x0007dc0001bc7983 */ /* 0x000f280000300800 */
[----:B------:R-:W4:Y:S04]  /*3b010*/  LDL.LU.64 R194, [R1+0x17b0] ;  /* 0x0017b00001c27983 */ /* 0x000f280000300a00 */
[----:B------:R-:W4:Y:S01]  /*3b020*/  LDL.LU R189, [R1+0x7cc] ;  /* 0x0007cc0001bd7983 */ /* 0x000f220000300800 */
[----:B------:R-:W-:-:S02]  /*3b030*/  LOP3.LUT P6, RZ, R20, 0x8, RZ, 0xc0, !PT ;  /* 0x0000000814ff7812 */ /* 0x000fc400078cc0ff */
[----:B------:R-:W-:Y:S01]  /*3b040*/  LOP3.LUT R2, R2, 0xefffffff, RZ, 0xc0, !PT ;  /* 0xefffffff02027812 */ /* 0x000fe200078ec0ff */
[----:B------:R-:W4:Y:S04]  /*3b050*/  LDL.LU.64 R192, [R1+0x17a8] ;  /* 0x0017a80001c07983 */ /* 0x000f280000300a00 */
[----:B------:R-:W4:Y:S04]  /*3b060*/  LDL.LU R252, [R1+0x7b0] ;  /* 0x0007b00001fc7983 */ /* 0x000f280000300800 */
[----:B------:R-:W4:Y:S02]  /*3b070*/  LDL.LU.64 R198, [R1+0x17a0] ;  /* 0x0017a00001c67983 */ /* 0x000f240000300a00 */
[----:B------:R-:W-:-:S02]  /*3b080*/  @P6 LOP3.LUT R2, R2, 0x10000000, RZ, 0xfc, !PT ;  /* 0x1000000002026812 */ /* 0x000fc400078efcff */
[----:B------:R-:W-:Y:S01]  /*3b090*/  LOP3.LUT P6, RZ, R20, 0x40, RZ, 0xc0, !PT ;  /* 0x0000004014ff7812 */ /* 0x000fe200078cc0ff */
[----:B------:R-:W4:Y:S01]  /*3b0a0*/  LDL.LU R27, [R1+0x7a0] ;  /* 0x0007a000011b7983 */ /* 0x000f220000300800 */
[----:B------:R-:W-:-:S11]  /*3b0b0*/  LOP3.LUT R2, R2, 0xdfffffff, RZ, 0xc0, !PT ;  /* 0xdfffffff02027812 */ /* 0x000fd600078ec0ff */
[----:B------:R-:W-:Y:S02]  /*3b0c0*/  @P6 LOP3.LUT R2, R2, 0x20000000, RZ, 0xfc, !PT ;  /* 0x2000000002026812 */ /* 0x000fe400078efcff */
[----:B------:R-:W-:Y:S02]  /*3b0d0*/  LOP3.LUT P6, RZ, R20, 0x80, RZ, 0xc0, !PT ;  /* 0x0000008014ff7812 */ /* 0x000fe400078cc0ff */
[----:B------:R-:W-:-:S11]  /*3b0e0*/  LOP3.LUT R2, R2, 0xbfffffff, RZ, 0xc0, !PT ;  /* 0xbfffffff02027812 */ /* 0x000fd600078ec0ff */
[----:B------:R-:W-:Y:S02]  /*3b0f0*/  @P6 LOP3.LUT R2, R2, 0x40000000, RZ, 0xfc, !PT ;  /* 0x4000000002026812 */ /* 0x000fe400078efcff */
[----:B------:R-:W-:Y:S02]  /*3b100*/  LOP3.LUT P6, RZ, R20, 0x100, RZ, 0xc0, !PT ;  /* 0x0000010014ff7812 */ /* 0x000fe400078cc0ff */
[----:B------:R-:W-:Y:S01]  /*3b110*/  LOP3.LUT R2, R2, 0x7fffffff, RZ, 0xc0, !PT ;  /* 0x7fffffff02027812 */ /* 0x000fe200078ec0ff */
[----:B---3--:R-:W-:Y:S01]  /*3b120*/  STSM.16.M88.4 [R4], R164 ;  /* 0x000000a404007844 */ /* 0x008fe20000000200 */
[----:B------:R-:W-:Y:S06]  /*3b130*/  BAR.SYNC.DEFER_BLOCKING 0x0 ;  /* 0x0000000000007b1d */ /* 0x000fec0000010000 */
[----:B------:R-:W3:Y:S02]  /*3b140*/  LDS.128 R164, [R0] ;  /* 0x0000000000a47984 */ /* 0x000ee40000000c00 */
[----:B------:R-:W-:Y:S06]  /*3b150*/  BAR.SYNC.DEFER_BLOCKING 0x0 ;  /* 0x0000000000007b1d */ /* 0x000fec0000010000 */
[----:B--2---:R-:W-:Y:S02]  /*3b160*/  STSM.16.M88.4 [R4], R168 ;  /* 0x000000a804007844 */ /* 0x004fe40000000200 */
[----:B------:R-:W-:Y:S06]  /*3b170*/  BAR.SYNC.DEFER_BLOCKING 0x0 ;  /* 0x0000000000007b1d */ /* 0x000fec0000010000 */
[----:B------:R2:W-:Y:S01]  /*3b180*/  @P0 STG.E desc[UR10][R202.64], R26 ;  /* 0x0000001aca000986 */ /* 0x0005e2000c10190a */
[----:B------:R-:W-:-:S03]  /*3b190*/  LOP3.LUT P0, RZ, R3, 0x80, RZ, 0xc0, !PT ;  /* 0x0000008003ff7812 */ /* 0x000fc6000780c0ff */
[----:B--2---:R-:W2:Y:S10]  /*3b1a0*/  LDL.LU.64 R202, [R1+0x1798] ;  /* 0x0017980001ca7983 */ /* 0x004eb40000300a00 */
[----:B------:R-:W-:-:S02]  /*3b1b0*/  @P0 LOP3.LUT R5, R5, 0x40, RZ, 0xfc, !PT ;  /* 0x0000004005050812 */ /* 0x000fc400078efcff */
[----:B------:R-:W-:Y:S01]  /*3b1c0*/  LOP3.LUT P0, RZ, R3, 0x40, RZ, 0xc0, !PT ;  /* 0x0000004003ff7812 */ /* 0x000fe2000780c0ff */
[----:B------:R-:W2:Y:S01]  /*3b1d0*/  LDL.LU R26, [R1+0x7b4] ;  /* 0x0007b400011a7983 */ /* 0x000ea20000300800 */
[----:B------:R-:W-:-:S03]  /*3b1e0*/  LOP3.LUT R5, R5, 0xffffff7f, RZ, 0xc0, !PT ;  /* 0xffffff7f05057812 */ /* 0x000fc600078ec0ff */
[----:B------:R-:W3:Y:S04]  /*3b1f0*/  LDL.LU R38, [R1+0x954] ;  /* 0x0009540001267983 */ /* 0x000ee80000300800 */
[----:B------:R-:W3:Y:S04]  /*3b200*/  LDL.LU.64 R42, [R1+0x1790] ;  /* 0x00179000012a7983 */ /* 0x000ee80000300a00 */
[----:B------:R-:W-:Y:S01]  /*3b210*/  @P0 LOP3.LUT R5, R5, 0x80, RZ, 0xfc, !PT ;  /* 0x0000008005050812 */ /* 0x000fe200078efcff */
[----:B------:R-:W3:Y:S01]  /*3b220*/  LDL.LU R40, [R1+0x7a4] ;  /* 0x0007a40001287983 */ /* 0x000ee20000300800 */
[----:B------:R-:W-:-:S02]  /*3b230*/  LOP3.LUT P0, RZ, R3, 0x20, RZ, 0xc0, !PT ;  /* 0x0000002003ff7812 */ /* 0x000fc4000780c0ff */
[----:B------:R-:W-:Y:S01]  /*3b240*/  LOP3.LUT R5, R5, 0xfffffeff, RZ, 0xc0, !PT ;  /* 0xfffffeff05057812 */ /* 0x000fe200078ec0ff */
[----:B------:R-:W3:Y:S04]  /*3b250*/  LDL.LU.64 R36, [R1+0x1788] ;  /* 0x0017880001247983 */ /* 0x000ee80000300a00 */
[----:B------:R-:W3:Y:S01]  /*3b260*/  LDL.LU R41, [R1+0x7b8] ;  /* 0x0007b80001297983 */ /* 0x000ee20000300800 */
[----:B------:R-:W-:-:S05]  /*3b270*/  @P6 LOP3.LUT R2, R2, 0x80000000, RZ, 0xfc, !PT ;  /* 0x8000000002026812 */ /* 0x000fca00078efcff */
[----:B------:R-:W-:Y:S01]  /*3b280*/  @P0 LOP3.LUT R5, R5, 0x100, RZ, 0xfc, !PT ;  /* 0x0000010005050812 */ /* 0x000fe200078efcff */
[----:B------:R-:W3:Y:S01]  /*3b290*/  LDL.LU.64 R30, [R1+0x1780] ;  /* 0x00178000011e7983 */ /* 0x000ee20000300a00 */
[----:B------:R-:W-:Y:S02]  /*3b2a0*/  LOP3.LUT P0, RZ, R3, 0x10, RZ, 0xc0, !PT ;  /* 0x0000001003ff7812 */ /* 0x000fe4000780c0ff */
[----:B------:R-:W-:Y:S01]  /*3b2b0*/  LOP3.LUT R5, R5, 0xfffffdff, RZ, 0xc0, !PT ;  /* 0xfffffdff05057812 */ /* 0x000fe200078ec0ff */
[----:B------:R-:W3:Y:S01]  /*3b2c0*/  LDL.LU R28, [R1+0x7a8] ;  /* 0x0007a800011c7983 */ /* 0x000ee20000300800 */
[----:B------:R-:W-:-:S03]  /*3b2d0*/  LOP3.LUT P6, RZ, R20, 0x200, RZ, 0xc0, !PT ;  /* 0x0000020014ff7812 */ /* 0x000fc600078cc0ff */
[----:B------:R-:W3:Y:S04]  /*3b2e0*/  LDL.LU.64 R34, [R1+0x1778] ;  /* 0x0017780001227983 */ /* 0x000ee80000300a00 */
[----:B------:R-:W3:Y:S02]  /*3b2f0*/  LDL.LU R29, [R1+0x7bc] ;  /* 0x0007bc00011d7983 */ /* 0x000ee40000300800 */
[----:B------:R-:W-:Y:S02]  /*3b300*/  @P0 LOP3.LUT R5, R5, 0x200, RZ, 0xfc, !PT ;  /* 0x0000020005050812 */ /* 0x000fe400078efcff */
[----:B------:R-:W-:Y:S01]  /*3b310*/  LOP3.LUT P0, RZ, R3, 0x8, RZ, 0xc0, !PT ;  /* 0x0000000803ff7812 */ /* 0x000fe2000780c0ff */
[----:B------:R-:W3:Y:S01]  /*3b320*/  LDL.LU.64 R32, [R1+0x1770] ;  /* 0x0017700001207983 */ /* 0x000ee20000300a00 */
        /* <DEDUP_REMOVED lines=8> */
[----:B------:R-:W3:Y:S06]  /*3b3b0*/  LDL.LU R13, [R1+0x780] ;  /* 0x00078000010d7983 */ /* 0x000eec0000300800 */
[----:B------:R-:W-:-:S02]  /*3b3c0*/  @P0 LOP3.LUT R5, R5, 0x800, RZ, 0xfc, !PT ;  /* 0x0000080005050812 */ /* 0x000fc400078efcff */
[----:B------:R-:W-:Y:S02]  /*3b3d0*/  LOP3.LUT P0, RZ, R3, 0x2, RZ, 0xc0, !PT ;  /* 0x0000000203ff7812 */ /* 0x000fe4000780c0ff */
[----:B------:R-:W-:-:S11]  /*3b3e0*/  LOP3.LUT R5, R5, 0xffffefff, RZ, 0xc0, !PT ;  /* 0xffffefff05057812 */ /* 0x000fd600078ec0ff */
[----:B------:R-:W-:-:S04]  /*3b3f0*/  @P0 LOP3.LUT R5, R5, 0x1000, RZ, 0xfc, !PT ;  /* 0x0000100005050812 */ /* 0x000fc800078efcff */
[----:B------:R-:W-:-:S04]  /*3b400*/  LOP3.LUT R5, R5, 0xfffffffe, RZ, 0xc0, !PT ;  /* 0xfffffffe05057812 */ /* 0x000fc800078ec0ff */
[----:B------:R-:W-:Y:S02]  /*3b410*/  @P6 LOP3.LUT R5, R5, 0x1, RZ, 0xfc, !PT ;  /* 0x0000000105056812 */ /* 0x000fe400078efcff */
[----:B------:R-:W-:Y:S02]  /*3b420*/  LOP3.LUT P6, RZ, R20, 0x400, RZ, 0xc0, !PT ;  /* 0x0000040014ff7812 */ /* 0x000fe400078cc0ff */
[----:B------:R-:W-:-:S11]  /*3b430*/  LOP3.LUT R5, R5, 0xfffffffd, RZ, 0xc0, !PT ;  /* 0xfffffffd05057812 */ /* 0x000fd600078ec0ff */
[----:B------:R-:W-:Y:S02]  /*3b440*/  @P6 LOP3.LUT R5, R5, 0x2, RZ, 0xfc, !PT ;  /* 0x0000000205056812 */ /* 0x000fe400078efcff */
[----:B------:R-:W-:Y:S02]  /*3b450*/  LOP3.LUT P6, RZ, R20, 0x800, RZ, 0xc0, !PT ;  /* 0x0000080014ff7812 */ /* 0x000fe400078cc0ff */
[----:B------:R-:W-:-:S11]  /*3b460*/  LOP3.LUT R5, R5, 0xfffffffb, RZ, 0xc0, !PT ;  /* 0xfffffffb05057812 */ /* 0x000fd600078ec0ff */
[----:B------:R-:W-:Y:S02]  /*3b470*/  @P6 LOP3.LUT R5, R5, 0x4, RZ, 0xfc, !PT ;  /* 0x0000000405056812 */ /* 0x000fe400078efcff */
[----:B------:R-:W-:Y:S02]  /*3b480*/  LOP3.LUT P6, RZ, R20, 0x1000, RZ, 0xc0, !PT ;  /* 0x0000100014ff7812 */ /* 0x000fe400078cc0ff */
[----:B------:R-:W-:Y:S02]  /*3b490*/  LOP3.LUT R5, R5, 0xfffffff7, RZ, 0xc0, !PT ;  /* 0xfffffff705057812 */ /* 0x000fe400078ec0ff */
[----:B------:R-:W-:-:S09]  /*3b4a0*/  LOP3.LUT P0, RZ, R3, 0x1, RZ, 0xc0, !PT ;  /* 0x0000000103ff7812 */ /* 0x000fd2000780c0ff */
[----:B------:R-:W-:Y:S02]  /*3b4b0*/  @P6 LOP3.LUT R5, R5, 0x8, RZ, 0xfc, !PT ;  /* 0x0000000805056812 */ /* 0x000fe400078efcff */
[----:B------:R-:W-:Y:S02]  /*3b4c0*/  LOP3.LUT P6, RZ, R20, 0x2000, RZ, 0xc0, !PT ;  /* 0x0000200014ff7812 */ /* 0x000fe400078cc0ff */
[----:B------:R-:W-:Y:S01]  /*3b4d0*/  LOP3.LUT R5, R5, 0xffffffef, RZ, 0xc0, !PT ;  /* 0xffffffef05057812 */ /* 0x000fe200078ec0ff */
[----:B----4-:R4:W-:Y:S04]  /*3b4e0*/  @P1 STG.E desc[UR10][R174.64], R173 ;  /* 0x000000adae001986 */ /* 0x0109e8000c10190a */
[----:B------:R1:W-:Y:S06]  /*3b4f0*/  @P0 STG.E desc[UR10][R178.64], R172 ;  /* 0x000000acb2000986 */ /* 0x0003ec000c10190a */
[----:B------:R-:W-:Y:S01]  /*3b500*/  @P6 LOP3.LUT R5, R5, 0x10, RZ, 0xfc, !PT ;  /* 0x0000001005056812 */ /* 0x000fe200078efcff */
[----:B----4-:R-:W4:Y:S03]  /*3b510*/  LDL.LU.64 R174, [R1+0x1758] ;  /* 0x0017580001ae7983 */ /* 0x010f260000300a00 */
[C---:B------:R-:W-:Y:S01]  /*3b520*/  LOP3.LUT P0, RZ, R5.reuse, 0x1000, RZ, 0xc0, !PT ;  /* 0x0000100005ff7812 */ /* 0x040fe2000780c0ff */
[----:B------:R-:W4:Y:S04]  /*3b530*/  LDL.LU R12, [R1+0x794] ;  /* 0x00079400010c7983 */ /* 0x000f280000300800 */
[----:B-1----:R-:W4:Y:S04]  /*3b540*/  LDL.LU.64 R178, [R1+0x1750] ;  /* 0x0017500001b27983 */ /* 0x002f280000300a00 */
[----:B------:R-:W4:Y:S04]  /*3b550*/  LDL.LU R173, [R1+0x784] ;  /* 0x0007840001ad7983 */ /* 0x000f280000300800 */
[----:B------:R1:W-:Y:S01]  /*3b560*/  @P0 STG.E desc[UR10][R176.64], R187 ;  /* 0x000000bbb0000986 */ /* 0x0003e2000c10190a */
[----:B------:R-:W-:-:S03]  /*3b570*/  LOP3.LUT P0, RZ, R5, 0x800, RZ, 0xc0, !PT ;  /* 0x0000080005ff7812 */ /* 0x000fc6000780c0ff */
[----:B-1----:R-:W4:Y:S10]  /*3b580*/  LDL.LU.64 R176, [R1+0x1748] ;  /* 0x0017480001b07983 */ /* 0x002f340000300a00 */
[----:B------:R1:W-:Y:S04]  /*3b590*/  @P0 STG.E desc[UR10][R182.64], R186 ;  /* 0x000000bab6000986 */ /* 0x0003e8000c10190a */
[----:B------:R-:W4:Y:S04]  /*3b5a0*/  LDL.LU R172, [R1+0x798] ;  /* 0x0007980001ac7983 */ /* 0x000f280000300800 */
[----:B-1----:R-:W4:Y:S04]  /*3b5b0*/  LDL.LU.64 R182, [R1+0x1740] ;  /* 0x0017400001b67983 */ /* 0x002f280000300a00 */
[----:B------:R-:W4:Y:S01]  /*3b5c0*/  LDL.LU R187, [R1+0x788] ;  /* 0x0007880001bb7983 */ /* 0x000f220000300800 */
[----:B------:R-:W-:-:S13]  /*3b5d0*/  LOP3.LUT P0, RZ, R5, 0x400, RZ, 0xc0, !PT ;  /* 0x0000040005ff7812 */ /* 0x000fda000780c0ff */
[----:B------:R1:W-:Y:S01]  /*3b5e0*/  @P0 STG.E desc[UR10][R180.64], R191 ;  /* 0x000000bfb4000986 */ /* 0x0003e2000c10190a */
[----:B------:R-:W-:Y:S02]  /*3b5f0*/  LOP3.LUT P0, RZ, R5, 0x200, RZ, 0xc0, !PT ;  /* 0x0000020005ff7812 */ /* 0x000fe4000780c0ff */
[----:B------:R-:W-:Y:S02]  /*3b600*/  LOP3.LUT P1, RZ, R3, 0x100, RZ, 0xc0, !PT ;  /* 0x0000010003ff7812 */ /* 0x000fe4000782c0ff */
[----:B------:R-:W-:Y:S01]  /*3b610*/  LOP3.LUT P6, RZ, R20, 0x4000, RZ, 0xc0, !PT ;  /* 0x0000400014ff7812 */ /* 0x000fe200078cc0ff */
[----:B-1----:R-:W4:Y:S08]  /*3b620*/  LDL.LU.64 R180, [R1+0x1738] ;  /* 0x0017380001b47983 */ /* 0x002f300000300a00 */
[----:B------:R1:W-:Y:S01]  /*3b630*/  @P0 STG.E desc[UR10][R184.64], R188 ;  /* 0x000000bcb8000986 */ /* 0x0003e2000c10190a */
[----:B------:R-:W-:-:S03]  /*3b640*/  LOP3.LUT P0, RZ, R5, 0x100, RZ, 0xc0, !PT ;  /* 0x0000010005ff7812 */ /* 0x000fc6000780c0ff */
[----:B------:R-:W4:Y:S04]  /*3b650*/  LDL.LU R186, [R1+0x79c] ;  /* 0x00079c0001ba7983 */ /* 0x000f280000300800 */
[----:B-1----:R-:W4:Y:S06]  /*3b660*/  LDL.LU.64 R184, [R1+0x1730] ;  /* 0x0017300001b87983 */ /* 0x002f2c0000300a00 */
[----:B------:R1:W-:Y:S01]  /*3b670*/  @P0 STG.E desc[UR10][R194.64], R189 ;  /* 0x000000bdc2000986 */ /* 0x0003e2000c10190a */
[----:B------:R-:W-:-:S03]  /*3b680*/  LOP3.LUT P0, RZ, R5, 0x80, RZ, 0xc0, !PT ;  /* 0x0000008005ff7812 */ /* 0x000fc6000780c0ff */
[----:B------:R-:W4:Y:S04]  /*3b690*/  LDL.LU R191, [R1+0x78c] ;  /* 0x00078c0001bf7983 */ /* 0x000f280000300800 */
[----:B-1----:R-:W4:Y:S06]  /*3b6a0*/  LDL.LU.64 R194, [R1+0x1728] ;  /* 0x0017280001c27983 */ /* 0x002f2c0000300a00 */
[----:B------:R1:W-:Y:S01]  /*3b6b0*/  @P0 STG.E desc[UR10][R192.64], R252 ;  /* 0x000000fcc0000986 */ /* 0x0003e2000c10190a */
[----:B------:R-:W-:-:S03]  /*3b6c0*/  LOP3.LUT P0, RZ, R5, 0x40, RZ, 0xc0, !PT ;  /* 0x0000004005ff7812 */ /* 0x000fc6000780c0ff */
[----:B-1----:R-:W4:Y:S10]  /*3b6d0*/  LDL.LU R192, [R1+0x770] ;  /* 0x0007700001c07983 */ /* 0x002f340000300800 */
[----:B------:R1:W-:Y:S01]  /*3b6e0*/  @P0 STG.E desc[UR10][R198.64], R27 ;  /* 0x0000001bc6000986 */ /* 0x0003e2000c10190a */
[----:B------:R-:W-:-:S03]  /*3b6f0*/  LOP3.LUT P0, RZ, R5, 0x20, RZ, 0xc0, !PT ;  /* 0x0000002005ff7812 */ /* 0x000fc6000780c0ff */
[----:B------:R-:W4:Y:S04]  /*3b700*/  LDL.LU.64 R188, [R1+0x1720] ;  /* 0x0017200001bc7983 */ /* 0x000f280000300a00 */
[----:B------:R-:W4:Y:S04]  /*3b710*/  LDL.LU R193, [R1+0x760] ;  /* 0x0007600001c17983 */ /* 0x000f280000300800 */
[----:B-1----:R-:W4:Y:S04]  /*3b720*/  LDL.LU.64 R198, [R1+0x1718] ;  /* 0x0017180001c67983 */ /* 0x002f280000300a00 */
[----:B------:R-:W4:Y:S04]  /*3b730*/  LDL.LU R252, [R1+0x774] ;  /* 0x0007740001fc7983 */ /* 0x000f280000300800 */
[----:B--2---:R1:W-:Y:S02]  /*3b740*/  @P1 STG.E desc[UR10][R202.64], R26 ;  /* 0x0000001aca001986 */ /* 0x0043e4000c10190a */
[----:B-1----:R-:W-:-:S02]  /*3b750*/  VIADD R26, R6, 0xb ;  /* 0x0000000b061a7836 */ /* 0x002fc40000000000 */
[----:B------:R-:W2:Y:S03]  /*3b760*/  LDL.LU.64 R202, [R1+0x1710] ;  /* 0x0017100001ca7983 */ /* 0x000ea60000300a00 */
[----:B---3--:R-:W-:Y:S01]  /*3b770*/  ISETP.LT.AND P1, PT, R26, R38, !P0 ;  /* 0x000000261a00720c */ /* 0x008fe20004721270 */
[----:B------:R-:W2:-:S12]  /*3b780*/  LDL.LU R27, [R1+0x764] ;  /* 0x00076400011b7983 */ /* 0x000e980000300800 */
[----:B------:R-:W-:Y:S04]  /*3b790*/  @P1 STG.E desc[UR10][R42.64], R40 ;  /* 0x000000282a001986 */ /* 0x000fe8000c10190a */
[----:B------:R-:W-:Y:S01]  /*3b7a0*/  @P6 STG.E desc[UR10][R36.64], R41 ;  /* 0x0000002924006986 */ /* 0x000fe2000c10190a */
[----:B------:R-:W-:-:S13]  /*3b7b0*/  LOP3.LUT P6, RZ, R5, 0x10, RZ, 0xc0, !PT ;  /* 0x0000001005ff7812 */ /* 0x000fda00078cc0ff */
[----:B------:R-:W-:Y:S01]  /*3b7c0*/  @P6 STG.E desc[UR10][R30.64], R28 ;  /* 0x0000001c1e006986 */ /* 0x000fe2000c10190a */
[----:B------:R-:W-:-:S13]  /*3b7d0*/  LOP3.LUT P6, RZ, R5, 0x8, RZ, 0xc0, !PT ;  /* 0x0000000805ff7812 */ /* 0x000fda00078cc0ff */
[----:B------:R-:W-:Y:S01]  /*3b7e0*/  @P6 STG.E desc[UR10][R34.64], R29 ;  /* 0x0000001d22006986 */ /* 0x000fe2000c10190a */
[----:B------:R-:W-:-:S13]  /*3b7f0*/  LOP3.LUT P6, RZ, R5, 0x4, RZ, 0xc0, !PT ;  /* 0x0000000405ff7812 */ /* 0x000fda00078cc0ff */
[----:B------:R-:W-:Y:S01]  /*3b800*/  @P6 STG.E desc[UR10][R32.64], R14 ;  /* 0x0000000e20006986 */ /* 0x000fe2000c10190a */
[----:B------:R-:W-:-:S13]  /*3b810*/  LOP3.LUT P6, RZ, R5, 0x2, RZ, 0xc0, !PT ;  /* 0x0000000205ff7812 */ /* 0x000fda00078cc0ff */
[----:B------:R1:W-:Y:S01]  /*3b820*/  @P6 STG.E desc[UR10][R10.64], R15 ;  /* 0x0000000f0a006986 */ /* 0x0003e2000c10190a */
[----:B------:R-:W-:Y:S02]  /*3b830*/  LOP3.LUT P6, RZ, R5, 0x1, RZ, 0xc0, !PT ;  /* 0x0000000105ff7812 */ /* 0x000fe400078cc0ff */
[C---:B------:R-:W-:Y:S02]  /*3b840*/  LOP3.LUT P5, RZ, R20.reuse, 0x4, RZ, 0xc0, !PT ;  /* 0x0000000414ff7812 */ /* 0x040fe400078ac0ff */
[C---:B------:R-:W-:Y:S02]  /*3b850*/  LOP3.LUT P4, RZ, R20.reuse, 0x2, RZ, 0xc0, !PT ;  /* 0x0000000214ff7812 */ /* 0x040fe4000788c0ff */
[----:B------:R-:W-:Y:S01]  /*3b860*/  LOP3.LUT P3, RZ, R20, 0x1, RZ, 0xc0, !PT ;  /* 0x0000000114ff7812 */ /* 0x000fe2000786c0ff */
[----:B-1----:R-:W3:Y:S06]  /*3b870*/  LDL.LU.64 R10, [R1+0x1708] ;  /* 0x00170800010a7983 */ /* 0x002eec0000300a00 */
[----:B------:R1:W-:Y:S01]  /*3b880*/  @P6 STG.E desc[UR10][R8.64], R13 ;  /* 0x0000000d08006986 */ /* 0x0003e2000c10190a */
[----:B------:R-:W-:-:S02]  /*3b890*/  LOP3.LUT P6, RZ, R2, 0x80000000, RZ, 0xc0, !PT ;  /* 0x8000000002ff7812 */ /* 0x000fc400078cc0ff */
[----:B------:R-:W-:Y:S01]  /*3b8a0*/  LOP3.LUT R20, R20, 0xffefffff, RZ, 0xc0, !PT ;  /* 0xffefffff14147812 */ /* 0x000fe200078ec0ff */
[----:B------:R-:W3:Y:S03]  /*3b8b0*/  LDL.LU R15, [R1+0x778] ;  /* 0x00077800010f7983 */ /* 0x000ee60000300800 */
[----:B------:R-:W-:-:S04]  /*3b8c0*/  @P0 LOP3.LUT R20, R20, 0x100000, RZ, 0xfc, !PT ;  /* 0x0010000014140812 */ /* 0x000fc800078efcff */
[----:B------:R-:W-:Y:S01]  /*3b8d0*/  LOP3.LUT P1, RZ, R20, 0x20, RZ, 0xc0, !PT ;  /* 0x0000002014ff7812 */ /* 0x000fe2000782c0ff */
[----:B-1----:R-:W3:Y:S04]  /*3b8e0*/  LDL.LU.64 R8, [R1+0x1700] ;  /* 0x0017000001087983 */ /* 0x002ee80000300a00 */
[----:B------:R-:W3:Y:S04]  /*3b8f0*/  LDL.LU R13, [R1+0x768] ;  /* 0x00076800010d7983 */ /* 0x000ee80000300800 */
[----:B----4-:R1:W-:Y:S01]  /*3b900*/  @P6 STG.E desc[UR10][R174.64], R12 ;  /* 0x0000000cae006986 */ /* 0x0103e2000c10190a */
[----:B------:R-:W-:-:S03]  /*3b910*/  LOP3.LUT P6, RZ, R2, 0x40000000, RZ, 0xc0, !PT ;  /* 0x4000000002ff7812 */ /* 0x000fc600078cc0ff */
[----:B-1----:R-:W4:Y:S10]  /*3b920*/  LDL.LU.64 R174, [R1+0x16f8] ;  /* 0x0016f80001ae7983 */ /* 0x002f340000300a00 */
[----:B------:R1:W-:Y:S01]  /*3b930*/  @P6 STG.E desc[UR10][R178.64], R173 ;  /* 0x000000adb2006986 */ /* 0x0003e2000c10190a */
[----:B------:R-:W-:-:S03]  /*3b940*/  LOP3.LUT P6, RZ, R2, 0x20000000, RZ, 0xc0, !PT ;  /* 0x2000000002ff7812 */ /* 0x000fc600078cc0ff */
[----:B------:R-:W4:Y:S04]  /*3b950*/  LDL.LU R12, [R1+0x77c] ;  /* 0x00077c00010c7983 */ /* 0x000f280000300800 */
[----:B-1----:R-:W4:Y:S06]  /*3b960*/  LDL.LU.64 R178, [R1+0x16f0] ;  /* 0x0016f00001b27983 */ /* 0x002f2c0000300a00 */
[----:B------:R1:W-:Y:S01]  /*3b970*/  @P6 STG.E desc[UR10][R176.64], R172 ;  /* 0x000000acb0006986 */ /* 0x0003e2000c10190a */
[----:B------:R-:W-:-:S03]  /*3b980*/  LOP3.LUT P6, RZ, R2, 0x10000000, RZ, 0xc0, !PT ;  /* 0x1000000002ff7812 */ /* 0x000fc600078cc0ff */
[----:B------:R-:W4:Y:S04]  /*3b990*/  LDL.LU R173, [R1+0x76c] ;  /* 0x00076c0001ad7983 */ /* 0x000f280000300800 */
[----:B------:R1:W-:Y:S01]  /*3b9a0*/  @P1 STG.E desc[UR10][R182.64], R187 ;  /* 0x000000bbb6001986 */ /* 0x0003e2000c10190a */
[----:B------:R-:W-:Y:S02]  /*3b9b0*/  LOP3.LUT P1, RZ, R18, 0x40, RZ, 0xc0, !PT ;  /* 0x0000004012ff7812 */ /* 0x000fe4000782c0ff */
[----:B------:R-:W-:Y:S01]  /*3b9c0*/  LOP3.LUT R2, R2, 0xffffffef, RZ, 0xc0, !PT ;  /* 0xffffffef02027812 */ /* 0x000fe200078ec0ff */
[----:B-1----:R-:W4:Y:S04]  /*3b9d0*/  LDL.LU.64 R176, [R1+0x16e8] ;  /* 0x0016e80001b07983 */ /* 0x002f280000300a00 */
        /* <DEDUP_REMOVED lines=37> */
[----:B------:R1:W-:Y:S10]  /*3bc30*/  @P0 STG.E desc[UR10][R180.64], R186 ;  /* 0x000000bab4000986 */ /* 0x0003f4000c10190a */
[----:B------:R-:W-:Y:S01]  /*3bc40*/  @P1 LOP3.LUT R2, R2, 0x8000, RZ, 0xfc, !PT ;  /* 0x0000800002021812 */ /* 0x000fe200078efcff */
[----:B-1----:R-:W4:Y:S01]  /*3bc50*/  LDL.LU.64 R180, [R1+0x16d8] ;  /* 0x0016d80001b47983 */ /* 0x002f220000300a00 */
[----:B------:R-:W-:-:S03]  /*3bc60*/  LOP3.LUT P1, RZ, R18, 0x40000, RZ, 0xc0, !PT ;  /* 0x0004000012ff7812 */ /* 0x000fc6000782c0ff */
[----:B------:R-:W4:Y:S01]  /*3bc70*/  LDL.LU R186, [R1+0x754] ;  /* 0x0007540001ba7983 */ /* 0x000f220000300800 */
[----:B------:R-:W-:-:S03]  /*3bc80*/  LOP3.LUT R2, R2, 0xfffeffff, RZ, 0xc0, !PT ;  /* 0xfffeffff02027812 */ /* 0x000fc600078ec0ff */
[----:B------:R1:W-:Y:S06]  /*3bc90*/  @P6 STG.E desc[UR10][R184.64], R191 ;  /* 0x000000bfb8006986 */ /* 0x0003ec000c10190a */
[----:B------:R-:W-:Y:S02]  /*3bca0*/  @P1 LOP3.LUT R2, R2, 0x10000, RZ, 0xfc, !PT ;  /* 0x0001000002021812 */ /* 0x000fe400078efcff */
[----:B------:R-:W-:Y:S01]  /*3bcb0*/  LOP3.LUT P1, RZ, R18, 0x80000, RZ, 0xc0, !PT ;  /* 0x0008000012ff7812 */ /* 0x000fe2000782c0ff */
[----:B-1----:R-:W4:Y:S04]  /*3bcc0*/  LDL.LU.64 R184, [R1+0x16d0] ;  /* 0x0016d00001b87983 */ /* 0x002f280000300a00 */
[----:B------:R-:W4:Y:S01]  /*3bcd0*/  LDL.LU R191, [R1+0x744] ;  /* 0x0007440001bf7983 */ /* 0x000f220000300800 */
[----:B------:R-:W-:-:S03]  /*3bce0*/  LOP3.LUT R2, R2, 0xfffdffff, RZ, 0xc0, !PT ;  /* 0xfffdffff02027812 */ /* 0x000fc600078ec0ff */
[----:B------:R1:W-:Y:S04]  /*3bcf0*/  @P5 STG.E desc[UR10][R194.64], R192 ;  /* 0x000000c0c2005986 */ /* 0x0003e8000c10190a */
        /* <DEDUP_REMOVED lines=10> */
[----:B------:R-:W-:-:S02]  /*3bda0*/  LOP3.LUT R2, R2, 0xfff7ffff, RZ, 0xc0, !PT ;  /* 0xfff7ffff02027812 */ /* 0x000fc400078ec0ff */
[----:B------:R-:W-:Y:S01]  /*3bdb0*/  LOP3.LUT P2, RZ, R18, 0x80000000, RZ, 0xc0, !PT ;  /* 0x8000000012ff7812 */ /* 0x000fe2000784c0ff */
[----:B------:R1:W-:Y:S04]  /*3bdc0*/  @P3 STG.E desc[UR10][R198.64], R252 ;  /* 0x000000fcc6003986 */ /* 0x0003e8000c10190a */
[----:B------:R-:W-:Y:S02]  /*3bdd0*/  @P1 LOP3.LUT R2, R2, 0x80000, RZ, 0xfc, !PT ;  /* 0x0008000002021812 */ /* 0x000fe400078efcff */
[----:B------:R-:W-:Y:S01]  /*3bde0*/  LOP3.LUT P1, RZ, R18, 0x400000, RZ, 0xc0, !PT ;  /* 0x0040000012ff7812 */ /* 0x000fe2000782c0ff */
[----:B-1----:R-:W4:Y:S04]  /*3bdf0*/  LDL.LU.64 R198, [R1+0x16b8] ;  /* 0x0016b80001c67983 */ /* 0x002f280000300a00 */
[----:B------:R-:W4:Y:S01]  /*3be00*/  LDL.LU R252, [R1+0x75c] ;  /* 0x00075c0001fc7983 */ /* 0x000f220000300800 */
[----:B------:R-:W-:-:S03]  /*3be10*/  LOP3.LUT R2, R2, 0xffefffff, RZ, 0xc0, !PT ;  /* 0xffefffff02027812 */ /* 0x000fc600078ec0ff */
[----:B--2---:R1:W-:Y:S04]  /*3be20*/  @P2 STG.E desc[UR10][R202.64], R27 ;  /* 0x0000001bca002986 */ /* 0x0043e8000c10190a */
[----:B------:R-:W-:Y:S02]  /*3be30*/  @P1 LOP3.LUT R2, R2, 0x100000, RZ, 0xfc, !PT ;  /* 0x0010000002021812 */ /* 0x000fe400078efcff */
[----:B------:R-:W-:Y:S01]  /*3be40*/  LOP3.LUT P1, RZ, R18, 0x800000, RZ, 0xc0, !PT ;  /* 0x0080000012ff7812 */ /* 0x000fe2000782c0ff */
[----:B-1----:R-:W2:Y:S04]  /*3be50*/  LDL.LU.64 R202, [R1+0x16b0] ;  /* 0x0016b00001ca7983 */ /* 0x002ea80000300a00 */
[----:B------:R-:W2:Y:S01]  /*3be60*/  LDL.LU R27, [R1+0x74c] ;  /* 0x00074c00011b7983 */ /* 0x000ea20000300800 */
[----:B------:R-:W-:-:S03]  /*3be70*/  LOP3.LUT R2, R2, 0xffdfffff, RZ, 0xc0, !PT ;  /* 0xffdfffff02027812 */ /* 0x000fc600078ec0ff */
[----:B------:R-:W2:Y:S04]  /*3be80*/  LDL.LU.64 R168, [R1+0x16a8] ;  /* 0x0016a80001a87983 */ /* 0x000ea80000300a00 */
[----:B------:R-:W-:Y:S02]  /*3be90*/  @P1 LOP3.LUT R2, R2, 0x200000, RZ, 0xfc, !PT ;  /* 0x0020000002021812 */ /* 0x000fe400078efcff */
[----:B------:R-:W-:Y:S01]  /*3bea0*/  LOP3.LUT P1, RZ, R18, 0x1000000, RZ, 0xc0, !PT ;  /* 0x0100000012ff7812 */ /* 0x000fe2000782c0ff */
[----:B------:R-:W2:Y:S01]  /*3beb0*/  LDL.LU R38, [R1+0x730] ;  /* 0x0007300001267983 */ /* 0x000ea20000300800 */
[----:B------:R-:W-:-:S03]  /*3bec0*/  LOP3.LUT R2, R2, 0xffbfffff, RZ, 0xc0, !PT ;  /* 0xffbfffff02027812 */ /* 0x000fc600078ec0ff */
[----:B------:R-:W2:Y:S04]  /*3bed0*/  LDL.LU.64 R170, [R1+0x16a0] ;  /* 0x0016a00001aa7983 */ /* 0x000ea80000300a00 */
[----:B------:R-:W2:Y:S04]  /*3bee0*/  LDL.LU R39, [R1+0x720] ;  /* 0x0007200001277983 */ /* 0x000ea80000300800 */
[----:B------:R-:W-:Y:S01]  /*3bef0*/  @P1 LOP3.LUT R2, R2, 0x400000, RZ, 0xfc, !PT ;  /* 0x0040000002021812 */ /* 0x000fe200078efcff */
[----:B------:R-:W2:Y:S01]  /*3bf00*/  LDL.LU.64 R42, [R1+0x1698] ;  /* 0x00169800012a7983 */ /* 0x000ea20000300a00 */
[----:B------:R-:W-:-:S02]  /*3bf10*/  LOP3.LUT P1, RZ, R18, 0x2000000, RZ, 0xc0, !PT ;  /* 0x0200000012ff7812 */ /* 0x000fc4000782c0ff */
[----:B------:R-:W-:Y:S01]  /*3bf20*/  LOP3.LUT R2, R2, 0xff7fffff, RZ, 0xc0, !PT ;  /* 0xff7fffff02027812 */ /* 0x000fe200078ec0ff */
[----:B------:R-:W2:Y:S04]  /*3bf30*/  LDL.LU R40, [R1+0x734] ;  /* 0x0007340001287983 */ /* 0x000ea80000300800 */
[----:B------:R-:W2:Y:S04]  /*3bf40*/  LDL.LU.64 R36, [R1+0x1690] ;  /* 0x0016900001247983 */ /* 0x000ea80000300a00 */
[----:B------:R-:W2:Y:S02]  /*3bf50*/  LDL.LU R41, [R1+0x724] ;  /* 0x0007240001297983 */ /* 0x000ea40000300800 */
[----:B------:R-:W-:-:S02]  /*3bf60*/  @P1 LOP3.LUT R2, R2, 0x800000, RZ, 0xfc, !PT ;  /* 0x0080000002021812 */ /* 0x000fc400078efcff */
[----:B------:R-:W-:Y:S01]  /*3bf70*/  LOP3.LUT P1, RZ, R18, 0x4000000, RZ, 0xc0, !PT ;  /* 0x0400000012ff7812 */ /* 0x000fe2000782c0ff */
[----:B------:R-:W2:Y:S01]  /*3bf80*/  LDL.LU.64 R30, [R1+0x1688] ;  /* 0x00168800011e7983 */ /* 0x000ea20000300a00 */
[----:B------:R-:W-:-:S03]  /*3bf90*/  LOP3.LUT R2, R2, 0xfeffffff, RZ, 0xc0, !PT ;  /* 0xfeffffff02027812 */ /* 0x000fc600078ec0ff */
[----:B------:R-:W2:Y:S04]  /*3bfa0*/  LDL.LU R28, [R1+0x738] ;  /* 0x00073800011c7983 */ /* 0x000ea80000300800 */
[----:B------:R-:W2:Y:S04]  /*3bfb0*/  LDL.LU.64 R34, [R1+0x1680] ;  /* 0x0016800001227983 */ /* 0x000ea80000300a00 */
[----:B------:R-:W-:Y:S01]  /*3bfc0*/  @P1 LOP3.LUT R2, R2, 0x1000000, RZ, 0xfc, !PT ;  /* 0x0100000002021812 */ /* 0x000fe200078efcff */
[----:B------:R-:W2:Y:S01]  /*3bfd0*/  LDL.LU R29, [R1+0x728] ;  /* 0x00072800011d7983 */ /* 0x000ea20000300800 */
[----:B------:R-:W-:-:S02]  /*3bfe0*/  LOP3.LUT P1, RZ, R18, 0x8000000, RZ, 0xc0, !PT ;  /* 0x0800000012ff7812 */ /* 0x000fc4000782c0ff */
[----:B------:R-:W-:Y:S01]  /*3bff0*/  LOP3.LUT R2, R2, 0xfdffffff, RZ, 0xc0, !PT ;  /* 0xfdffffff02027812 */ /* 0x000fe200078ec0ff */
[----:B------:R-:W2:Y:S04]  /*3c000*/  LDL.LU.64 R32, [R1+0x1678] ;  /* 0x0016780001207983 */ /* 0x000ea80000300a00 */
[----:B------:R-:W2:Y:S06]  /*3c010*/  LDL.LU R14, [R1+0x73c] ;  /* 0x00073c00010e7983 */ /* 0x000eac0000300800 */
[----:B------:R-:W-:-:S02]  /*3c020*/  @P1 LOP3.LUT R2, R2, 0x2000000, RZ, 0xfc, !PT ;  /* 0x0200000002021812 */ /* 0x000fc400078efcff */
[----:B------:R-:W-:Y:S02]  /*3c030*/  LOP3.LUT P1, RZ, R18, 0x10000000, RZ, 0xc0, !PT ;  /* 0x1000000012ff7812 */ /* 0x000fe4000782c0ff */
[----:B------:R-:W-:-:S11]  /*3c040*/  LOP3.LUT R2, R2, 0xfbffffff, RZ, 0xc0, !PT ;  /* 0xfbffffff02027812 */ /* 0x000fd600078ec0ff */
[----:B------:R-:W-:Y:S02]  /*3c050*/  @P1 LOP3.LUT R2, R2, 0x4000000, RZ, 0xfc, !PT ;  /* 0x0400000002021812 */ /* 0x000fe400078efcff */
[----:B------:R-:W-:Y:S02]  /*3c060*/  LOP3.LUT P1, RZ, R18, 0x20000000, RZ, 0xc0, !PT ;  /* 0x2000000012ff7812 */ /* 0x000fe4000782c0ff */
[----:B------:R-:W-:-:S11]  /*3c070*/  LOP3.LUT R2, R2, 0xf7ffffff, RZ, 0xc0, !PT ;  /* 0xf7ffffff02027812 */ /* 0x000fd600078ec0ff */
[----:B------:R-:W-:Y:S02]  /*3c080*/  @P1 LOP3.LUT R2, R2, 0x8000000, RZ, 0xfc, !PT ;  /* 0x0800000002021812 */ /* 0x000fe400078efcff */
[----:B------:R-:W-:-:S13]  /*3c090*/  LOP3.LUT P1, RZ, R18, 0x40000000, RZ, 0xc0, !PT ;  /* 0x4000000012ff7812 */ /* 0x000fda000782c0ff */
[----:B---3--:R1:W-:Y:S01]  /*3c0a0*/  @P1 STG.E desc[UR10][R10.64], R15 ;  /* 0x0000000f0a001986 */ /* 0x0083e2000c10190a */
[----:B------:R-:W-:-:S03]  /*3c0b0*/  LOP3.LUT P1, RZ, R2, 0x8000000, RZ, 0xc0, !PT ;  /* 0x0800000002ff7812 */ /* 0x000fc6000782c0ff */
[----:B-1----:R-:W3:Y:S04]  /*3c0c0*/  LDL.LU.64 R10, [R1+0x1670] ;  /* 0x00167000010a7983 */ /* 0x002ee80000300a00 */
[----:B------:R-:W3:Y:S06]  /*3c0d0*/  LDL.LU R15, [R1+0x72c] ;  /* 0x00072c00010f7983 */ /* 0x000eec0000300800 */
[----:B------:R1:W-:Y:S01]  /*3c0e0*/  @P1 STG.E desc[UR10][R8.64], R13 ;  /* 0x0000000d08001986 */ /* 0x0003e2000c10190a */
[----:B------:R-:W-:-:S03]  /*3c0f0*/  LOP3.LUT P1, RZ, R2, 0x4000000, RZ, 0xc0, !PT ;  /* 0x0400000002ff7812 */ /* 0x000fc6000782c0ff */
[----:B-1----:R-:W3:Y:S04]  /*3c100*/  LDL.LU.64 R8, [R1+0x1668] ;  /* 0x0016680001087983 */ /* 0x002ee80000300a00 */
[----:B------:R-:W3:Y:S06]  /*3c110*/  LDL.LU R13, [R1+0x710] ;  /* 0x00071000010d7983 */ /* 0x000eec0000300800 */
[----:B----4-:R1:W-:Y:S01]  /*3c120*/  @P1 STG.E desc[UR10][R174.64], R12 ;  /* 0x0000000cae001986 */ /* 0x0103e2000c10190a */
[----:B------:R-:W-:-:S03]  /*3c130*/  LOP3.LUT P1, RZ, R2, 0x2000000, RZ, 0xc0, !PT ;  /* 0x0200000002ff7812 */ /* 0x000fc6000782c0ff */
[----:B-1----:R-:W4:Y:S04]  /*3c140*/  LDL.LU.64 R174, [R1+0x1660] ;  /* 0x0016600001ae7983 */ /* 0x002f280000300a00 */
[----:B------:R-:W4:Y:S06]  /*3c150*/  LDL.LU R12, [R1+0x700] ;  /* 0x00070000010c7983 */ /* 0x000f2c0000300800 */
[----:B------:R1:W-:Y:S01]  /*3c160*/  @P1 STG.E desc[UR10][R178.64], R173 ;  /* 0x000000adb2001986 */ /* 0x0003e2000c10190a */
[----:B------:R-:W-:-:S03]  /*3c170*/  LOP3.LUT P1, RZ, R2, 0x1000000, RZ, 0xc0, !PT ;  /* 0x0100000002ff7812 */ /* 0x000fc6000782c0ff */
[----:B-1----:R-:W4:Y:S04]  /*3c180*/  LDL.LU.64 R178, [R1+0x1658] ;  /* 0x0016580001b27983 */ /* 0x002f280000300a00 */
[----:B------:R-:W4:Y:S06]  /*3c190*/  LDL.LU R173, [R1+0x714] ;  /* 0x0007140001ad7983 */ /* 0x000f2c0000300800 */
[----:B------:R1:W-:Y:S01]  /*3c1a0*/  @P1 STG.E desc[UR10][R176.64], R172 ;  /* 0x000000acb0001986 */ /* 0x0003e2000c10190a */
[----:B------:R-:W-:-:S03]  /*3c1b0*/  LOP3.LUT P1, RZ, R2, 0x800000, RZ, 0xc0, !PT ;  /* 0x0080000002ff7812 */ /* 0x000fc6000782c0ff */
[----:B-1----:R-:W4:Y:S04]  /*3c1c0*/  LDL.LU.64 R176, [R1+0x1650] ;  /* 0x0016500001b07983 */ /* 0x002f280000300a00 */
[----:B------:R-:W4:Y:S06]  /*3c1d0*/  LDL.LU R172, [R1+0x704] ;  /* 0x0007040001ac7983 */ /* 0x000f2c0000300800 */
[----:B------:R1:W-:Y:S04]  /*3c1e0*/  @P1 STG.E desc[UR10][R182.64], R187 ;  /* 0x000000bbb6001986 */ /* 0x0003e8000c10190a */
[----:B-1----:R-:W4:Y:S04]  /*3c1f0*/  LDL.LU.64 R182, [R1+0x1648] ;  /* 0x0016480001b67983 */ /* 0x002f280000300a00 */
[----:B------:R-:W4:Y:S01]  /*3c200*/  LDL.LU R187, [R1+0x718] ;  /* 0x0007180001bb7983 */ /* 0x000f220000300800 */
[----:B------:R-:W-:-:S13]  /*3c210*/  LOP3.LUT P1, RZ, R2, 0x400000, RZ, 0xc0, !PT ;  /* 0x0040000002ff7812 */ /* 0x000fda000782c0ff */
[----:B------:R1:W-:Y:S01]  /*3c220*/  @P1 STG.E desc[UR10][R180.64], R186 ;  /* 0x000000bab4001986 */ /* 0x0003e2000c10190a */
        /* <DEDUP_REMOVED lines=18> */
[----:B--2---:R1:W-:Y:S01]  /*3c350*/  @P1 STG.E desc[UR10][R202.64], R27 ;  /* 0x0000001bca001986 */ /* 0x0043e2000c10190a */
[----:B------:R-:W-:-:S03]  /*3c360*/  LOP3.LUT P1, RZ, R2, 0x10000, RZ, 0xc0, !PT ;  /* 0x0001000002ff7812 */ /* 0x000fc6000782c0ff */
[----:B------:R-:W2:Y:S04]  /*3c370*/  LDL.LU R252, [R1+0x6e0] ;  /* 0x0006e00001fc7983 */ /* 0x000ea80000300800 */
[----:B-1----:R-:W2:Y:S06]  /*3c380*/  LDL.LU.64 R202, [R1+0x1618] ;  /* 0x0016180001ca7983 */ /* 0x002eac0000300a00 */
[----:B------:R-:W-:Y:S01]  /*3c390*/  @P1 STG.E desc[UR10][R168.64], R38 ;  /* 0x00000026a8001986 */ /* 0x000fe2000c10190a */
[----:B------:R-:W-:-:S03]  /*3c3a0*/  LOP3.LUT P1, RZ, R2, 0x8000, RZ, 0xc0, !PT ;  /* 0x0000800002ff7812 */ /* 0x000fc6000782c0ff */
[----:B------:R-:W2:Y:S10]  /*3c3b0*/  LDL.LU R27, [R1+0x6f4] ;  /* 0x0006f400011b7983 */ /* 0x000eb40000300800 */
        /* <DEDUP_REMOVED lines=12> */
[----:B---3--:R1:W-:Y:S01]  /*3c480*/  @P1 STG.E desc[UR10][R10.64], R15 ;  /* 0x0000000f0a001986 */ /* 0x0083e2000c10190a */
[----:B------:R-:W-:Y:S02]  /*3c490*/  LOP3.LUT P1, RZ, R2, 0x100, RZ, 0xc0, !PT ;  /* 0x0000010002ff7812 */ /* 0x000fe4000782c0ff */
[----:B------:R-:W-:Y:S01]  /*3c4a0*/  LOP3.LUT R4, R4, 0xffffefff, RZ, 0xc0, !PT ;  /* 0xffffefff04047812 */ /* 0x000fe200078ec0ff */
[----:B-1----:R-:W3:Y:S10]  /*3c4b0*/  LDL.LU.64 R10, [R1+0x1610] ;  /* 0x00161000010a7983 */ /* 0x002ef40000300a00 */
[----:B------:R1:W-:Y:S01]  /*3c4c0*/  @P1 STG.E desc[UR10][R8.64], R13 ;  /* 0x0000000d08001986 */ /* 0x0003e2000c10190a */
[----:B------:R-:W-:-:S03]  /*3c4d0*/  LOP3.LUT P1, RZ, R2, 0x80, RZ, 0xc0, !PT ;  /* 0x0000008002ff7812 */ /* 0x000fc6000782c0ff */
[----:B------:R-:W3:Y:S04]  /*3c4e0*/  LDL.LU R15, [R1+0x6e4] ;  /* 0x0006e400010f7983 */ /* 0x000ee80000300800 */
[----:B-1----:R-:W3:Y:S06]  /*3c4f0*/  LDL.LU.64 R8, [R1+0x1608] ;  /* 0x0016080001087983 */ /* 0x002eec0000300a00 */
[----:B----4-:R1:W-:Y:S01]  /*3c500*/  @P1 STG.E desc[UR10][R174.64], R12 ;  /* 0x0000000cae001986 */ /* 0x0103e2000c10190a */
[----:B------:R-:W-:-:S03]  /*3c510*/  LOP3.LUT P1, RZ, R2, 0x40, RZ, 0xc0, !PT ;  /* 0x0000004002ff7812 */ /* 0x000fc6000782c0ff */
[----:B------:R-:W4:Y:S04]  /*3c520*/  LDL.LU R13, [R1+0x6f8] ;  /* 0x0006f800010d7983 */ /* 0x000f280000300800 */
[----:B-1----:R-:W4:Y:S04]  /*3c530*/  LDL.LU.64 R174, [R1+0x1600] ;  /* 0x0016000001ae7983 */ /* 0x002f280000300a00 */
[----:B------:R-:W4:Y:S04]  /*3c540*/  LDL.LU R12, [R1+0x6e8] ;  /* 0x0006e800010c7983 */ /* 0x000f280000300800 */
        /* <DEDUP_REMOVED lines=9> */
[----:B------:R-:W-:-:S02]  /*3c5e0*/  LOP3.LUT P1, RZ, R25, 0x80, RZ, 0xc0, !PT ;  /* 0x0000008019ff7812 */ /* 0x000fc4000782c0ff */
[----:B------:R-:W-:Y:S01]  /*3c5f0*/  LOP3.LUT P0, RZ, R18, 0x20, RZ, 0xc0, !PT ;  /* 0x0000002012ff7812 */ /* 0x000fe2000780c0ff */
[----:B-1----:R-:W4:Y:S10]  /*3c600*/  LDL.LU.64 R182, [R1+0x15e8] ;  /* 0x0015e80001b67983 */ /* 0x002f340000300a00 */
        /* <DEDUP_REMOVED lines=24> */
[----:B------:R-:W-:Y:S01]  /*3c790*/  LOP3.LUT R4, R4, 0xffefffff, RZ, 0xc0, !PT ;  /* 0xffefffff04047812 */ /* 0x000fe200078ec0ff */
[----:B------:R1:W-:Y:S01]  /*3c7a0*/  @P0 STG.E desc[UR10][R180.64], R186 ;  /* 0x000000bab4000986 */ /* 0x0003e2000c10190a */
[----:B------:R-:W-:-:S09]  /*3c7b0*/  LOP3.LUT P6, RZ, R18, 0x10, RZ, 0xc0, !PT ;  /* 0x0000001012ff7812 */ /* 0x000fd200078cc0ff */
[----:B------:R-:W-:Y:S02]  /*3c7c0*/  @P1 LOP3.LUT R4, R4, 0x100000, RZ, 0xfc, !PT ;  /* 0x0010000004041812 */ /* 0x000fe400078efcff */
[----:B------:R-:W-:Y:S01]  /*3c7d0*/  LOP3.LUT P1, RZ, R25, 0x10000, RZ, 0xc0, !PT ;  /* 0x0001000019ff7812 */ /* 0x000fe2000782c0ff */
[----:B-1----:R-:W4:Y:S01]  /*3c7e0*/  LDL.LU.64 R180, [R1+0x15e0] ;  /* 0x0015e00001b47983 */ /* 0x002f220000300a00 */
[----:B------:R-:W-:-:S03]  /*3c7f0*/  LOP3.LUT R4, R4, 0xffdfffff, RZ, 0xc0, !PT ;  /* 0xffdfffff04047812 */ /* 0x000fc600078ec0ff */
[----:B------:R-:W4:Y:S01]  /*3c800*/  LDL.LU R186, [R1+0x6c0] ;  /* 0x0006c00001ba7983 */ /* 0x000f220000300800 */
[----:B------:R-:W-:-:S07]  /*3c810*/  LOP3.LUT P5, RZ, R18, 0x8, RZ, 0xc0, !PT ;  /* 0x0000000812ff7812 */ /* 0x000fce00078ac0ff */
[----:B------:R-:W-:Y:S02]  /*3c820*/  @P1 LOP3.LUT R4, R4, 0x200000, RZ, 0xfc, !PT ;  /* 0x0020000004041812 */ /* 0x000fe400078efcff */
[----:B------:R-:W-:Y:S01]  /*3c830*/  LOP3.LUT P1, RZ, R25, 0x20000, RZ, 0xc0, !PT ;  /* 0x0002000019ff7812 */ /* 0x000fe2000782c0ff */
[----:B------:R1:W-:Y:S01]  /*3c840*/  @P6 STG.E desc[UR10][R184.64], R191 ;  /* 0x000000bfb8006986 */ /* 0x0003e2000c10190a */
[----:B------:R-:W-:-:S03]  /*3c850*/  LOP3.LUT R4, R4, 0xffbfffff, RZ, 0xc0, !PT ;  /* 0xffbfffff04047812 */ /* 0x000fc600078ec0ff */
[----:B-1----:R-:W4:Y:S04]  /*3c860*/  LDL.LU.64 R184, [R1+0x15d8] ;  /* 0x0015d80001b87983 */ /* 0x002f280000300a00 */
[----:B------:R-:W4:Y:S04]  /*3c870*/  LDL.LU R191, [R1+0x6d4] ;  /* 0x0006d40001bf7983 */ /* 0x000f280000300800 */
[----:B------:R-:W-:Y:S02]  /*3c880*/  @P1 LOP3.LUT R4, R4, 0x400000, RZ, 0xfc, !PT ;  /* 0x0040000004041812 */ /* 0x000fe400078efcff */
[----:B------:R-:W-:Y:S01]  /*3c890*/  LOP3.LUT P1, RZ, R25, 0x40000, RZ, 0xc0, !PT ;  /* 0x0004000019ff7812 */ /* 0x000fe2000782c0ff */
[----:B------:R1:W-:Y:S01]  /*3c8a0*/  @P5 STG.E desc[UR10][R194.64], R192 ;  /* 0x000000c0c2005986 */ /* 0x0003e2000c10190a */
[----:B------:R-:W-:-:S02]  /*3c8b0*/  LOP3.LUT P4, RZ, R18, 0x4, RZ, 0xc0, !PT ;  /* 0x0000000412ff7812 */ /* 0x000fc4000788c0ff */
[----:B------:R-:W-:Y:S01]  /*3c8c0*/  LOP3.LUT R4, R4, 0xff7fffff, RZ, 0xc0, !PT ;  /* 0xff7fffff04047812 */ /* 0x000fe200078ec0ff */
        /* <DEDUP_REMOVED lines=11> */
[----:B--2---:R1:W-:Y:S01]  /*3c980*/  @P3 STG.E desc[UR10][R198.64], R252 ;  /* 0x000000fcc6003986 */ /* 0x0043e2000c10190a */
[----:B------:R-:W-:-:S02]  /*3c990*/  LOP3.LUT P2, RZ, R18, 0x1, RZ, 0xc0, !PT ;  /* 0x0000000112ff7812 */ /* 0x000fc4000784c0ff */
[----:B------:R-:W-:Y:S01]  /*3c9a0*/  LOP3.LUT R4, R4, 0xfdffffff, RZ, 0xc0, !PT ;  /* 0xfdffffff04047812 */ /* 0x000fe200078ec0ff */
[----:B-1----:R-:W2:Y:S04]  /*3c9b0*/  LDL.LU.64 R198, [R1+0x15c0] ;  /* 0x0015c00001c67983 */ /* 0x002ea80000300a00 */
[----:B------:R-:W2:Y:S04]  /*3c9c0*/  LDL.LU R252, [R1+0x6c8] ;  /* 0x0006c80001fc7983 */ /* 0x000ea80000300800 */
[----:B------:R-:W-:Y:S02]  /*3c9d0*/  @P1 LOP3.LUT R4, R4, 0x2000000, RZ, 0xfc, !PT ;  /* 0x0200000004041812 */ /* 0x000fe400078efcff */
[----:B------:R-:W-:Y:S01]  /*3c9e0*/  LOP3.LUT P1, RZ, R25, 0x200000, RZ, 0xc0, !PT ;  /* 0x0020000019ff7812 */ /* 0x000fe2000782c0ff */
[----:B------:R1:W-:Y:S01]  /*3c9f0*/  @P2 STG.E desc[UR10][R202.64], R27 ;  /* 0x0000001bca002986 */ /* 0x0003e2000c10190a */
[----:B------:R-:W-:-:S03]  /*3ca00*/  LOP3.LUT R4, R4, 0xfbffffff, RZ, 0xc0, !PT ;  /* 0xfbffffff04047812 */ /* 0x000fc600078ec0ff */
[----:B-1----:R-:W2:Y:S04]  /*3ca10*/  LDL.LU.64 R202, [R1+0x15b8] ;  /* 0x0015b80001ca7983 */ /* 0x002ea80000300a00 */
[----:B------:R-:W2:Y:S04]  /*3ca20*/  LDL.LU R27, [R1+0x6dc] ;  /* 0x0006dc00011b7983 */ /* 0x000ea80000300800 */
[----:B------:R-:W-:Y:S02]  /*3ca30*/  @P1 LOP3.LUT R4, R4, 0x4000000, RZ, 0xfc, !PT ;  /* 0x0400000004041812 */ /* 0x000fe400078efcff */
[----:B------:R-:W-:-:S02]  /*3ca40*/  LOP3.LUT P1, RZ, R25, 0x400000, RZ, 0xc0, !PT ;  /* 0x0040000019ff7812 */ /* 0x000fc4000782c0ff */
        /* <DEDUP_REMOVED lines=26> */
[----:B------:R-:W-:-:S13]  /*3cbf0*/  LOP3.LUT P1, RZ, R25, 0x80000000, RZ, 0xc0, !PT ;  /* 0x8000000019ff7812 */ /* 0x000fda000782c0ff */
[----:B---3--:R-:W-:Y:S01]  /*3cc00*/  @P1 STG.E desc[UR10][R10.64], R15 ;  /* 0x0000000f0a001986 */ /* 0x008fe2000c10190a */
[----:B------:R-:W-:-:S13]  /*3cc10*/  LOP3.LUT P1, RZ, R2, 0x8, RZ, 0xc0, !PT ;  /* 0x0000000802ff7812 */ /* 0x000fda000782c0ff */
[----:B----4-:R-:W-:Y:S01]  /*3cc20*/  @P1 STG.E desc[UR10][R8.64], R13 ;  /* 0x0000000d08001986 */ /* 0x010fe2000c10190a */
        /* <DEDUP_REMOVED lines=17> */
[----:B--2---:R-:W-:Y:S01]  /*3cd40*/  @P1 STG.E desc[UR10][R198.64], R252 ;  /* 0x000000fcc6001986 */ /* 0x004fe2000c10190a */
[----:B------:R-:W-:-:S13]  /*3cd50*/  LOP3.LUT P1, RZ, R4, 0x2000000, RZ, 0xc0, !PT ;  /* 0x0200000004ff7812 */ /* 0x000fda000782c0ff */
[----:B------:R1:W-:Y:S04]  /*3cd60*/  @P1 STG.E desc[UR10][R202.64], R27 ;  /* 0x0000001bca001986 */ /* 0x0003e8000c10190a */
[----:B-1----:R-:W2:Y:S04]  /*3cd70*/  LDL.LU.64 R202, [R1+0x15b0] ;  /* 0x0015b00001ca7983 */ /* 0x002ea80000300a00 */
[----:B------:R-:W2:Y:S04]  /*3cd80*/  LDL.LU R170, [R1+0x6cc] ;  /* 0x0006cc0001aa7983 */ /* 0x000ea80000300800 */
[----:B------:R-:W3:Y:S04]  /*3cd90*/  LDL.LU.64 R168, [R1+0x15a8] ;  /* 0x0015a80001a87983 */ /* 0x000ee80000300a00 */
[----:B------:R-:W3:Y:S04]  /*3cda0*/  LDL.LU R171, [R1+0x6b0] ;  /* 0x0006b00001ab7983 */ /* 0x000ee80000300800 */
[----:B------:R-:W4:Y:S04]  /*3cdb0*/  LDL.LU.64 R38, [R1+0x15a0] ;  /* 0x0015a00001267983 */ /* 0x000f280000300a00 */
[----:B------:R-:W4:Y:S04]  /*3cdc0*/  LDL.LU R36, [R1+0x6a0] ;  /* 0x0006a00001247983 */ /* 0x000f280000300800 */
        /* <DEDUP_REMOVED lines=19> */
[----:B------:R-:W4:Y:S01]  /*3cf00*/  LDL.LU R187, [R1+0x684] ;  /* 0x0006840001bb7983 */ /* 0x000f220000300800 */
[----:B------:R-:W-:-:S03]  /*3cf10*/  LOP3.LUT P1, RZ, R4, 0x1000000, RZ, 0xc0, !PT ;  /* 0x0100000004ff7812 */ /* 0x000fc6000782c0ff */
        /* <DEDUP_REMOVED lines=12> */
[----:B--2---:R1:W-:Y:S01]  /*3cfe0*/  @P1 STG.E desc[UR10][R202.64], R170 ;  /* 0x000000aaca001986 */ /* 0x0043e2000c10190a */
[----:B------:R-:W-:-:S02]  /*3cff0*/  LOP3.LUT P1, RZ, R4, 0x800000, RZ, 0xc0, !PT ;  /* 0x0080000004ff7812 */ /* 0x000fc4000782c0ff */
[----:B------:R-:W-:Y:S01]  /*3d000*/  LOP3.LUT R18, R18, 0xffefffff, RZ, 0xc0, !PT ;  /* 0xffefffff12127812 */ /* 0x000fe200078ec0ff */
[----:B-1----:R-:W2:Y:S10]  /*3d010*/  LDL.LU.64 R202, [R1+0x1938] ;  /* 0x0019380001ca7983 */ /* 0x002eb40000300a00 */
        /* <DEDUP_REMOVED lines=13> */
[----:B------:R-:W-:-:S03]  /*3d0f0*/  LOP3.LUT P1, RZ, R4, 0x10000, RZ, 0xc0, !PT ;  /* 0x0001000004ff7812 */ /* 0x000fc6000782c0ff */
[----:B-1----:R-:W3:Y:S10]  /*3d100*/  LDL.LU.64 R32, [R1+0x1520] ;  /* 0x0015200001207983 */ /* 0x002ef40000300a00 */
[----:B------:R1:W-:Y:S01]  /*3d110*/  @P1 STG.E desc[UR10][R14.64], R13 ;  /* 0x0000000d0e001986 */ /* 0x0003e2000c10190a */
[----:B------:R-:W-:-:S03]  /*3d120*/  LOP3.LUT P1, RZ, R4, 0x8000, RZ, 0xc0, !PT ;  /* 0x0000800004ff7812 */ /* 0x000fc6000782c0ff */
[----:B------:R-:W3:Y:S04]  /*3d130*/  LDL.LU R11, [R1+0x674] ;  /* 0x00067400010b7983 */ /* 0x000ee80000300800 */
[----:B-1----:R-:W4:Y:S06]  /*3d140*/  LDL.LU.64 R14, [R1+0x1510] ;  /* 0x00151000010e7983 */ /* 0x002f2c0000300a00 */
[----:B------:R1:W-:Y:S01]  /*3d150*/  @P1 STG.E desc[UR10][R8.64], R12 ;  /* 0x0000000c08001986 */ /* 0x0003e2000c10190a */
[----:B------:R-:W-:-:S03]  /*3d160*/  LOP3.LUT P1, RZ, R4, 0x4000, RZ, 0xc0, !PT ;  /* 0x0000400004ff7812 */ /* 0x000fc6000782c0ff */
[----:B------:R-:W4:Y:S04]  /*3d170*/  LDL.LU R13, [R1+0x664] ;  /* 0x00066400010d7983 */ /* 0x000f280000300800 */
[----:B-1----:R-:W2:Y:S06]  /*3d180*/  LDL.LU.64 R8, [R1+0x1508] ;  /* 0x0015080001087983 */ /* 0x002eac0000300a00 */
[----:B------:R1:W-:Y:S01]  /*3d190*/  @P1 STG.E desc[UR10][R174.64], R173 ;  /* 0x000000adae001986 */ /* 0x0003e2000c10190a */
[----:B------:R-:W-:-:S03]  /*3d1a0*/  LOP3.LUT P1, RZ, R4, 0x2000, RZ, 0xc0, !PT ;  /* 0x0000200004ff7812 */ /* 0x000fc6000782c0ff */
[----:B------:R-:W2:Y:S04]  /*3d1b0*/  LDL.LU R12, [R1+0x678] ;  /* 0x00067800010c7983 */ /* 0x000ea80000300800 */
[----:B-1----:R-:W2:Y:S06]  /*3d1c0*/  LDL.LU.64 R174, [R1+0x1500] ;  /* 0x0015000001ae7983 */ /* 0x002eac0000300a00 */
[----:B------:R1:W-:Y:S01]  /*3d1d0*/  @P1 STG.E desc[UR10][R178.64], R172 ;  /* 0x000000acb2001986 */ /* 0x0003e2000c10190a */
[----:B------:R-:W-:-:S03]  /*3d1e0*/  LOP3.LUT P1, RZ, R4, 0x1000, RZ, 0xc0, !PT ;  /* 0x0000100004ff7812 */ /* 0x000fc6000782c0ff */
[----:B------:R-:W2:Y:S04]  /*3d1f0*/  LDL.LU R173, [R1+0x668] ;  /* 0x0006680001ad7983 */ /* 0x000ea80000300800 */
[----:B-1----:R-:W2:Y:S06]  /*3d200*/  LDL.LU.64 R178, [R1+0x14f8] ;  /* 0x0014f80001b27983 */ /* 0x002eac0000300a00 */
[----:B------:R1:W-:Y:S01]  /*3d210*/  @P1 STG.E desc[UR10][R176.64], R187 ;  /* 0x000000bbb0001986 */ /* 0x0003e2000c10190a */
[----:B------:R-:W-:-:S03]  /*3d220*/  LOP3.LUT P1, RZ, R17, 0x100, RZ, 0xc0, !PT ;  /* 0x0000010011ff7812 */ /* 0x000fc6000782c0ff */
[----:B------:R-:W2:Y:S01]  /*3d230*/  LDL.LU R172, [R1+0x67c] ;  /* 0x00067c0001ac7983 */ /* 0x000ea20000300800 */
[----:B------:R-:W-:-:S03]  /*3d240*/  LOP3.LUT P0, RZ, R25, 0x40, RZ, 0xc0, !PT ;  /* 0x0000004019ff7812 */ /* 0x000fc6000780c0ff */
[----:B-1----:R-:W2:Y:S06]  /*3d250*/  LDL.LU.64 R176, [R1+0x14f0] ;  /* 0x0014f00001b07983 */ /* 0x002eac0000300a00 */
[----:B------:R-:W-:Y:S02]  /*3d260*/  @P1 LOP3.LUT R18, R18, 0x100000, RZ, 0xfc, !PT ;  /* 0x0010000012121812 */ /* 0x000fe400078efcff */
[----:B------:R-:W-:Y:S01]  /*3d270*/  LOP3.LUT P1, RZ, R17, 0x200, RZ, 0xc0, !PT ;  /* 0x0000020011ff7812 */ /* 0x000fe2000782c0ff */
[----:B------:R-:W2:Y:S01]  /*3d280*/  LDL.LU R187, [R1+0x66c] ;  /* 0x00066c0001bb7983 */ /* 0x000ea20000300800 */
        /* <DEDUP_REMOVED lines=26> */
[----:B-1----:R-:W2:Y:S01]  /*3d430*/  LDL.LU.64 R182, [R1+0x14e8] ;  /* 0x0014e80001b67983 */ /* 0x002ea20000300a00 */
[----:B------:R-:W-:-:S03]  /*3d440*/  LOP3.LUT R18, R18, 0xdfffffff, RZ, 0xc0, !PT ;  /* 0xdfffffff12127812 */ /* 0x000fc600078ec0ff */
[----:B------:R-:W2:Y:S01]  /*3d450*/  LDL.LU R186, [R1+0x650] ;  /* 0x0006500001ba7983 */ /* 0x000ea20000300800 */
[----:B------:R-:W-:-:S07]  /*3d460*/  LOP3.LUT P5, RZ, R25, 0x10, RZ, 0xc0, !PT ;  /* 0x0000001019ff7812 */ /* 0x000fce00078ac0ff */
[----:B------:R-:W-:Y:S02]  /*3d470*/  @P1 LOP3.LUT R18, R18, 0x20000000, RZ, 0xfc, !PT ;  /* 0x2000000012121812 */ /* 0x000fe400078efcff */
[----:B------:R-:W-:Y:S01]  /*3d480*/  LOP3.LUT P1, RZ, R17, 0x40000, RZ, 0xc0, !PT ;  /* 0x0004000011ff7812 */ /* 0x000fe2000782c0ff */
[----:B------:R1:W-:Y:S01]  /*3d490*/  @P6 STG.E desc[UR10][R180.64], R191 ;  /* 0x000000bfb4006986 */ /* 0x0003e2000c10190a */
[----:B------:R-:W-:-:S03]  /*3d4a0*/  LOP3.LUT R18, R18, 0xbfffffff, RZ, 0xc0, !PT ;  /* 0xbfffffff12127812 */ /* 0x000fc600078ec0ff */
[----:B-1----:R-:W2:Y:S04]  /*3d4b0*/  LDL.LU.64 R180, [R1+0x14e0] ;  /* 0x0014e00001b47983 */ /* 0x002ea80000300a00 */
[----:B------:R-:W2:Y:S04]  /*3d4c0*/  LDL.LU R191, [R1+0x640] ;  /* 0x0006400001bf7983 */ /* 0x000ea80000300800 */
[----:B------:R-:W-:Y:S02]  /*3d4d0*/  @P1 LOP3.LUT R18, R18, 0x40000000, RZ, 0xfc, !PT ;  /* 0x4000000012121812 */ /* 0x000fe400078efcff */
[----:B------:R-:W-:Y:S01]  /*3d4e0*/  LOP3.LUT P1, RZ, R17, 0x80000, RZ, 0xc0, !PT ;  /* 0x0008000011ff7812 */ /* 0x000fe2000782c0ff */
[----:B------:R1:W-:Y:S01]  /*3d4f0*/  @P5 STG.E desc[UR10][R184.64], R188 ;  /* 0x000000bcb8005986 */ /* 0x0003e2000c10190a */
[----:B------:R-:W-:-:S02]  /*3d500*/  LOP3.LUT P4, RZ, R25, 0x8, RZ, 0xc0, !PT ;  /* 0x0000000819ff7812 */ /* 0x000fc4000788c0ff */
[----:B------:R-:W-:Y:S01]  /*3d510*/  LOP3.LUT R18, R18, 0x7fffffff, RZ, 0xc0, !PT ;  /* 0x7fffffff12127812 */ /* 0x000fe200078ec0ff */
        /* <DEDUP_REMOVED lines=66> */
[----:B-1----:R-:W3:Y:S10]  /*3d940*/  LDL.LU.64 R32, [R1+0x1480] ;  /* 0x0014800001207983 */ /* 0x002ef40000300a00 */
[----:B----4-:R1:W-:Y:S01]  /*3d950*/  @P1 STG.E desc[UR10][R14.64], R13 ;  /* 0x0000000d0e001986 */ /* 0x0103e2000c10190a */
[----:B------:R-:W-:-:S03]  /*3d960*/  LOP3.LUT P1, RZ, R4, 0x400, RZ, 0xc0, !PT ;  /* 0x0000040004ff7812 */ /* 0x000fc6000782c0ff */
[----:B------:R-:W3:Y:S04]  /*3d970*/  LDL.LU R11, [R1+0x628] ;  /* 0x00062800010b7983 */ /* 0x000ee80000300800 */
[----:B-1----:R-:W4:Y:S06]  /*3d980*/  LDL.LU.64 R14, [R1+0x1478] ;  /* 0x00147800010e7983 */ /* 0x002f2c0000300a00 */
[----:B--2---:R1:W-:Y:S01]  /*3d990*/  @P1 STG.E desc[UR10][R8.64], R12 ;  /* 0x0000000c08001986 */ /* 0x0043e2000c10190a */
        /* <DEDUP_REMOVED lines=38> */
[----:B-1----:R-:W2:Y:S04]  /*3dc00*/  LDL.LU.64 R198, [R1+0x1428] ;  /* 0x0014280001c67983 */ /* 0x002ea80000300a00 */
[----:B------:R-:W2:Y:S04]  /*3dc10*/  LDL.LU R27, [R1+0x4f0] ;  /* 0x0004f000011b7983 */ /* 0x000ea80000300800 */
[----:B------:R-:W3:Y:S01]  /*3dc20*/  LDL.LU.64 R4, [R1+0x14b8] ;  /* 0x0014b80001047983 */ /* 0x000ee20000300a00 */
[----:B------:R-:W-:-:S02]  /*3dc30*/  LOP3.LUT R25, R25, 0xefffffff, RZ, 0xc0, !PT ;  /* 0xefffffff19197812 */ /* 0x000fc400078ec0ff */
[----:B------:R-:W-:Y:S01]  /*3dc40*/  LOP3.LUT P0, RZ, R17, 0x80, RZ, 0xc0, !PT ;  /* 0x0000008011ff7812 */ /* 0x000fe2000780c0ff */
[----:B---3--:R-:W-:Y:S01]  /*3dc50*/  @P1 STG.E desc[UR10][R4.64], R170 ;  /* 0x000000aa04001986 */ /* 0x008fe2000c10190a */
        /* <DEDUP_REMOVED lines=31> */
[----:B------:R-:W-:-:S03]  /*3de50*/  LOP3.LUT R18, R18, 0xfffffffe, RZ, 0xc0, !PT ;  /* 0xfffffffe12127812 */ /* 0x000fc600078ec0ff */
[----:B-1----:R-:W2:Y:S06]  /*3de60*/  LDL.LU.64 R178, [R1+0x1400] ;  /* 0x0014000001b27983 */ /* 0x002eac0000300a00 */
[----:B------:R1:W-:Y:S01]  /*3de70*/  @P1 STG.E desc[UR10][R176.64], R187 ;  /* 0x000000bbb0001986 */ /* 0x0003e2000c10190a */
[----:B------:R-:W-:-:S03]  /*3de80*/  LOP3.LUT P1, RZ, R7, 0x200, RZ, 0xc0, !PT ;  /* 0x0000020007ff7812 */ /* 0x000fc6000782c0ff */
[----:B------:R-:W2:Y:S04]  /*3de90*/  LDL.LU R172, [R1+0x4e8] ;  /* 0x0004e80001ac7983 */ /* 0x000ea80000300800 */
[----:B-1----:R-:W2:Y:S06]  /*3dea0*/  LDL.LU.64 R176, [R1+0x13f8] ;  /* 0x0013f80001b07983 */ /* 0x002eac0000300a00 */
[----:B------:R-:W-:-:S02]  /*3deb0*/  @P1 LOP3.LUT R25, R25, 0x10000000, RZ, 0xfc, !PT ;  /* 0x1000000019191812 */ /* 0x000fc400078efcff */
        /* <DEDUP_REMOVED lines=97> */
[----:B--2---:R-:W-:Y:S01]  /*3e4d0*/  @P1 STG.E desc[UR10][R8.64], R12 ;  /* 0x0000000c08001986 */ /* 0x004fe2000c10190a */
        /* <DEDUP_REMOVED lines=58> */
[----:B------:R-:W-:-:S03]  /*3e880*/  LOP3.LUT P1, RZ, R18, 0x80, RZ, 0xc0, !PT ;  /* 0x0000008012ff7812 */ /* 0x000fc6000782c0ff */
        /* <DEDUP_REMOVED lines=29> */
[----:B------:R-:W-:-:S02]  /*3ea60*/  LOP3.LUT P1, RZ, R25, 0x10000000, RZ, 0xc0, !PT ;  /* 0x1000000019ff7812 */ /* 0x000fc4000782c0ff */
[----:B------:R-:W-:Y:S01]  /*3ea70*/  LOP3.LUT R25, R25, 0xffffffef, RZ, 0xc0, !PT ;  /* 0xffffffef19197812 */ /* 0x000fe200078ec0ff */
        /* <DEDUP_REMOVED lines=152> */
[----:B------:R-:W4:Y:S01]  /*3f400*/  LDL.LU.64 R176, [R1+0x1260] ;  /* 0x0012600001b07983 */ /* 0x000f220000300a00 */
[----:B------:R-:W-:-:S03]  /*3f410*/  LOP3.LUT R7, R7, 0xffffefff, RZ, 0xc0, !PT ;  /* 0xffffefff07077812 */ /* 0x000fc600078ec0ff */
        /* <DEDUP_REMOVED lines=112> */
[C---:B------:R-:W-:Y:S02]  /*3fb20*/  LOP3.LUT P1, RZ, R24.reuse, 0x1, RZ, 0xc0, !PT ;  /* 0x0000000118ff7812 */ /* 0x040fe4000782c0ff */
[----:B------:R-:W-:Y:S01]  /*3fb30*/  LOP3.LUT R25, R25, 0xfffffffd, RZ, 0xc0, !PT ;  /* 0xfffffffd19197812 */ /* 0x000fe200078ec0ff */
[----:B------:R1:W-:Y:S01]  /*3fb40*/  @P0 STG.E desc[UR10][R176.64], R172 ;  /* 0x000000acb0000986 */ /* 0x0003e2000c10190a */
[----:B------:R-:W-:-:S09]  /*3fb50*/  LOP3.LUT P6, RZ, R24, 0x100, RZ, 0xc0, !PT ;  /* 0x0000010018ff7812 */ /* 0x000fd200078cc0ff */
[----:B------:R-:W-:Y:S02]  /*3fb60*/  @P1 LOP3.LUT R25, R25, 0x2, RZ, 0xfc, !PT ;  /* 0x0000000219191812 */ /* 0x000fe400078efcff */
[C---:B------:R-:W-:Y:S01]  /*3fb70*/  LOP3.LUT P1, RZ, R24.reuse, 0x2, RZ, 0xc0, !PT ;  /* 0x0000000218ff7812 */ /* 0x040fe2000782c0ff */
[----:B-1----:R-:W2:Y:S04]  /*3fb80*/  LDL.LU.64 R176, [R1+0x1200] ;  /* 0x0012000001b07983 */ /* 0x002ea80000300a00 */
[----:B------:R-:W2:Y:S01]  /*3fb90*/  LDL.LU R172, [R1+0x168] ;  /* 0x0001680001ac7983 */ /* 0x000ea20000300800 */
[----:B------:R-:W-:Y:S02]  /*3fba0*/  LOP3.LUT R25, R25, 0xfffffffb, RZ, 0xc0, !PT ;  /* 0xfffffffb19197812 */ /* 0x000fe400078ec0ff */
[----:B------:R-:W-:Y:S01]  /*3fbb0*/  LOP3.LUT P5, RZ, R24, 0x80, RZ, 0xc0, !PT ;  /* 0x0000008018ff7812 */ /* 0x000fe200078ac0ff */
[----:B------:R1:W-:Y:S04]  /*3fbc0*/  @P6 STG.E desc[UR10][R182.64], R187 ;  /* 0x000000bbb6006986 */ /* 0x0003e8000c10190a */
[----:B------:R-:W-:-:S02]  /*3fbd0*/  @P1 LOP3.LUT R25, R25, 0x4, RZ, 0xfc, !PT ;  /* 0x0000000419191812 */ /* 0x000fc400078efcff */
[C---:B------:R-:W-:Y:S01]  /*3fbe0*/  LOP3.LUT P1, RZ, R24.reuse, 0x4, RZ, 0xc0, !PT ;  /* 0x0000000418ff7812 */ /* 0x040fe2000782c0ff */
[----:B-1----:R-:W2:Y:S04]  /*3fbf0*/  LDL.LU.64 R182, [R1+0x11f8] ;  /* 0x0011f80001b67983 */ /* 0x002ea80000300a00 */
[----:B------:R-:W2:Y:S01]  /*3fc00*/  LDL.LU R187, [R1+0x17c] ;  /* 0x00017c0001bb7983 */ /* 0x000ea20000300800 */
[----:B------:R-:W-:Y:S02]  /*3fc10*/  LOP3.LUT R25, R25, 0xfffffff7, RZ, 0xc0, !PT ;  /* 0xfffffff719197812 */ /* 0x000fe400078ec0ff */
[C---:B------:R-:W-:Y:S02]  /*3fc20*/  LOP3.LUT P4, RZ, R24.reuse, 0x40, RZ, 0xc0, !PT ;  /* 0x0000004018ff7812 */ /* 0x040fe4000788c0ff */
[C---:B------:R-:W-:Y:S01]  /*3fc30*/  LOP3.LUT P3, RZ, R24.reuse, 0x20, RZ, 0xc0, !PT ;  /* 0x0000002018ff7812 */ /* 0x040fe2000786c0ff */
[----:B------:R1:W-:Y:S01]  /*3fc40*/  @P5 STG.E desc[UR10][R180.64], R186 ;  /* 0x000000bab4005986 */ /* 0x0003e2000c10190a */
[----:B------:R-:W-:-:S02]  /*3fc50*/  LOP3.LUT P2, RZ, R24, 0x10, RZ, 0xc0, !PT ;  /* 0x0000001018ff7812 */ /* 0x000fc4000784c0ff */
[----:B------:R-:W-:Y:S02]  /*3fc60*/  @P1 LOP3.LUT R25, R25, 0x8, RZ, 0xfc, !PT ;  /* 0x0000000819191812 */ /* 0x000fe400078efcff */
[----:B------:R-:W-:Y:S01]  /*3fc70*/  LOP3.LUT P1, RZ, R24, 0x8, RZ, 0xc0, !PT ;  /* 0x0000000818ff7812 */ /* 0x000fe2000782c0ff */
[----:B-1----:R-:W2:Y:S04]  /*3fc80*/  LDL.LU.64 R180, [R1+0x11f0] ;  /* 0x0011f00001b47983 */ /* 0x002ea80000300a00 */
[----:B------:R-:W2:Y:S04]  /*3fc90*/  LDL.LU R186, [R1+0x16c] ;  /* 0x00016c0001ba7983 */ /* 0x000ea80000300800 */
[----:B------:R1:W-:Y:S04]  /*3fca0*/  @P4 STG.E desc[UR10][R184.64], R191 ;  /* 0x000000bfb8004986 */ /* 0x0003e8000c10190a */
[----:B------:R4:W-:Y:S04]  /*3fcb0*/  @P3 STG.E desc[UR10][R194.64], R252 ;  /* 0x000000fcc2003986 */ /* 0x0009e8000c10190a */
[----:B------:R4:W-:Y:S04]  /*3fcc0*/  @P2 STG.E desc[UR10][R188.64], R27 ;  /* 0x0000001bbc002986 */ /* 0x0009e8000c10190a */
[----:B---3--:R3:W-:Y:S01]  /*3fcd0*/  @P1 STG.E desc[UR10][R34.64], R29 ;  /* 0x0000001d22001986 */ /* 0x0087e2000c10190a */
[----:B------:R-:W-:-:S03]  /*3fce0*/  LOP3.LUT P1, RZ, R25, 0x8, RZ, 0xc0, !PT ;  /* 0x0000000819ff7812 */ /* 0x000fc6000782c0ff */
[----:B-1----:R-:W3:Y:S04]  /*3fcf0*/  LDL.LU.64 R184, [R1+0x11e8] ;  /* 0x0011e80001b87983 */ /* 0x002ee80000300a00 */
[----:B------:R-:W3:Y:S04]  /*3fd00*/  LDL.LU R191, [R1+0x150] ;  /* 0x0001500001bf7983 */ /* 0x000ee80000300800 */
[----:B----4-:R-:W4:Y:S04]  /*3fd10*/  LDL.LU.64 R194, [R1+0x11e0] ;  /* 0x0011e00001c27983 */ /* 0x010f280000300a00 */
[----:B------:R1:W-:Y:S01]  /*3fd20*/  @P1 STG.E desc[UR10][R32.64], R14 ;  /* 0x0000000e20001986 */ /* 0x0003e2000c10190a */
[----:B------:R-:W-:-:S03]  /*3fd30*/  LOP3.LUT P1, RZ, R25, 0x4, RZ, 0xc0, !PT ;  /* 0x0000000419ff7812 */ /* 0x000fc6000782c0ff */
[----:B------:R-:W4:Y:S04]  /*3fd40*/  LDL.LU R252, [R1+0x140] ;  /* 0x0001400001fc7983 */ /* 0x000f280000300800 */
[----:B------:R-:W4:Y:S04]  /*3fd50*/  LDL.LU.64 R188, [R1+0x11d8] ;  /* 0x0011d80001bc7983 */ /* 0x000f280000300a00 */
[----:B------:R-:W4:Y:S04]  /*3fd60*/  LDL.LU R27, [R1+0x154] ;  /* 0x00015400011b7983 */ /* 0x000f280000300800 */
[----:B--2---:R2:W-:Y:S01]  /*3fd70*/  @P1 STG.E desc[UR10][R10.64], R15 ;  /* 0x0000000f0a001986 */ /* 0x0045e2000c10190a */
[----:B------:R-:W-:-:S13]  /*3fd80*/  LOP3.LUT P1, RZ, R25, 0x2, RZ, 0xc0, !PT ;  /* 0x0000000219ff7812 */ /* 0x000fda000782c0ff */
[----:B------:R2:W-:Y:S01]  /*3fd90*/  @P1 STG.E desc[UR10][R8.64], R13 ;  /* 0x0000000d08001986 */ /* 0x0005e2000c10190a */
        /* <DEDUP_REMOVED lines=15> */
[----:B---3--:R-:W3:Y:S04]  /*3fe90*/  LDL.LU.64 R34, [R1+0x1198] ;  /* 0x0011980001227983 */ /* 0x008ee80000300a00 */
[----:B------:R-:W3:Y:S04]  /*3fea0*/  LDL.LU R29, [R1+0x134] ;  /* 0x00013400011d7983 */ /* 0x000ee80000300800 */
[----:B-1----:R-:W3:Y:S04]  /*3feb0*/  LDL.LU.64 R32, [R1+0x1190] ;  /* 0x0011900001207983 */ /* 0x002ee80000300a00 */
[----:B------:R-:W3:Y:S04]  /*3fec0*/  LDL.LU R14, [R1+0x124] ;  /* 0x00012400010e7983 */ /* 0x000ee80000300800 */
[----:B--2---:R-:W2:Y:S04]  /*3fed0*/  LDL.LU.64 R10, [R1+0x1188] ;  /* 0x00118800010a7983 */ /* 0x004ea80000300a00 */
[----:B------:R-:W2:Y:S04]  /*3fee0*/  LDL.LU R15, [R1+0x138] ;  /* 0x00013800010f7983 */ /* 0x000ea80000300800 */
[----:B------:R-:W2:Y:S04]  /*3fef0*/  LDL.LU.64 R8, [R1+0x1180] ;  /* 0x0011800001087983 */ /* 0x000ea80000300a00 */
[----:B------:R-:W2:Y:S04]  /*3ff00*/  LDL.LU R13, [R1+0x128] ;  /* 0x00012800010d7983 */ /* 0x000ea80000300800 */
[----:B------:R1:W-:Y:S01]  /*3ff10*/  @P1 STG.E desc[UR10][R174.64], R12 ;  /* 0x0000000cae001986 */ /* 0x0003e2000c10190a */
[----:B------:R-:W-:-:S03]  /*3ff20*/  LOP3.LUT P1, RZ, R7, 0x80000000, RZ, 0xc0, !PT ;  /* 0x8000000007ff7812 */ /* 0x000fc6000782c0ff */
[----:B-1----:R-:W2:Y:S04]  /*3ff30*/  LDL.LU.64 R174, [R1+0x1178] ;  /* 0x0011780001ae7983 */ /* 0x002ea80000300a00 */
[----:B------:R-:W2:Y:S06]  /*3ff40*/  LDL.LU R12, [R1+0x13c] ;  /* 0x00013c00010c7983 */ /* 0x000eac0000300800 */
[----:B------:R1:W-:Y:S04]  /*3ff50*/  @P1 STG.E desc[UR10][R178.64], R173 ;  /* 0x000000adb2001986 */ /* 0x0003e8000c10190a */
[----:B-1----:R-:W2:Y:S04]  /*3ff60*/  LDL.LU.64 R178, [R1+0x1170] ;  /* 0x0011700001b27983 */ /* 0x002ea80000300a00 */
[----:B------:R-:W2:Y:S01]  /*3ff70*/  LDL.LU R173, [R1+0x12c] ;  /* 0x00012c0001ad7983 */ /* 0x000ea20000300800 */
[----:B------:R-:W-:-:S13]  /*3ff80*/  LOP3.LUT P1, RZ, R7, 0x40000000, RZ, 0xc0, !PT ;  /* 0x4000000007ff7812 */ /* 0x000fda000782c0ff */
[----:B------:R1:W-:Y:S01]  /*3ff90*/  @P1 STG.E desc[UR10][R176.64], R172 ;  /* 0x000000acb0001986 */ /* 0x0003e2000c10190a */
[----:B------:R-:W-:-:S03]  /*3ffa0*/  LOP3.LUT P1, RZ, R7, 0x20000000, RZ, 0xc0, !PT ;  /* 0x2000000007ff7812 */ /* 0x000fc6000782c0ff */
[----:B-1----:R-:W2:Y:S04]  /*3ffb0*/  LDL.LU.64 R176, [R1+0x1168] ;  /* 0x0011680001b07983 */ /* 0x002ea80000300a00 */
[----:B------:R-:W2:Y:S06]  /*3ffc0*/  LDL.LU R172, [R1+0x110] ;  /* 0x0001100001ac7983 */ /* 0x000eac0000300800 */
        /* <DEDUP_REMOVED lines=10> */
[----:B-1----:R-:W2:Y:S10]  /*40070*/  LDL.LU.64 R184, [R1+0x1150] ;  /* 0x0011500001b87983 */ /* 0x002eb40000300a00 */
[----:B----4-:R1:W-:Y:S01]  /*40080*/  @P1 STG.E desc[UR10][R194.64], R252 ;  /* 0x000000fcc2001986 */ /* 0x0103e2000c10190a */
[----:B------:R-:W-:-:S03]  /*40090*/  LOP3.LUT P1, RZ, R7, 0x2000000, RZ, 0xc0, !PT ;  /* 0x0200000007ff7812 */ /* 0x000fc6000782c0ff */
[----:B------:R-:W4:Y:S04]  /*400a0*/  LDL.LU R191, [R1+0x104] ;  /* 0x0001040001bf7983 */ /* 0x000f280000300800 */
[----:B-1----:R-:W4:Y:S06]  /*400b0*/  LDL.LU.64 R194, [R1+0x1148] ;  /* 0x0011480001c27983 */ /* 0x002f2c0000300a00 */
[----:B------:R1:W-:Y:S01]  /*400c0*/  @P1 STG.E desc[UR10][R188.64], R27 ;  /* 0x0000001bbc001986 */ /* 0x0003e2000c10190a */
[----:B------:R-:W-:-:S03]  /*400d0*/  LOP3.LUT P1, RZ, R7, 0x1000000, RZ, 0xc0, !PT ;  /* 0x0100000007ff7812 */ /* 0x000fc6000782c0ff */
[----:B------:R-:W4:Y:S04]  /*400e0*/  LDL.LU R252, [R1+0x118] ;  /* 0x0001180001fc7983 */ /* 0x000f280000300800 */
[----:B-1----:R-:W4:Y:S06]  /*400f0*/  LDL.LU.64 R188, [R1+0x1138] ;  /* 0x0011380001bc7983 */ /* 0x002f2c0000300a00 */
[----:B------:R-:W-:Y:S01]  /*40100*/  @P1 STG.E desc[UR10][R24.64], R2 ;  /* 0x0000000218001986 */ /* 0x000fe2000c10190a */
[----:B------:R-:W-:-:S03]  /*40110*/  LOP3.LUT P1, RZ, R7, 0x800000, RZ, 0xc0, !PT ;  /* 0x0080000007ff7812 */ /* 0x000fc6000782c0ff */
[----:B------:R-:W4:Y:S10]  /*40120*/  LDL.LU R27, [R1+0x108] ;  /* 0x00010800011b7983 */ /* 0x000f340000300800 */
        /* <DEDUP_REMOVED lines=20> */
[----:B--2---:R1:W-:Y:S01]  /*40270*/  @P1 STG.E desc[UR10][R10.64], R15 ;  /* 0x0000000f0a001986 */ /* 0x0043e2000c10190a */
        /* <DEDUP_REMOVED lines=64> */
[----:B----4-:R1:W-:Y:S01]  /*40680*/  @P4 STG.E desc[UR10][R184.64], R191 ;  /* 0x000000bfb8004986 */ /* 0x0103e2000c10190a */
        /* <DEDUP_REMOVED lines=14> */
[----:B------:R-:W-:-:S03]  /*40770*/  LOP3.LUT R7, R7, 0xfffffffb, RZ, 0xc0, !PT ;  /* 0xfffffffb07077812 */ /* 0x000fc600078ec0ff */
[----:B-1----:R-:W4:Y:S04]  /*40780*/  LDL.LU.64 R188, [R1+0x10e0] ;  /* 0x0010e00001bc7983 */ /* 0x002f280000300a00 */
[----:B------:R-:W4:Y:S04]  /*40790*/  LDL.LU R27, [R1+0xc0] ;  /* 0x0000c000011b7983 */ /* 0x000f280000300800 */
        /* <DEDUP_REMOVED lines=47> */
[----:B----4-:R-:W-:Y:S01]  /*40a90*/  @P1 STG.E desc[UR10][R184.64], R191 ;  /* 0x000000bfb8001986 */ /* 0x010fe2000c10190a */
        /* <DEDUP_REMOVED lines=234> */
[----:B------:R-:W4:Y:S04]  /*41940*/  LDL.LU R35, [R1] ;  /* 0x0000000001237983 */ /* 0x000f280000300800 */
[----:B------:R-:W4:Y:S04]  /*41950*/  LDL.LU.64 R28, [R1+0xf58] ;  /* 0x000f5800011c7983 */ /* 0x000f280000300a00 */
[----:B------:R-:W4:Y:S04]  /*41960*/  LDL.LU R252, [R1+0x14] ;  /* 0x0000140001fc7983 */ /* 0x000f280000300800 */
[----:B------:R-:W4:Y:S04]  /*41970*/  LDL.LU.64 R32, [R1+0xf50] ;  /* 0x000f500001207983 */ /* 0x000f280000300a00 */
[----:B------:R-:W4:Y:S01]  /*41980*/  LDL.LU R27, [R1+0x4] ;  /* 0x00000400011b7983 */ /* 0x000f220000300800 */
[----:B------:R-:W-:-:S13]  /*41990*/  LOP3.LUT P1, RZ, R17, 0x100, RZ, 0xc0, !PT ;  /* 0x0000010011ff7812 */ /* 0x000fda000782c0ff */
[----:B--2---:R1:W-:Y:S01]  /*419a0*/  @P1 STG.E desc[UR10][R194.64], R191 ;  /* 0x000000bfc2001986 */ /* 0x0043e2000c10190a */
[----:B------:R-:W-:Y:S02]  /*419b0*/  LOP3.LUT P1, RZ, R17, 0x80, RZ, 0xc0, !PT ;  /* 0x0000008011ff7812 */ /* 0x000fe4000782c0ff */
[C---:B------:R-:W-:Y:S02]  /*419c0*/  LOP3.LUT P0, RZ, R21.reuse, 0x1000, RZ, 0xc0, !PT ;  /* 0x0000100015ff7812 */ /* 0x040fe4000780c0ff */
[C---:B------:R-:W-:Y:S02]  /*419d0*/  LOP3.LUT P6, RZ, R21.reuse, 0x800, RZ, 0xc0, !PT ;  /* 0x0000080015ff7812 */ /* 0x040fe400078cc0ff */
[C---:B------:R-:W-:Y:S02]  /*419e0*/  LOP3.LUT P5, RZ, R21.reuse, 0x400, RZ, 0xc0, !PT ;  /* 0x0000040015ff7812 */ /* 0x040fe400078ac0ff */
[----:B------:R-:W-:Y:S01]  /*419f0*/  LOP3.LUT P4, RZ, R21, 0x200, RZ, 0xc0, !PT ;  /* 0x0000020015ff7812 */ /* 0x000fe2000788c0ff */
[----:B-1----:R-:W2:Y:S04]  /*41a00*/  LDL.LU.64 R194, [R1+0x1918] ;  /* 0x0019180001c27983 */ /* 0x002ea80000300a00 */
[----:B---3--:R1:W-:Y:S01]  /*41a10*/  @P1 STG.E desc[UR10][R184.64], R186 ;  /* 0x000000bab8001986 */ /* 0x0083e2000c10190a */
[----:B------:R-:W-:-:S02]  /*41a20*/  LOP3.LUT P1, RZ, R17, 0x40, RZ, 0xc0, !PT ;  /* 0x0000004011ff7812 */ /* 0x000fc4000782c0ff */
[C---:B------:R-:W-:Y:S01]  /*41a30*/  LOP3.LUT P3, RZ, R21.reuse, 0x100, RZ, 0xc0, !PT ;  /* 0x0000010015ff7812 */ /* 0x040fe2000786c0ff */
[----:B------:R-:W3:Y:S01]  /*41a40*/  LDL.LU R191, [R1+0x1910] ;  /* 0x0019100001bf7983 */ /* 0x000ee20000300800 */
[----:B------:R-:W-:-:S03]  /*41a50*/  LOP3.LUT P2, RZ, R21, 0x80, RZ, 0xc0, !PT ;  /* 0x0000008015ff7812 */ /* 0x000fc6000784c0ff */
[----:B-1----:R-:W3:Y:S06]  /*41a60*/  LDL.LU.64 R184, [R1+0x1908] ;  /* 0x0019080001b87983 */ /* 0x002eec0000300a00 */
        /* <DEDUP_REMOVED lines=26> */
[----:B-1----:R-:W4:Y:S10]  /*41c10*/  LDL.LU.64 R14, [R1+0x18a0] ;  /* 0x0018a000010e7983 */ /* 0x002f340000300a00 */
[----:B------:R1:W-:Y:S01]  /*41c20*/  @P1 STG.E desc[UR10][R10.64], R2 ;  /* 0x000000020a001986 */ /* 0x0003e2000c10190a */
[----:B------:R-:W-:-:S03]  /*41c30*/  LOP3.LUT P1, RZ, R19, 0x40000000, RZ, 0xc0, !PT ;  /* 0x4000000013ff7812 */ /* 0x000fc6000782c0ff */
[----:B-1----:R-:W4:Y:S10]  /*41c40*/  LDL.LU.64 R10, [R1+0x1898] ;  /* 0x00189800010a7983 */ /* 0x002f340000300a00 */
[----:B------:R-:W-:Y:S01]  /*41c50*/  @P1 STG.E desc[UR10][R24.64], R26 ;  /* 0x0000001a18001986 */ /* 0x000fe2000c10190a */
[----:B------:R-:W-:-:S13]  /*41c60*/  LOP3.LUT P1, RZ, R19, 0x20000000, RZ, 0xc0, !PT ;  /* 0x2000000013ff7812 */ /* 0x000fda000782c0ff */
[----:B------:R-:W-:Y:S01]  /*41c70*/  @P1 STG.E desc[UR10][R4.64], R170 ;  /* 0x000000aa04001986 */ /* 0x000fe2000c10190a */
[C---:B------:R-:W-:Y:S02]  /*41c80*/  LOP3.LUT P1, RZ, R19.reuse, 0x10000000, RZ, 0xc0, !PT ;  /* 0x1000000013ff7812 */ /* 0x040fe4000782c0ff */
[----:B------:R-:W-:-:S11]  /*41c90*/  LOP3.LUT R19, R19, 0xffffffef, RZ, 0xc0, !PT ;  /* 0xffffffef13137812 */ /* 0x000fd600078ec0ff */
[----:B------:R-:W-:Y:S01]  /*41ca0*/  @P1 STG.E desc[UR10][R168.64], R171 ;  /* 0x000000aba8001986 */ /* 0x000fe2000c10190a */
[----:B------:R-:W-:-:S13]  /*41cb0*/  LOP3.LUT P1, RZ, R22, 0x4000, RZ, 0xc0, !PT ;  /* 0x0000400016ff7812 */ /* 0x000fda000782c0ff */
[----:B------:R-:W-:Y:S02]  /*41cc0*/  @P1 LOP3.LUT R19, R19, 0x10, RZ, 0xfc, !PT ;  /* 0x0000001013131812 */ /* 0x000fe400078efcff */
[----:B------:R-:W-:Y:S02]  /*41cd0*/  LOP3.LUT P1, RZ, R22, 0x8000, RZ, 0xc0, !PT ;  /* 0x0000800016ff7812 */ /* 0x000fe4000782c0ff */
[----:B------:R-:W-:-:S11]  /*41ce0*/  LOP3.LUT R19, R19, 0xffffffdf, RZ, 0xc0, !PT ;  /* 0xffffffdf13137812 */ /* 0x000fd600078ec0ff */
[----:B------:R-:W-:Y:S02]  /*41cf0*/  @P1 LOP3.LUT R19, R19, 0x20, RZ, 0xfc, !PT ;  /* 0x0000002013131812 */ /* 0x000fe400078efcff */
[----:B------:R-:W-:Y:S02]  /*41d00*/  LOP3.LUT P1, RZ, R22, 0x10000, RZ, 0xc0, !PT ;  /* 0x0001000016ff7812 */ /* 0x000fe4000782c0ff */
[----:B------:R-:W-:Y:S01]  /*41d10*/  LOP3.LUT R19, R19, 0xffffffbf, RZ, 0xc0, !PT ;  /* 0xffffffbf13137812 */ /* 0x000fe200078ec0ff */
[----:B------:R-:W-:Y:S04]  /*41d20*/  @P0 STG.E desc[UR10][R38.64], R36 ;  /* 0x0000002426000986 */ /* 0x000fe8000c10190a */
[----:B------:R-:W-:Y:S06]  /*41d30*/  @P6 STG.E desc[UR10][R42.64], R37 ;  /* 0x000000252a006986 */ /* 0x000fec000c10190a */
[----:B------:R-:W-:-:S02]  /*41d40*/  @P1 LOP3.LUT R19, R19, 0x40, RZ, 0xfc, !PT ;  /* 0x0000004013131812 */ /* 0x000fc400078efcff */
[----:B------:R-:W-:Y:S01]  /*41d50*/  LOP3.LUT P1, RZ, R22, 0x20000, RZ, 0xc0, !PT ;  /* 0x0002000016ff7812 */ /* 0x000fe2000782c0ff */
[----:B------:R-:W-:Y:S04]  /*41d60*/  @P5 STG.E desc[UR10][R40.64], R34 ;  /* 0x0000002228005986 */ /* 0x000fe8000c10190a */
[----:B------:R-:W-:Y:S04]  /*41d70*/  @P4 STG.E desc[UR10][R30.64], R35 ;  /* 0x000000231e004986 */ /* 0x000fe8000c10190a */
[----:B------:R-:W-:Y:S04]  /*41d80*/  @P3 STG.E desc[UR10][R28.64], R252 ;  /* 0x000000fc1c003986 */ /* 0x000fe8000c10190a */
[----:B------:R1:W-:Y:S01]  /*41d90*/  @P2 STG.E desc[UR10][R32.64], R27 ;  /* 0x0000001b20002986 */ /* 0x0003e2000c10190a */
[----:B------:R-:W-:-:S04]  /*41da0*/  LOP3.LUT R19, R19, 0xffffff7f, RZ, 0xc0, !PT ;  /* 0xffffff7f13137812 */ /* 0x000fc800078ec0ff */
[----:B------:R-:W-:Y:S01]  /*41db0*/  @P1 LOP3.LUT R19, R19, 0x80, RZ, 0xfc, !PT ;  /* 0x0000008013131812 */ /* 0x000fe200078efcff */
[----:B-1----:R-:W2:Y:S04]  /*41dc0*/  LDL.LU.64 R32, [R1+0xf48] ;  /* 0x000f480001207983 */ /* 0x002ea80000300a00 */
[----:B------:R-:W2:Y:S01]  /*41dd0*/  LDL.LU R2, [R1+0x18] ;  /* 0x0000180001027983 */ /* 0x000ea20000300800 */
[----:B------:R-:W-:-:S03]  /*41de0*/  LOP3.LUT P1, RZ, R22, 0x40000, RZ, 0xc0, !PT ;  /* 0x0004000016ff7812 */ /* 0x000fc6000782c0ff */
[----:B------:R-:W3:Y:S01]  /*41df0*/  LDL.LU.64 R24, [R1+0xf40] ;  /* 0x000f400001187983 */ /* 0x000ee20000300a00 */
[----:B------:R-:W-:-:S03]  /*41e00*/  LOP3.LUT R19, R19, 0xfffffeff, RZ, 0xc0, !PT ;  /* 0xfffffeff13137812 */ /* 0x000fc600078ec0ff */
[----:B------:R-:W3:Y:S04]  /*41e10*/  LDL.LU R42, [R1+0x8] ;  /* 0x00000800012a7983 */ /* 0x000ee80000300800 */
[----:B------:R-:W4:Y:S02]  /*41e20*/  LDL.LU.64 R4, [R1+0xf38] ;  /* 0x000f380001047983 */ /* 0x000f240000300a00 */
[----:B------:R-:W-:Y:S02]  /*41e30*/  @P1 LOP3.LUT R19, R19, 0x100, RZ, 0xfc, !PT ;  /* 0x0000010013131812 */ /* 0x000fe400078efcff */
[----:B------:R-:W-:Y:S01]  /*41e40*/  LOP3.LUT P1, RZ, R22, 0x80000, RZ, 0xc0, !PT ;  /* 0x0008000016ff7812 */ /* 0x000fe2000782c0ff */
[----:B------:R-:W4:Y:S01]  /*41e50*/  LDL.LU R43, [R1+0x1c] ;  /* 0x00001c00012b7983 */ /* 0x000f220000300800 */
[----:B------:R-:W-:-:S03]  /*41e60*/  LOP3.LUT R19, R19, 0xfffffdff, RZ, 0xc0, !PT ;  /* 0xfffffdff13137812 */ /* 0x000fc600078ec0ff */
[----:B------:R-:W4:Y:S04]  /*41e70*/  LDL.LU.64 R34, [R1+0xf30] ;  /* 0x000f300001227983 */ /* 0x000f280000300a00 */
[----:B------:R-:W4:Y:S04]  /*41e80*/  LDL.LU R252, [R1+0xc] ;  /* 0x00000c0001fc7983 */ /* 0x000f280000300800 */
[----:B------:R-:W-:Y:S01]  /*41e90*/  @P1 LOP3.LUT R19, R19, 0x200, RZ, 0xfc, !PT ;  /* 0x0000020013131812 */ /* 0x000fe200078efcff */
[----:B------:R-:W4:Y:S01]  /*41ea0*/  LDL.LU.64 R28, [R1+0xf28] ;  /* 0x000f2800011c7983 */ /* 0x000f220000300a00 */
[----:B------:R-:W-:-:S02]  /*41eb0*/  LOP3.LUT P1, RZ, R22, 0x100000, RZ, 0xc0, !PT ;  /* 0x0010000016ff7812 */ /* 0x000fc4000782c0ff */
[----:B------:R-:W-:Y:S01]  /*41ec0*/  LOP3.LUT R19, R19, 0xfffffbff, RZ, 0xc0, !PT ;  /* 0xfffffbff13137812 */ /* 0x000fe200078ec0ff */
[----:B------:R-:W4:Y:S04]  /*41ed0*/  LDL.LU.64 R30, [R1+0xf20] ;  /* 0x000f2000011e7983 */ /* 0x000f280000300a00 */
[----:B------:R-:W4:Y:S04]  /*41ee0*/  LDL.LU.64 R40, [R1+0xf18] ;  /* 0x000f180001287983 */ /* 0x000f280000300a00 */
[----:B------:R-:W4:Y:S02]  /*41ef0*/  LDL.LU.64 R36, [R1+0xf10] ;  /* 0x000f100001247983 */ /* 0x000f240000300a00 */
[----:B------:R-:W-:-:S02]  /*41f00*/  @P1 LOP3.LUT R19, R19, 0x400, RZ, 0xfc, !PT ;  /* 0x0000040013131812 */ /* 0x000fc400078efcff */
[----:B------:R-:W-:Y:S01]  /*41f10*/  LOP3.LUT P1, RZ, R22, 0x200000, RZ, 0xc0, !PT ;  /* 0x0020000016ff7812 */ /* 0x000fe2000782c0ff */
[----:B------:R-:W4:Y:S01]  /*41f20*/  LDL.LU.64 R38, [R1+0xf08] ;  /* 0x000f080001267983 */ /* 0x000f220000300a00 */
[----:B------:R-:W-:-:S03]  /*41f30*/  LOP3.LUT R19, R19, 0xfffff7ff, RZ, 0xc0, !PT ;  /* 0xfffff7ff13137812 */ /* 0x000fc600078ec0ff */
[----:B------:R-:W4:Y:S04]  /*41f40*/  LDL.LU.64 R26, [R1+0xf00] ;  /* 0x000f0000011a7983 */ /* 0x000f280000300a00 */
[----:B------:R-:W4:Y:S04]  /*41f50*/  LDL.LU.64 R168, [R1+0xef8] ;  /* 0x000ef80001a87983 */ /* 0x000f280000300a00 */
[----:B------:R-:W-:Y:S01]  /*41f60*/  @P1 LOP3.LUT R19, R19, 0x800, RZ, 0xfc, !PT ;  /* 0x0000080013131812 */ /* 0x000fe200078efcff */
[----:B------:R-:W4:Y:S01]  /*41f70*/  LDL.LU.64 R170, [R1+0xef0] ;  /* 0x000ef00001aa7983 */ /* 0x000f220000300a00 */
        /* <DEDUP_REMOVED lines=58> */
[----:B------:R1:W-:Y:S04]  /*42320*/  @P1 STG.E desc[UR10][R28.64], R248 ;  /* 0x000000f81c001986 */ /* 0x0003e8000c10190a */
[----:B-1----:R-:W3:Y:S01]  /*42330*/  LDL.LU.64 R28, [R1+0xee8] ;  /* 0x000ee800011c7983 */ /* 0x002ee20000300a00 */
[----:B------:R-:W-:-:S03]  /*42340*/  LOP3.LUT P1, RZ, R19, 0x800000, RZ, 0xc0, !PT ;  /* 0x0080000013ff7812 */ /* 0x000fc6000782c0ff */
[----:B------:R-:W4:Y:S10]  /*42350*/  LDL.LU.64 R34, [R1+0xee0] ;  /* 0x000ee00001227983 */ /* 0x000f340000300a00 */
[----:B------:R1:W-:Y:S01]  /*42360*/  @P1 STG.E desc[UR10][R30.64], R244 ;  /* 0x000000f41e001986 */ /* 0x0003e2000c10190a */
[----:B------:R-:W-:-:S03]  /*42370*/  LOP3.LUT P1, RZ, R19, 0x400000, RZ, 0xc0, !PT ;  /* 0x0040000013ff7812 */ /* 0x000fc6000782c0ff */
[----:B-1----:R-:W2:Y:S10]  /*42380*/  LDL.LU.64 R30, [R1+0xed8] ;  /* 0x000ed800011e7983 */ /* 0x002eb40000300a00 */
[----:B------:R1:W-:Y:S01]  /*42390*/  @P1 STG.E desc[UR10][R40.64], R249 ;  /* 0x000000f928001986 */ /* 0x0003e2000c10190a */
[----:B------:R-:W-:-:S03]  /*423a0*/  LOP3.LUT P1, RZ, R19, 0x200000, RZ, 0xc0, !PT ;  /* 0x0020000013ff7812 */ /* 0x000fc6000782c0ff */
[----:B-1----:R-:W2:Y:S10]  /*423b0*/  LDL.LU.64 R40, [R1+0xed0] ;  /* 0x000ed00001287983 */ /* 0x002eb40000300a00 */
[----:B------:R1:W-:Y:S04]  /*423c0*/  @P1 STG.E desc[UR10][R36.64], R245 ;  /* 0x000000f524001986 */ /* 0x0003e8000c10190a */
[----:B-1----:R-:W2:Y:S01]  /*423d0*/  LDL.LU.64 R36, [R1+0xec8] ;  /* 0x000ec80001247983 */ /* 0x002ea20000300a00 */
[----:B------:R-:W-:-:S03]  /*423e0*/  LOP3.LUT P1, RZ, R19, 0x100000, RZ, 0xc0, !PT ;  /* 0x0010000013ff7812 */ /* 0x000fc6000782c0ff */
[----:B------:R-:W2:Y:S10]  /*423f0*/  LDL.LU.64 R42, [R1+0xec0] ;  /* 0x000ec000012a7983 */ /* 0x000eb40000300a00 */
[----:B------:R1:W-:Y:S04]  /*42400*/  @P1 STG.E desc[UR10][R38.64], R250 ;  /* 0x000000fa26001986 */ /* 0x0003e8000c10190a */
[----:B-1----:R-:W2:Y:S01]  /*42410*/  LDL.LU.64 R38, [R1+0xeb8] ;  /* 0x000eb80001267983 */ /* 0x002ea20000300a00 */
[----:B------:R-:W-:-:S13]  /*42420*/  LOP3.LUT P1, RZ, R19, 0x80000, RZ, 0xc0, !PT ;  /* 0x0008000013ff7812 */ /* 0x000fda000782c0ff */
[----:B------:R-:W-:Y:S01]  /*42430*/  @P1 STG.E desc[UR10][R26.64], R246 ;  /* 0x000000f61a001986 */ /* 0x000fe2000c10190a */
[----:B------:R-:W-:-:S13]  /*42440*/  LOP3.LUT P1, RZ, R19, 0x40000, RZ, 0xc0, !PT ;  /* 0x0004000013ff7812 */ /* 0x000fda000782c0ff */
[----:B------:R-:W-:Y:S01]  /*42450*/  @P1 STG.E desc[UR10][R168.64], R251 ;  /* 0x000000fba8001986 */ /* 0x000fe2000c10190a */
[----:B------:R-:W-:-:S13]  /*42460*/  LOP3.LUT P1, RZ, R19, 0x20000, RZ, 0xc0, !PT ;  /* 0x0002000013ff7812 */ /* 0x000fda000782c0ff */
[----:B------:R1:W-:Y:S01]  /*42470*/  @P1 STG.E desc[UR10][R170.64], R247 ;  /* 0x000000f7aa001986 */ /* 0x0003e2000c10190a */
[----:B------:R-:W-:-:S03]  /*42480*/  LOP3.LUT P1, RZ, R19, 0x10000, RZ, 0xc0, !PT ;  /* 0x0001000013ff7812 */ /* 0x000fc6000782c0ff */
        /* <DEDUP_REMOVED lines=9> */
[----:B---3--:R1:W-:Y:S01]  /*42520*/  @P1 STG.E desc[UR10][R28.64], R240 ;  /* 0x000000f01c001986 */ /* 0x0083e2000c10190a */
[----:B------:R-:W-:-:S03]  /*42530*/  LOP3.LUT P1, RZ, R19, 0x8000, RZ, 0xc0, !PT ;  /* 0x0000800013ff7812 */ /* 0x000fc6000782c0ff */
[----:B-1----:R-:W3:Y:S10]  /*42540*/  LDL.LU.64 R28, [R1+0x1888] ;  /* 0x00188800011c7983 */ /* 0x002ef40000300a00 */
[----:B----4-:R1:W-:Y:S01]  /*42550*/  @P1 STG.E desc[UR10][R34.64], R236 ;  /* 0x000000ec22001986 */ /* 0x0103e2000c10190a */
[----:B------:R-:W-:-:S03]  /*42560*/  LOP3.LUT P1, RZ, R19, 0x4000, RZ, 0xc0, !PT ;  /* 0x0000400013ff7812 */ /* 0x000fc6000782c0ff */
[----:B-1----:R-:W4:Y:S10]  /*42570*/  LDL.LU.64 R34, [R1+0x1880] ;  /* 0x0018800001227983 */ /* 0x002f340000300a00 */
[----:B--2---:R1:W-:Y:S01]  /*42580*/  @P1 STG.E desc[UR10][R30.64], R241 ;  /* 0x000000f11e001986 */ /* 0x0043e2000c10190a */
[----:B------:R-:W-:-:S03]  /*42590*/  LOP3.LUT P1, RZ, R19, 0x2000, RZ, 0xc0, !PT ;  /* 0x0000200013ff7812 */ /* 0x000fc6000782c0ff */
[----:B-1----:R-:W2:Y:S10]  /*425a0*/  LDL.LU.64 R30, [R1+0x1878] ;  /* 0x00187800011e7983 */ /* 0x002eb40000300a00 */
[----:B------:R1:W-:Y:S01]  /*425b0*/  @P1 STG.E desc[UR10][R40.64], R237 ;  /* 0x000000ed28001986 */ /* 0x0003e2000c10190a */
[----:B------:R-:W-:-:S03]  /*425c0*/  LOP3.LUT P1, RZ, R19, 0x1000, RZ, 0xc0, !PT ;  /* 0x0000100013ff7812 */ /* 0x000fc6000782c0ff */
[----:B------:R-:W3:Y:S04]  /*425d0*/  LDL.LU.64 R240, [R1+0xea0] ;  /* 0x000ea00001f07983 */ /* 0x000ee80000300a00 */
[----:B-1----:R-:W2:Y:S06]  /*425e0*/  LDL.LU.64 R40, [R1+0x1870] ;  /* 0x0018700001287983 */ /* 0x002eac0000300a00 */
[----:B------:R1:W-:Y:S01]  /*425f0*/  @P1 STG.E desc[UR10][R36.64], R242 ;  /* 0x000000f224001986 */ /* 0x0003e2000c10190a */
[----:B------:R-:W-:-:S03]  /*42600*/  LOP3.LUT P1, RZ, R19, 0x800, RZ, 0xc0, !PT ;  /* 0x0000080013ff7812 */ /* 0x000fc6000782c0ff */
[----:B------:R-:W4:Y:S04]  /*42610*/  LDL.LU.64 R236, [R1+0xea8] ;  /* 0x000ea80001ec7983 */ /* 0x000f280000300a00 */
[----:B-1----:R-:W2:Y:S06]  /*42620*/  LDL.LU.64 R36, [R1+0x1868] ;  /* 0x0018680001247983 */ /* 0x002eac0000300a00 */
[----:B------:R1:W-:Y:S01]  /*42630*/  @P1 STG.E desc[UR10][R42.64], R238 ;  /* 0x000000ee2a001986 */ /* 0x0003e2000c10190a */
[----:B------:R-:W-:-:S03]  /*42640*/  LOP3.LUT P1, RZ, R19, 0x400, RZ, 0xc0, !PT ;  /* 0x0000040013ff7812 */ /* 0x000fc6000782c0ff */
[----:B-1----:R-:W2:Y:S10]  /*42650*/  LDL.LU.64 R42, [R1+0x1860] ;  /* 0x00186000012a7983 */ /* 0x002eb40000300a00 */
[----:B------:R1:W-:Y:S04]  /*42660*/  @P1 STG.E desc[UR10][R38.64], R243 ;  /* 0x000000f326001986 */ /* 0x0003e8000c10190a */
[----:B-1----:R-:W2:Y:S04]  /*42670*/  LDL.LU.64 R38, [R1+0x1858] ;  /* 0x0018580001267983 */ /* 0x002ea80000300a00 */
[----:B------:R-:W3:Y:S01]  /*42680*/  LDL.LU.64 R242, [R1+0xeb0] ;  /* 0x000eb00001f27983 */ /* 0x000ee20000300a00 */
[----:B------:R-:W-:-:S02]  /*42690*/  LOP3.LUT P1, RZ, R19, 0x200, RZ, 0xc0, !PT ;  /* 0x0000020013ff7812 */ /* 0x000fc4000782c0ff */
[----:B------:R-:W-:Y:S02]  /*426a0*/  LOP3.LUT R16, R16, 0xffffefff, RZ, 0xc0, !PT ;  /* 0xffffefff10107812 */ /* 0x000fe400078ec0ff */
[C---:B------:R-:W-:Y:S02]  /*426b0*/  LOP3.LUT P0, RZ, R22.reuse, 0x2000, RZ, 0xc0, !PT ;  /* 0x0000200016ff7812 */ /* 0x040fe4000780c0ff */
[C---:B------:R-:W-:Y:S02]  /*426c0*/  LOP3.LUT P6, RZ, R22.reuse, 0x1000, RZ, 0xc0, !PT ;  /* 0x0000100016ff7812 */ /* 0x040fe400078cc0ff */
[C---:B------:R-:W-:Y:S02]  /*426d0*/  LOP3.LUT P5, RZ, R22.reuse, 0x800, RZ, 0xc0, !PT ;  /* 0x0000080016ff7812 */ /* 0x040fe400078ac0ff */
[C---:B------:R-:W-:Y:S02]  /*426e0*/  LOP3.LUT P4, RZ, R22.reuse, 0x400, RZ, 0xc0, !PT ;  /* 0x0000040016ff7812 */ /* 0x040fe4000788c0ff */
[----:B------:R-:W-:-:S02]  /*426f0*/  LOP3.LUT P3, RZ, R22, 0x200, RZ, 0xc0, !PT ;  /* 0x0000020016ff7812 */ /* 0x000fc4000786c0ff */
[----:B------:R-:W-:Y:S01]  /*42700*/  LOP3.LUT P2, RZ, R22, 0x100, RZ, 0xc0, !PT ;  /* 0x0000010016ff7812 */ /* 0x000fe2000784c0ff */
[----:B---3--:R-:W-:Y:S01]  /*42710*/  @P1 STG.E desc[UR10][R242.64], R239 ;  /* 0x000000eff2001986 */ /* 0x008fe2000c10190a */
[----:B------:R-:W-:-:S13]  /*42720*/  LOP3.LUT P1, RZ, R19, 0x100, RZ, 0xc0, !PT ;  /* 0x0000010013ff7812 */ /* 0x000fda000782c0ff */
[----:B----4-:R1:W-:Y:S01]  /*42730*/  @P1 STG.E desc[UR10][R236.64], R232 ;  /* 0x000000e8ec001986 */ /* 0x0103e2000c10190a */
[----:B------:R-:W-:-:S03]  /*42740*/  LOP3.LUT P1, RZ, R19, 0x80, RZ, 0xc0, !PT ;  /* 0x0000008013ff7812 */ /* 0x000fc6000782c0ff */
[----:B-1----:R-:W3:Y:S10]  /*42750*/  LDL.LU.64 R236, [R1+0xe50] ;  /* 0x000e500001ec7983 */ /* 0x002ef40000300a00 */
        /* <DEDUP_REMOVED lines=23> */
[----:B------:R-:W-:Y:S01]  /*428d0*/  @P3 STG.E desc[UR10][R168.64], R220 ;  /* 0x000000dca8003986 */ /* 0x000fe2000c10190a */
[----:B------:R-:W-:-:S03]  /*428e0*/  LOP3.LUT R16, R16, 0xfffeffff, RZ, 0xc0, !PT ;  /* 0xfffeffff10107812 */ /* 0x000fc600078ec0ff */
[----:B------:R1:W-:Y:S01]  /*428f0*/  @P2 STG.E desc[UR10][R170.64], R225 ;  /* 0x000000e1aa002986 */ /* 0x0003e2000c10190a */
[----:B------:R-:W-:Y:S02]  /*42900*/  @P1 LOP3.LUT R16, R16, 0x10000, RZ, 0xfc, !PT ;  /* 0x0001000010101812 */ /* 0x000fe400078efcff */
[----:B------:R-:W-:Y:S01]  /*42910*/  LOP3.LUT P1, RZ, R23, 0x100000, RZ, 0xc0, !PT ;  /* 0x0010000017ff7812 */ /* 0x000fe2000782c0ff */
[----:B-1----:R-:W4:Y:S01]  /*42920*/  LDL.LU.64 R170, [R1+0xe48] ;  /* 0x000e480001aa7983 */ /* 0x002f220000300a00 */
[----:B------:R-:W-:-:S03]  /*42930*/  LOP3.LUT R16, R16, 0xfffdffff, RZ, 0xc0, !PT ;  /* 0xfffdffff10107812 */ /* 0x000fc600078ec0ff */
[----:B------:R-:W2:Y:S08]  /*42940*/  LDL.LU.64 R240, [R1+0xe40] ;  /* 0x000e400001f07983 */ /* 0x000eb00000300a00 */
[----:B------:R-:W-:Y:S02]  /*42950*/  @P1 LOP3.LUT R16, R16, 0x20000, RZ, 0xfc, !PT ;  /* 0x0002000010101812 */ /* 0x000fe400078efcff */
[----:B------:R-:W-:Y:S01]  /*42960*/  LOP3.LUT P1, RZ, R23, 0x200000, RZ, 0xc0, !PT ;  /* 0x0020000017ff7812 */ /* 0x000fe2000782c0ff */
[----:B------:R-:W2:Y:S01]  /*42970*/  LDL.LU.64 R246, [R1+0xe38] ;  /* 0x000e380001f67983 */ /* 0x000ea20000300a00 */
[----:B------:R-:W-:-:S03]  /*42980*/  LOP3.LUT R16, R16, 0xfffbffff, RZ, 0xc0, !PT ;  /* 0xfffbffff10107812 */ /* 0x000fc600078ec0ff */
[----:B------:R-:W2:Y:S04]  /*42990*/  LDL.LU.64 R250, [R1+0xe30] ;  /* 0x000e300001fa7983 */ /* 0x000ea80000300a00 */
[----:B------:R-:W2:Y:S04]  /*429a0*/  LDL.LU.64 R244, [R1+0xe28] ;  /* 0x000e280001f47983 */ /* 0x000ea80000300a00 */
[----:B------:R-:W-:Y:S01]  /*429b0*/  @P1 LOP3.LUT R16, R16, 0x40000, RZ, 0xfc, !PT ;  /* 0x0004000010101812 */ /* 0x000fe200078efcff */
[----:B------:R-:W2:Y:S01]  /*429c0*/  LDL.LU.64 R248, [R1+0xe20] ;  /* 0x000e200001f87983 */ /* 0x000ea20000300a00 */
[----:B------:R-:W-:-:S02]  /*429d0*/  LOP3.LUT P1, RZ, R23, 0x400000, RZ, 0xc0, !PT ;  /* 0x0040000017ff7812 */ /* 0x000fc4000782c0ff */
[----:B------:R-:W-:Y:S01]  /*429e0*/  LOP3.LUT R16, R16, 0xfff7ffff, RZ, 0xc0, !PT ;  /* 0xfff7ffff10107812 */ /* 0x000fe200078ec0ff */
[----:B------:R-:W2:Y:S01]  /*429f0*/  LDL.LU.64 R24, [R1+0xe18] ;  /* 0x000e180001187983 */ /* 0x000ea20000300a00 */
[----:B------:R-:W-:-:S03]  /*42a00*/  LOP3.LUT R19, R19, 0xfffffffe, RZ, 0xc0, !PT ;  /* 0xfffffffe13137812 */ /* 0x000fc600078ec0ff */
[----:B------:R-:W2:Y:S04]  /*42a10*/  LDL.LU.64 R4, [R1+0xe10] ;  /* 0x000e100001047983 */ /* 0x000ea80000300a00 */
[----:B------:R-:W2:Y:S02]  /*42a20*/  LDL.LU.64 R26, [R1+0xe08] ;  /* 0x000e0800011a7983 */ /* 0x000ea40000300a00 */
[----:B------:R-:W-:Y:S02]  /*42a30*/  @P1 LOP3.LUT R16, R16, 0x80000, RZ, 0xfc, !PT ;  /* 0x0008000010101812 */ /* 0x000fe400078efcff */
[----:B------:R-:W-:Y:S01]  /*42a40*/  LOP3.LUT P1, RZ, R23, 0x800000, RZ, 0xc0, !PT ;  /* 0x0080000017ff7812 */ /* 0x000fe2000782c0ff */
[----:B------:R-:W2:Y:S01]  /*42a50*/  LDL.LU.64 R168, [R1+0xe00] ;  /* 0x000e000001a87983 */ /* 0x000ea20000300a00 */
        /* <DEDUP_REMOVED lines=49> */
[----:B----4-:R1:W-:Y:S04]  /*42d70*/  @P1 STG.E desc[UR10][R170.64], R226 ;  /* 0x000000e2aa001986 */ /* 0x0103e8000c10190a */
[----:B-1----:R-:W3:Y:S04]  /*42d80*/  LDL.LU.64 R170, [R1+0xdf8] ;  /* 0x000df80001aa7983 */ /* 0x002ee80000300a00 */
[----:B------:R-:W4:Y:S04]  /*42d90*/  LDL.LU.64 R220, [R1+0xdf0] ;  /* 0x000df00001dc7983 */ /* 0x000f280000300a00 */
[----:B------:R-:W4:Y:S04]  /*42da0*/  LDL.LU.64 R224, [R1+0xde8] ;  /* 0x000de80001e07983 */ /* 0x000f280000300a00 */
[----:B------:R-:W4:Y:S01]  /*42db0*/  LDL.LU.64 R230, [R1+0xde0] ;  /* 0x000de00001e67983 */ /* 0x000f220000300a00 */
[----:B------:R-:W-:-:S03]  /*42dc0*/  LOP3.LUT P1, RZ, R19, 0x4, RZ, 0xc0, !PT ;  /* 0x0000000413ff7812 */ /* 0x000fc6000782c0ff */
[----:B------:R-:W4:Y:S04]  /*42dd0*/  LDL.LU.64 R234, [R1+0xdd8] ;  /* 0x000dd80001ea7983 */ /* 0x000f280000300a00 */
[----:B------:R-:W4:Y:S04]  /*42de0*/  LDL.LU.64 R228, [R1+0xdd0] ;  /* 0x000dd00001e47983 */ /* 0x000f280000300a00 */
[----:B------:R-:W4:Y:S04]  /*42df0*/  LDL.LU.64 R232, [R1+0xdc8] ;  /* 0x000dc80001e87983 */ /* 0x000f280000300a00 */
[----:B--2---:R1:W-:Y:S01]  /*42e00*/  @P1 STG.E desc[UR10][R240.64], R222 ;  /* 0x000000def0001986 */ /* 0x0043e2000c10190a */
[----:B------:R-:W-:-:S03]  /*42e10*/  LOP3.LUT P1, RZ, R19, 0x2, RZ, 0xc0, !PT ;  /* 0x0000000213ff7812 */ /* 0x000fc6000782c0ff */
[----:B------:R-:W2:Y:S04]  /*42e20*/  LDL.LU.64 R238, [R1+0xdc0] ;  /* 0x000dc00001ee7983 */ /* 0x000ea80000300a00 */
[----:B------:R-:W2:Y:S04]  /*42e30*/  LDL.LU.64 R242, [R1+0xdb8] ;  /* 0x000db80001f27983 */ /* 0x000ea80000300a00 */
[----:B------:R-:W2:Y:S04]  /*42e40*/  LDL.LU.64 R236, [R1+0xdb0] ;  /* 0x000db00001ec7983 */ /* 0x000ea80000300a00 */
[----:B------:R1:W-:Y:S01]  /*42e50*/  @P1 STG.E desc[UR10][R246.64], R227 ;  /* 0x000000e3f6001986 */ /* 0x0003e2000c10190a */
[----:B------:R-:W-:-:S03]  /*42e60*/  LOP3.LUT P1, RZ, R19, 0x1, RZ, 0xc0, !PT ;  /* 0x0000000113ff7812 */ /* 0x000fc6000782c0ff */
[----:B-1----:R-:W2:Y:S04]  /*42e70*/  LDL.LU.64 R240, [R1+0xda8] ;  /* 0x000da80001f07983 */ /* 0x002ea80000300a00 */
[----:B------:R-:W2:Y:S06]  /*42e80*/  LDL.LU.64 R246, [R1+0xda0] ;  /* 0x000da00001f67983 */ /* 0x000eac0000300a00 */
[----:B------:R1:W-:Y:S01]  /*42e90*/  @P1 STG.E desc[UR10][R250.64], R223 ;  /* 0x000000dffa001986 */ /* 0x0003e2000c10190a */
[----:B------:R-:W-:-:S03]  /*42ea0*/  LOP3.LUT P1, RZ, R16, 0x80000000, RZ, 0xc0, !PT ;  /* 0x8000000010ff7812 */ /* 0x000fc6000782c0ff */
[----:B-1----:R-:W2:Y:S10]  /*42eb0*/  LDL.LU.64 R250, [R1+0xd98] ;  /* 0x000d980001fa7983 */ /* 0x002eb40000300a00 */
        /* <DEDUP_REMOVED lines=18> */
[----:B---3--:R1:W-:Y:S04]  /*42fe0*/  @P1 STG.E desc[UR10][R170.64], R219 ;  /* 0x000000dbaa001986 */ /* 0x0083e8000c10190a */
[----:B-1----:R-:W3:Y:S01]  /*42ff0*/  LDL.LU.64 R170, [R1+0xd60] ;  /* 0x000d600001aa7983 */ /* 0x002ee20000300a00 */
        /* <DEDUP_REMOVED lines=22> */
[----:B------:R-:W-:Y:S02]  /*43160*/  LOP3.LUT P1, RZ, R16, 0x2000, RZ, 0xc0, !PT ;  /* 0x0000200010ff7812 */ /* 0x000fe4000782c0ff */
[C---:B------:R-:W-:Y:S02]  /*43170*/  LOP3.LUT P0, RZ, R23.reuse, 0x4000, RZ, 0xc0, !PT ;  /* 0x0000400017ff7812 */ /* 0x040fe4000780c0ff */
[C---:B------:R-:W-:Y:S02]  /*43180*/  LOP3.LUT P6, RZ, R23.reuse, 0x2000, RZ, 0xc0, !PT ;  /* 0x0000200017ff7812 */ /* 0x040fe400078cc0ff */
[C---:B------:R-:W-:Y:S02]  /*43190*/  LOP3.LUT P5, RZ, R23.reuse, 0x1000, RZ, 0xc0, !PT ;  /* 0x0000100017ff7812 */ /* 0x040fe400078ac0ff */
[----:B------:R-:W-:-:S05]  /*431a0*/  LOP3.LUT P4, RZ, R23, 0x800, RZ, 0xc0, !PT ;  /* 0x0000080017ff7812 */ /* 0x000fca000788c0ff */
[----:B------:R-:W-:Y:S01]  /*431b0*/  @P1 STG.E desc[UR10][R250.64], R201 ;  /* 0x000000c9fa001986 */ /* 0x000fe2000c10190a */
[----:B------:R-:W-:Y:S02]  /*431c0*/  LOP3.LUT P1, RZ, R16, 0x1000, RZ, 0xc0, !PT ;  /* 0x0000100010ff7812 */ /* 0x000fe4000782c0ff */
[C---:B------:R-:W-:Y:S02]  /*431d0*/  LOP3.LUT P3, RZ, R23.reuse, 0x400, RZ, 0xc0, !PT ;  /* 0x0000040017ff7812 */ /* 0x040fe4000786c0ff */
[----:B------:R-:W-:-:S09]  /*431e0*/  LOP3.LUT P2, RZ, R23, 0x200, RZ, 0xc0, !PT ;  /* 0x0000020017ff7812 */ /* 0x000fd2000784c0ff */
[----:B------:R-:W-:Y:S04]  /*431f0*/  @P1 STG.E desc[UR10][R244.64], R197 ;  /* 0x000000c5f4001986 */ /* 0x000fe8000c10190a */
[----:B------:R-:W-:Y:S04]  /*43200*/  @P0 STG.E desc[UR10][R248.64], R202 ;  /* 0x000000caf8000986 */ /* 0x000fe8000c10190a */
[----:B------:R-:W-:Y:S04]  /*43210*/  @P6 STG.E desc[UR10][R24.64], R198 ;  /* 0x000000c618006986 */ /* 0x000fe8000c10190a */
[----:B------:R-:W-:Y:S04]  /*43220*/  @P5 STG.E desc[UR10][R4.64], R203 ;  /* 0x000000cb04005986 */ /* 0x000fe8000c10190a */
[----:B------:R-:W-:Y:S04]  /*43230*/  @P4 STG.E desc[UR10][R26.64], R199 ;  /* 0x000000c71a004986 */ /* 0x000fe8000c10190a */
[----:B------:R-:W-:Y:S04]  /*43240*/  @P3 STG.E desc[UR10][R168.64], R192 ;  /* 0x000000c0a8003986 */ /* 0x000fe8000c10190a */
[----:B---3--:R1:W-:Y:S04]  /*43250*/  @P2 STG.E desc[UR10][R170.64], R188 ;  /* 0x000000bcaa002986 */ /* 0x0083e8000c10190a */
[----:B-1----:R-:W2:Y:S01]  /*43260*/  LDL.LU.64 R170, [R1+0xd58] ;  /* 0x000d580001aa7983 */ /* 0x002ea20000300a00 */
[----:B------:R-:W-:-:S02]  /*43270*/  LOP3.LUT P0, RZ, R3, 0x10000, RZ, 0xc0, !PT ;  /* 0x0001000003ff7812 */ /* 0x000fc4000780c0ff */
[----:B------:R-:W-:Y:S01]  /*43280*/  LOP3.LUT R20, R20, 0xffdfffff, RZ, 0xc0, !PT ;  /* 0xffdfffff14147812 */ /* 0x000fe200078ec0ff */
[----:B------:R-:W3:Y:S04]  /*43290*/  LDL.LU.64 R244, [R1+0xd50] ;  /* 0x000d500001f47983 */ /* 0x000ee80000300a00 */
        /* <DEDUP_REMOVED lines=11> */
[----:B------:R-:W-:Y:S01]  /*43350*/  LOP3.LUT R20, R20, 0xff7fffff, RZ, 0xc0, !PT ;  /* 0xff7fffff14147812 */ /* 0x000fe200078ec0ff */
[----:B------:R-:W4:Y:S01]  /*43360*/  LDL.LU.64 R26, [R1+0xd18] ;  /* 0x000d1800011a7983 */ /* 0x000f220000300a00 */
[----:B------:R-:W-:-:S03]  /*43370*/  LOP3.LUT R16, R16, 0xfffffffe, RZ, 0xc0, !PT ;  /* 0xfffffffe10107812 */ /* 0x000fc600078ec0ff */
[----:B------:R-:W4:Y:S01]  /*43380*/  LDL.LU.64 R168, [R1+0xd10] ;  /* 0x000d100001a87983 */ /* 0x000f220000300a00 */
[----:B------:R-:W-:-:S03]  /*43390*/  LOP3.LUT P1, RZ, R23, 0x100, RZ, 0xc0, !PT ;  /* 0x0000010017ff7812 */ /* 0x000fc6000782c0ff */
[----:B------:R-:W4:Y:S02]  /*433a0*/  LDL.LU.64 R246, [R1+0xd08] ;  /* 0x000d080001f67983 */ /* 0x000f240000300a00 */
        /* <DEDUP_REMOVED lines=41> */
[----:B--2---:R1:W-:Y:S04]  /*43640*/  @P1 STG.E desc[UR10][R170.64], R193 ;  /* 0x000000c1aa001986 */ /* 0x0043e8000c10190a */
[----:B-1----:R-:W2:Y:S06]  /*43650*/  LDL.LU.64 R170, [R1+0xd00] ;  /* 0x000d000001aa7983 */ /* 0x002eac0000300a00 */
        /* <DEDUP_REMOVED lines=23> */
[----:B----4-:R-:W-:Y:S01]  /*437d0*/  @P0 STG.E desc[UR10][R236.64], R194 ;  /* 0x000000c2ec000986 */ /* 0x010fe2000c10190a */
[----:B------:R-:W-:-:S13]  /*437e0*/  LOP3.LUT P0, RZ, R16, 0x400, RZ, 0xc0, !PT ;  /* 0x0000040010ff7812 */ /* 0x000fda000780c0ff */
[----:B------:R1:W-:Y:S01]  /*437f0*/  @P0 STG.E desc[UR10][R250.64], R190 ;  /* 0x000000befa000986 */ /* 0x0003e2000c10190a */
[----:B------:R-:W-:-:S03]  /*43800*/  LOP3.LUT P0, RZ, R16, 0x200, RZ, 0xc0, !PT ;  /* 0x0000020010ff7812 */ /* 0x000fc6000780c0ff */
[----:B-1----:R-:W4:Y:S10]  /*43810*/  LDL.LU.64 R250, [R1+0xcf0] ;  /* 0x000cf00001fa7983 */ /* 0x002f340000300a00 */
        /* <DEDUP_REMOVED lines=9> */
[----:B------:R-:W-:Y:S01]  /*438b0*/  @P0 STG.E desc[UR10][R240.64], R180 ;  /* 0x000000b4f0000986 */ /* 0x000fe2000c10190a */
[----:B------:R-:W-:-:S03]  /*438c0*/  LOP3.LUT P0, RZ, R16, 0x20, RZ, 0xc0, !PT ;  /* 0x0000002010ff7812 */ /* 0x000fc6000780c0ff */
[----:B------:R-:W4:Y:S10]  /*438d0*/  LDL.LU.64 R238, [R1+0xcd0] ;  /* 0x000cd00001ee7983 */ /* 0x000f340000300a00 */
[----:B------:R1:W-:Y:S04]  /*438e0*/  @P0 STG.E desc[UR10][R26.64], R185 ;  /* 0x000000b91a000986 */ /* 0x0003e8000c10190a */
[----:B-1----:R-:W4:Y:S01]  /*438f0*/  LDL.LU.64 R26, [R1+0xcc8] ;  /* 0x000cc800011a7983 */ /* 0x002f220000300a00 */
[----:B------:R-:W-:-:S03]  /*43900*/  LOP3.LUT P0, RZ, R16, 0x10, RZ, 0xc0, !PT ;  /* 0x0000001010ff7812 */ /* 0x000fc6000780c0ff */
[----:B------:R-:W4:Y:S10]  /*43910*/  LDL.LU.64 R242, [R1+0xcc0] ;  /* 0x000cc00001f27983 */ /* 0x000f340000300a00 */
[----:B------:R1:W-:Y:S01]  /*43920*/  @P0 STG.E desc[UR10][R168.64], R181 ;  /* 0x000000b5a8000986 */ /* 0x0003e2000c10190a */
[----:B------:R-:W-:-:S03]  /*43930*/  LOP3.LUT P0, RZ, R16, 0x8, RZ, 0xc0, !PT ;  /* 0x0000000810ff7812 */ /* 0x000fc6000780c0ff */
[----:B-1----:R-:W4:Y:S10]  /*43940*/  LDL.LU.64 R168, [R1+0xcb8] ;  /* 0x000cb80001a87983 */ /* 0x002f340000300a00 */
[----:B------:R-:W-:Y:S01]  /*43950*/  @P0 STG.E desc[UR10][R246.64], R186 ;  /* 0x000000baf6000986 */ /* 0x000fe2000c10190a */
[----:B------:R-:W-:-:S03]  /*43960*/  LOP3.LUT P0, RZ, R16, 0x4, RZ, 0xc0, !PT ;  /* 0x0000000410ff7812 */ /* 0x000fc6000780c0ff */
[----:B------:R-:W4:Y:S10]  /*43970*/  LDL.LU.64 R236, [R1+0xcb0] ;  /* 0x000cb00001ec7983 */ /* 0x000f340000300a00 */
[----:B--2---:R1:W-:Y:S04]  /*43980*/  @P0 STG.E desc[UR10][R170.64], R182 ;  /* 0x000000b6aa000986 */ /* 0x0043e8000c10190a */
[----:B-1----:R-:W2:Y:S01]  /*43990*/  LDL.LU.64 R170, [R1+0xca8] ;  /* 0x000ca80001aa7983 */ /* 0x002ea20000300a00 */
[----:B------:R-:W-:-:S03]  /*439a0*/  LOP3.LUT P0, RZ, R16, 0x2, RZ, 0xc0, !PT ;  /* 0x0000000210ff7812 */ /* 0x000fc6000780c0ff */
[----:B------:R-:W2:Y:S10]  /*439b0*/  LDL.LU.64 R240, [R1+0xca0] ;  /* 0x000ca00001f07983 */ /* 0x000eb40000300a00 */
[----:B---3--:R1:W-:Y:S01]  /*439c0*/  @P0 STG.E desc[UR10][R244.64], R187 ;  /* 0x000000bbf4000986 */ /* 0x0083e2000c10190a */
[----:B------:R-:W-:-:S03]  /*439d0*/  LOP3.LUT P0, RZ, R16, 0x1, RZ, 0xc0, !PT ;  /* 0x0000000110ff7812 */ /* 0x000fc6000780c0ff */
[----:B-1----:R-:W3:Y:S04]  /*439e0*/  LDL.LU.64 R244, [R1+0xc98] ;  /* 0x000c980001f47983 */ /* 0x002ee80000300a00 */
[----:B------:R-:W3:Y:S06]  /*439f0*/  LDL.LU.64 R246, [R1+0xc90] ;  /* 0x000c900001f67983 */ /* 0x000eec0000300a00 */
[----:B----4-:R-:W-:Y:S01]  /*43a00*/  @P0 STG.E desc[UR10][R250.64], R183 ;  /* 0x000000b7fa000986 */ /* 0x010fe2000c10190a */
[----:B------:R-:W-:-:S13]  /*43a10*/  LOP3.LUT P0, RZ, R20, 0x80000000, RZ, 0xc0, !PT ;  /* 0x8000000014ff7812 */ /* 0x000fda000780c0ff */
[----:B------:R1:W-:Y:S01]  /*43a20*/  @P0 STG.E desc[UR10][R248.64], R176 ;  /* 0x000000b0f8000986 */ /* 0x0003e2000c10190a */
[----:B------:R-:W-:-:S03]  /*43a30*/  LOP3.LUT P0, RZ, R20, 0x40000000, RZ, 0xc0, !PT ;  /* 0x4000000014ff7812 */ /* 0x000fc6000780c0ff */
[----:B-1----:R-:W4:Y:S10]  /*43a40*/  LDL.LU.64 R248, [R1+0xc88] ;  /* 0x000c880001f87983 */ /* 0x002f340000300a00 */
[----:B------:R1:W-:Y:S01]  /*43a50*/  @P0 STG.E desc[UR10][R24.64], R172 ;  /* 0x000000ac18000986 */ /* 0x0003e2000c10190a */
[----:B------:R-:W-:-:S03]  /*43a60*/  LOP3.LUT P0, RZ, R20, 0x20000000, RZ, 0xc0, !PT ;  /* 0x2000000014ff7812 */ /* 0x000fc6000780c0ff */
[----:B------:R-:W4:Y:S04]  /*43a70*/  LDL.LU.64 R250, [R1+0xc80] ;  /* 0x000c800001fa7983 */ /* 0x000f280000300a00 */
[----:B-1----:R-:W4:Y:S06]  /*43a80*/  LDL.LU.64 R24, [R1+0xc78] ;  /* 0x000c780001187983 */ /* 0x002f2c0000300a00 */
[----:B------:R1:W-:Y:S01]  /*43a90*/  @P0 STG.E desc[UR10][R4.64], R177 ;  /* 0x000000b104000986 */ /* 0x0003e2000c10190a */
[----:B------:R-:W-:-:S03]  /*43aa0*/  LOP3.LUT P0, RZ, R20, 0x10000000, RZ, 0xc0, !PT ;  /* 0x1000000014ff7812 */ /* 0x000fc6000780c0ff */
[----:B-1----:R-:W4:Y:S10]  /*43ab0*/  LDL.LU.64 R4, [R1+0xb80] ;  /* 0x000b800001047983 */ /* 0x002f340000300a00 */
[----:B------:R-:W-:Y:S01]  /*43ac0*/  @P0 STG.E desc[UR10][R238.64], R173 ;  /* 0x000000adee000986 */ /* 0x000fe2000c10190a */
[----:B------:R-:W-:-:S13]  /*43ad0*/  LOP3.LUT P0, RZ, R20, 0x8000000, RZ, 0xc0, !PT ;  /* 0x0800000014ff7812 */ /* 0x000fda000780c0ff */
        /* <DEDUP_REMOVED lines=10> */
[----:B--2---:R1:W-:Y:S04]  /*43b80*/  @P0 STG.E desc[UR10][R170.64], R12 ;  /* 0x0000000caa000986 */ /* 0x0043e8000c10190a */
[----:B-1----:R-:W2:Y:S01]  /*43b90*/  LDL.LU.64 R170, [R1+0xc68] ;  /* 0x000c680001aa7983 */ /* 0x002ea20000300a00 */
[----:B------:R-:W-:Y:S02]  /*43ba0*/  LOP3.LUT P0, RZ, R20, 0x400000, RZ, 0xc0, !PT ;  /* 0x0040000014ff7812 */ /* 0x000fe4000780c0ff */
[C---:B------:R-:W-:Y:S02]  /*43bb0*/  LOP3.LUT P2, RZ, R3.reuse, 0x8000, RZ, 0xc0, !PT ;  /* 0x0000800003ff7812 */ /* 0x040fe4000784c0ff */
[----:B------:R-:W-:-:S09]  /*43bc0*/  LOP3.LUT P3, RZ, R3, 0x4000, RZ, 0xc0, !PT ;  /* 0x0000400003ff7812 */ /* 0x000fd2000786c0ff */
[----:B------:R-:W-:Y:S01]  /*43bd0*/  @P0 STG.E desc[UR10][R240.64], R8 ;  /* 0x00000008f0000986 */ /* 0x000fe2000c10190a */
[----:B------:R-:W-:Y:S02]  /*43be0*/  LOP3.LUT P0, RZ, R20, 0x200000, RZ, 0xc0, !PT ;  /* 0x0020000014ff7812 */ /* 0x000fe4000780c0ff */
[C---:B------:R-:W-:Y:S02]  /*43bf0*/  LOP3.LUT P4, RZ, R3.reuse, 0x2000, RZ, 0xc0, !PT ;  /* 0x0000200003ff7812 */ /* 0x040fe4000788c0ff */
[C---:B------:R-:W-:Y:S02]  /*43c00*/  LOP3.LUT P5, RZ, R3.reuse, 0x1000, RZ, 0xc0, !PT ;  /* 0x0000100003ff7812 */ /* 0x040fe400078ac0ff */
[C---:B------:R-:W-:Y:S02]  /*43c10*/  LOP3.LUT P6, RZ, R3.reuse, 0x800, RZ, 0xc0, !PT ;  /* 0x0000080003ff7812 */ /* 0x040fe400078cc0ff */
[----:B------:R-:W-:-:S05]  /*43c20*/  LOP3.LUT P1, RZ, R3, 0x400, RZ, 0xc0, !PT ;  /* 0x0000040003ff7812 */ /* 0x000fca000782c0ff */
[----:B---3--:R1:W-:Y:S04]  /*43c30*/  @P0 STG.E desc[UR10][R244.64], R13 ;  /* 0x0000000df4000986 */ /* 0x0083e8000c10190a */
[----:B------:R-:W-:Y:S04]  /*43c40*/  @P2 STG.E desc[UR10][R246.64], R9 ;  /* 0x00000009f6002986 */ /* 0x000fe8000c10190a */
[----:B-1----:R-:W3:Y:S01]  /*43c50*/  LDL.LU.64 R244, [R1+0xb70] ;  /* 0x000b700001f47983 */ /* 0x002ee20000300a00 */
[----:B------:R-:W-:-:S03]  /*43c60*/  LOP3.LUT P2, RZ, R20, 0x80000, RZ, 0xc0, !PT ;  /* 0x0008000014ff7812 */ /* 0x000fc6000784c0ff */
[----:B----4-:R1:W-:Y:S01]  /*43c70*/  @P3 STG.E desc[UR10][R248.64], R14 ;  /* 0x0000000ef8003986 */ /* 0x0103e2000c10190a */
[----:B------:R-:W-:-:S03]  /*43c80*/  LOP3.LUT P3, RZ, R20, 0x40000, RZ, 0xc0, !PT ;  /* 0x0004000014ff7812 */ /* 0x000fc6000786c0ff */
[----:B------:R-:W-:Y:S04]  /*43c90*/  @P4 STG.E desc[UR10][R250.64], R10 ;  /* 0x0000000afa004986 */ /* 0x000fe8000c10190a */
[----:B-1----:R-:W4:Y:S04]  /*43ca0*/  LDL.LU.64 R248, [R1+0xc60] ;  /* 0x000c600001f87983 */ /* 0x002f280000300a00 */
[----:B------:R1:W-:Y:S04]  /*43cb0*/  @P5 STG.E desc[UR10][R24.64], R15 ;  /* 0x0000000f18005986 */ /* 0x0003e8000c10190a */
[----:B-1----:R-:W4:Y:S04]  /*43cc0*/  LDL.LU.64 R24, [R1+0xb68] ;  /* 0x000b680001187983 */ /* 0x002f280000300a00 */
[----:B------:R1:W-:Y:S01]  /*43cd0*/  @P6 STG.E desc[UR10][R4.64], R11 ;  /* 0x0000000b04006986 */ /* 0x0003e2000c10190a */
[----:B------:R-:W-:Y:S01]  /*43ce0*/  VIADD R2, R6, 0x1f3 ;  /* 0x000001f306027836 */ /* 0x000fe20000000000 */
[----:B------:R-:W-:-:S02]  /*43cf0*/  LOP3.LUT P0, RZ, R20, 0x100000, RZ, 0xc0, !PT ;  /* 0x0010000014ff7812 */ /* 0x000fc4000780c0ff */
[----:B------:R-:W-:Y:S01]  /*43d00*/  LOP3.LUT P4, RZ, R20, 0x20000, RZ, 0xc0, !PT ;  /* 0x0002000014ff7812 */ /* 0x000fe2000788c0ff */
[----:B------:R-:W-:Y:S01]  /*43d10*/  VIADD R3, R6, 0x1f4 ;  /* 0x000001f406037836 */ /* 0x000fe20000000000 */
[----:B------:R-:W-:Y:S01]  /*43d20*/  LOP3.LUT P5, RZ, R20, 0x10000, RZ, 0xc0, !PT ;  /* 0x0001000014ff7812 */ /* 0x000fe200078ac0ff */
[----:B------:R-:W4:Y:S04]  /*43d30*/  LDS.128 R8, [R0] ;  /* 0x0000000000087984 */ /* 0x000f280000000c00 */
[----:B-1----:R-:W4:Y:S04]  /*43d40*/  LDL.LU.64 R4, [R1+0xc58] ;  /* 0x000c580001047983 */ /* 0x002f280000300a00 */
[----:B------:R1:W-:Y:S04]  /*43d50*/  @P1 STG.E desc[UR10][R26.64], R32 ;  /* 0x000000201a001986 */ /* 0x0003e8000c10190a */
[----:B-1----:R-:W4:Y:S04]  /*43d60*/  LDL.LU.64 R26, [R1+0xb60] ;  /* 0x000b6000011a7983 */ /* 0x002f280000300a00 */
[----:B------:R1:W-:Y:S04]  /*43d70*/  @P2 STG.E desc[UR10][R168.64], R28 ;  /* 0x0000001ca8002986 */ /* 0x0003e8000c10190a */
[----:B-1----:R-:W4:Y:S04]  /*43d80*/  LDL.LU.64 R168, [R1+0xc50] ;  /* 0x000c500001a87983 */ /* 0x002f280000300a00 */
[----:B--2---:R1:W-:Y:S04]  /*43d90*/  @P3 STG.E desc[UR10][R170.64], R33 ;  /* 0x00000021aa003986 */ /* 0x0043e8000c10190a */
[----:B-1----:R-:W2:Y:S01]  /*43da0*/  LDL.LU.64 R170, [R1+0xb58] ;  /* 0x000b580001aa7983 */ /* 0x002ea20000300a00 */
[----:B------:R-:W-:Y:S01]  /*43db0*/  ISETP.LT.AND P1, PT, R2, UR4, !P0 ;  /* 0x0000000402007c0c */ /* 0x000fe2000c721270 */
[----:B------:R-:W-:Y:S01]  /*43dc0*/  VIADD R2, R6, 0x177 ;  /* 0x0000017706027836 */ /* 0x000fe20000000000 */
[----:B------:R-:W-:-:S04]  /*43dd0*/  LOP3.LUT P6, RZ, R20, 0x8000, RZ, 0xc0, !PT ;  /* 0x0000800014ff7812 */ /* 0x000fc800078cc0ff */
[----:B------:R-:W-:Y:S01]  /*43de0*/  ISETP.LT.AND P3, PT, R2, UR5, !P0 ;  /* 0x0000000502007c0c */ /* 0x000fe2000c761270 */
[----:B------:R-:W-:Y:S01]  /*43df0*/  VIADD R2, R6, 0x176 ;  /* 0x0000017606027836 */ /* 0x000fe20000000000 */
[----:B------:R-:W-:Y:S01]  /*43e00*/  ULDC UR5, c[0x0][0x22c] ;  /* 0x00008b0000057ab9 */ /* 0x000fe20000000800 */
[----:B---3--:R1:W-:Y:S03]  /*43e10*/  @P4 STG.E desc[UR10][R244.64], R29 ;  /* 0x0000001df4004986 */ /* 0x0083e6000c10190a */
[----:B------:R-:W-:Y:S01]  /*43e20*/  ISETP.LT.AND P4, PT, R2, UR5, !P0 ;  /* 0x0000000502007c0c */ /* 0x000fe2000c781270 */
[----:B------:R-:W-:Y:S01]  /*43e30*/  VIADD R2, R6, 0x178 ;  /* 0x0000017806027836 */ /* 0x000fe20000000000 */
[----:B------:R-:W-:Y:S01]  /*43e40*/  ULDC UR5, c[0x0][0x22c] ;  /* 0x00008b0000057ab9 */ /* 0x000fe20000000800 */
[----:B-1----:R-:W3:Y:S04]  /*43e50*/  LDL.LU.64 R244, [R1+0xc48] ;  /* 0x000c480001f47983 */ /* 0x002ee80000300a00 */
[----:B----4-:R1:W-:Y:S01]  /*43e60*/  @P5 STG.E desc[UR10][R248.64], R34 ;  /* 0x00000022f8005986 */ /* 0x0103e2000c10190a */
[----:B------:R-:W-:Y:S01]  /*43e70*/  ISETP.LT.AND P5, PT, R2, UR5, !P0 ;  /* 0x0000000502007c0c */ /* 0x000fe2000c7a1270 */
[----:B------:R-:W-:Y:S01]  /*43e80*/  VIADD R2, R6, 0x179 ;  /* 0x0000017906027836 */ /* 0x000fe20000000000 */
[----:B------:R-:W-:Y:S01]  /*43e90*/  ULDC UR5, c[0x0][0x22c] ;  /* 0x00008b0000057ab9 */ /* 0x000fe20000000800 */
[----:B-1----:R-:W4:Y:S04]  /*43ea0*/  LDL.LU.64 R248, [R1+0xb50] ;  /* 0x000b500001f87983 */ /* 0x002f280000300a00 */
[----:B------:R1:W-:Y:S01]  /*43eb0*/  @P6 STG.E desc[UR10][R24.64], R30 ;  /* 0x0000001e18006986 */ /* 0x0003e2000c10190a */
[----:B------:R-:W-:-:S03]  /*43ec0*/  ISETP.LT.AND P6, PT, R2, UR5, !P0 ;  /* 0x0000000502007c0c */ /* 0x000fc6000c7c1270 */
[----:B-1----:R-:W4:Y:S04]  /*43ed0*/  LDL.LU.64 R24, [R1+0xc40] ;  /* 0x000c400001187983 */ /* 0x002f280000300a00 */
[----:B------:R1:W-:Y:S01]  /*43ee0*/  @P4 STG.E desc[UR10][R4.64], R35 ;  /* 0x0000002304004986 */ /* 0x0003e2000c10190a */
[----:B------:R-:W-:Y:S01]  /*43ef0*/  VIADD R2, R6, 0x17a ;  /* 0x0000017a06027836 */ /* 0x000fe20000000000 */
[----:B------:R-:W-:Y:S02]  /*43f00*/  ULDC UR5, c[0x0][0x22c] ;  /* 0x00008b0000057ab9 */ /* 0x000fe40000000800 */
        /* <DEDUP_REMOVED lines=9> */
[----:B------:R-:W-:-:S04]  /*43fa0*/  ULDC UR5, c[0x0][0x22c] ;  /* 0x00008b0000057ab9 */ /* 0x000fc80000000800 */
        /* <DEDUP_REMOVED lines=559> */
[----:B------:R-:W-:Y:S01]  /*462a0*/  ULDC UR5, c[0x0][0x22c] ;  /* 0x00008b0000057ab9 */ /* 0x000fe20000000800 */
[----:B------:R-:W2:Y:S03]  /*462b0*/  LDL.LU.64 R232, [R1+0x850] ;  /* 0x0008500001e87983 */ /* 0x000ea60000300a00 */
        /* <DEDUP_REMOVED lines=11> */
[----:B------:R-:W2:Y:S04]  /*46370*/  LDL.LU.64 R236, [R1+0x838] ;  /* 0x0008380001ec7983 */ /* 0x000ea80000300a00 */
[----:B------:R-:W2:Y:S04]  /*46380*/  LDL.LU.64 R240, [R1+0x830] ;  /* 0x0008300001f07983 */ /* 0x000ea80000300a00 */
[----:B------:R-:W2:Y:S04]  /*46390*/  LDL.LU.64 R246, [R1+0x828] ;  /* 0x0008280001f67983 */ /* 0x000ea80000300a00 */
[----:B------:R-:W2:Y:S04]  /*463a0*/  LDL.LU.64 R250, [R1+0x820] ;  /* 0x0008200001fa7983 */ /* 0x000ea80000300a00 */
[----:B---3--:R1:W-:Y:S01]  /*463b0*/  @P4 STG.E desc[UR10][R244.64], R157 ;  /* 0x0000009df4004986 */ /* 0x0083e2000c10190a */
        /* <DEDUP_REMOVED lines=23> */
[C---:B------:R-:W-:Y:S01]  /*46530*/  VIADD R2, R6.reuse, 0x1f2 ;  /* 0x000001f206027836 */ /* 0x040fe20000000000 */
[----:B------:R-:W-:Y:S01]  /*46540*/  ISETP.LT.AND P2, PT, R3, UR4, !P0 ;  /* 0x0000000403007c0c */ /* 0x000fe2000c741270 */
[----:B------:R-:W-:Y:S01]  /*46550*/  VIADD R3, R6, 0x1f5 ;  /* 0x000001f506037836 */ /* 0x000fe20000000000 */
[----:B------:R-:W-:-:S02]  /*46560*/  ULDC UR5, c[0x0][0x22c] ;  /* 0x00008b0000057ab9 */ /* 0x000fc40000000800 */
[----:B------:R-:W-:Y:S02]  /*46570*/  ISETP.LT.AND P4, PT, R2, UR5, !P0 ;  /* 0x0000000502007c0c */ /* 0x000fe4000c781270 */
[----:B------:R-:W-:Y:S01]  /*46580*/  ISETP.LT.AND P3, PT, R3, UR4, !P0 ;  /* 0x0000000403007c0c */ /* 0x000fe2000c761270 */
[C---:B------:R-:W-:Y:S02]  /*46590*/  VIADD R3, R6.reuse, 0x1f6 ;  /* 0x000001f606037836 */ /* 0x040fe40000000000 */
[C---:B------:R-:W-:Y:S02]  /*465a0*/  VIADD R2, R6.reuse, 0x1f7 ;  /* 0x000001f706027836 */ /* 0x040fe40000000000 */
[----:B------:R1:W-:Y:S01]  /*465b0*/  @P6 STG.E desc[UR10][R232.64], R148 ;  /* 0x00000094e8006986 */ /* 0x0003e2000c10190a */
[----:B------:R-:W-:Y:S01]  /*465c0*/  ISETP.LT.AND P5, PT, R3, UR4, !P0 ;  /* 0x0000000403007c0c */ /* 0x000fe2000c7a1270 */
[----:B------:R-:W-:Y:S01]  /*465d0*/  VIADD R3, R6, 0x1f8 ;  /* 0x000001f806037836 */ /* 0x000fe20000000000 */
[----:B------:R-:W-:Y:S01]  /*465e0*/  ISETP.LT.AND P6, PT, R2, UR4, !P0 ;  /* 0x0000000402007c0c */ /* 0x000fe2000c7c1270 */
[----:B------:R-:W-:-:S02]  /*465f0*/  VIADD R2, R6, 0x1f9 ;  /* 0x000001f906027836 */ /* 0x000fc40000000000 */
[----:B------:R-:W-:Y:S01]  /*46600*/  VIADD R0, R6, 0x1fb ;  /* 0x000001fb06007836 */ /* 0x000fe20000000000 */
[----:B------:R1:W-:Y:S01]  /*46610*/  @P4 STG.E desc[UR10][R238.64], R161 ;  /* 0x000000a1ee004986 */ /* 0x0003e2000c10190a */
[----:B------:R-:W-:-:S03]  /*46620*/  ISETP.LT.AND P4, PT, R3, UR4, !P0 ;  /* 0x0000000403007c0c */ /* 0x000fc6000c781270 */
[----:B------:R1:W-:Y:S01]  /*46630*/  @P1 STG.E desc[UR10][R242.64], R149 ;  /* 0x00000095f2001986 */ /* 0x0003e2000c10190a */
[----:B------:R-:W-:Y:S01]  /*46640*/  ISETP.LT.AND P1, PT, R2, UR4, !P0 ;  /* 0x0000000402007c0c */ /* 0x000fe2000c721270 */
[----:B------:R-:W-:Y:S02]  /*46650*/  VIADD R2, R6, 0x1fa ;  /* 0x000001fa06027836 */ /* 0x000fe40000000000 */
[----:B------:R1:W-:Y:S04]  /*46660*/  @P2 STG.E desc[UR10][R236.64], R162 ;  /* 0x000000a2ec002986 */ /* 0x0003e8000c10190a */
[----:B------:R1:W-:Y:S01]  /*46670*/  @P3 STG.E desc[UR10][R240.64], R150 ;  /* 0x00000096f0003986 */ /* 0x0003e2000c10190a */
[----:B------:R-:W-:Y:S01]  /*46680*/  ISETP.LT.AND P3, PT, R0, UR4, !P0 ;  /* 0x0000000400007c0c */ /* 0x000fe2000c761270 */
[----:B------:R-:W-:Y:S01]  /*46690*/  VIADD R0, R6, 0x1fd ;  /* 0x000001fd06007836 */ /* 0x000fe20000000000 */
[----:B------:R-:W-:Y:S01]  /*466a0*/  ISETP.LT.AND P2, PT, R2, UR4, !P0 ;  /* 0x0000000402007c0c */ /* 0x000fe2000c741270 */
[----:B------:R1:W-:Y:S01]  /*466b0*/  @P5 STG.E desc[UR10][R246.64], R163 ;  /* 0x000000a3f6005986 */ /* 0x0003e2000c10190a */
[----:B------:R-:W-:-:S03]  /*466c0*/  VIADD R2, R6, 0x1fc ;  /* 0x000001fc06027836 */ /* 0x000fc60000000000 */
[----:B------:R1:W-:Y:S01]  /*466d0*/  @P6 STG.E desc[UR10][R250.64], R151 ;  /* 0x00000097fa006986 */ /* 0x0003e2000c10190a */
[----:B------:R-:W-:Y:S01]  /*466e0*/  ISETP.LT.AND P6, PT, R0, UR4, !P0 ;  /* 0x0000000400007c0c */ /* 0x000fe2000c7c1270 */
[C---:B------:R-:W-:Y:S02]  /*466f0*/  VIADD R0, R6.reuse, 0x1fe ;  /* 0x000001fe06007836 */ /* 0x040fe40000000000 */
[----:B------:R-:W-:Y:S01]  /*46700*/  VIADD R6, R6, 0x1ff ;  /* 0x000001ff06067836 */ /* 0x000fe20000000000 */
[----:B------:R-:W-:Y:S01]  /*46710*/  ISETP.LT.AND P5, PT, R2, UR4, !P0 ;  /* 0x0000000402007c0c */ /* 0x000fe2000c7a1270 */
[----:B---3--:R1:W-:Y:S01]  /*46720*/  @P4 STG.E desc[UR10][R244.64], R164 ;  /* 0x000000a4f4004986 */ /* 0x0083e2000c10190a */
[----:B------:R-:W-:Y:S02]  /*46730*/  ISETP.LT.AND P4, PT, R0, UR4, !P0 ;  /* 0x0000000400007c0c */ /* 0x000fe4000c781270 */
[----:B------:R-:W-:Y:S01]  /*46740*/  ISETP.LT.AND P0, PT, R6, UR4, !P0 ;  /* 0x0000000406007c0c */ /* 0x000fe2000c701270 */
[----:B----4-:R1:W-:Y:S04]  /*46750*/  @P1 STG.E desc[UR10][R248.64], R8 ;  /* 0x00000008f8001986 */ /* 0x0103e8000c10190a */
[----:B------:R1:W-:Y:S04]  /*46760*/  @P2 STG.E desc[UR10][R24.64], R165 ;  /* 0x000000a518002986 */ /* 0x0003e8000c10190a */
[----:B------:R1:W-:Y:S04]  /*46770*/  @P3 STG.E desc[UR10][R4.64], R9 ;  /* 0x0000000904003986 */ /* 0x0003e8000c10190a */
[----:B------:R1:W-:Y:S04]  /*46780*/  @P5 STG.E desc[UR10][R26.64], R166 ;  /* 0x000000a61a005986 */ /* 0x0003e8000c10190a */
[----:B------:R1:W-:Y:S04]  /*46790*/  @P6 STG.E desc[UR10][R168.64], R10 ;  /* 0x0000000aa8006986 */ /* 0x0003e8000c10190a */
[----:B--2---:R1:W-:Y:S01]  /*467a0*/  @P4 STG.E desc[UR10][R170.64], R167 ;  /* 0x000000a7aa004986 */ /* 0x0043e2000c10190a */
[----:B------:R-:W-:Y:S05]  /*467b0*/  @!P0 EXIT ;  /* 0x000000000000894d */ /* 0x000fea0003800000 */
[----:B-1----:R-:W2:Y:S04]  /*467c0*/  LDL.LU.64 R170, [R1+0x800] ;  /* 0x0008000001aa7983 */ /* 0x002ea80000300a00 */
[----:B--2---:R-:W-:Y:S01]  /*467d0*/  STG.E desc[UR10][R170.64], R11 ;  /* 0x0000000baa007986 */ /* 0x004fe2000c10190a */
[----:B------:R-:W-:Y:S05]  /*467e0*/  EXIT ;  /* 0x000000000000794d */ /* 0x000fea0003800000 */
.L_x_2:
[----:B------:R-:W-:-:S00]  /*467f0*/  BRA `(.L_x_2) ;  /* 0xfffffffc00fc7947 */ /* 0x000fc0000383ffff */
[----:B------:R-:W-:-:S00]  /*46800*/  NOP ;  /* 0x0000000000007918 */ /* 0x000fc00000000000 */
[----:B------:R-:W-:-:S00]  /*46810*/  NOP ;  /* 0x0000000000007918 */ /* 0x000fc00000000000 */
[----:B------:R-:W-:-:S00]  /*46820*/  NOP ;  /* 0x0000000000007918 */ /* 0x000fc00000000000 */
[----:B------:R-:W-:-:S00]  /*46830*/  NOP ;  /* 0x0000000000007918 */ /* 0x000fc00000000000 */
[----:B------:R-:W-:-:S00]  /*46840*/  NOP ;  /* 0x0000000000007918 */ /* 0x000fc00000000000 */
[----:B------:R-:W-:-:S00]  /*46850*/  NOP ;  /* 0x0000000000007918 */ /* 0x000fc00000000000 */
[----:B------:R-:W-:-:S00]  /*46860*/  NOP ;  /* 0x0000000000007918 */ /* 0x000fc00000000000 */
[----:B------:R-:W-:-:S00]  /*46870*/  NOP ;  /* 0x0000000000007918 */ /* 0x000fc00000000000 */
.L_x_3:


//--------------------- .nv.shared.matmul_kernel  --------------------------
	.section	.nv.shared.matmul_kernel,"aw",@nobits
	.sectionflags	@""
	.align	16
	.zero		1024


//--------------------- .nv.shared.reserved.0     --------------------------
	.section	.nv.shared.reserved.0,"aw",@nobits
	.weak		__nv_reservedSMEM_offset_0_alias
	.size		__nv_reservedSMEM_offset_0_alias, 0, 0
	.other		__nv_reservedSMEM_offset_0_alias,@"STO_CUDA_RESERVED_SHARED STV_DEFAULT"
__nv_reservedSMEM_offset_0_alias:
	.zero		0


//--------------------- .nv.constant0.matmul_kernel --------------------------
	.section	.nv.constant0.matmul_kernel,"a",@progbits
	.sectionflags	@""
	.align	4
.nv.constant0.matmul_kernel:
	.zero		608


//--------------------- SYMBOLS --------------------------

	.type		.nv.reservedSmem.offset0,@object
	.size		.nv.reservedSmem.offset0,0x4
